	.target	sm_80

	.elftype	@"ET_EXEC"


//--------------------- .note.nv.tkinfo           --------------------------
	.section	.note.nv.tkinfo,"",@"SHT_NOTE"
	.sectionflags	@"SHF_NOTE_NV_TKINFO"
	.tkinfo
        /*0018*/ 	.word	0x00000002
        /*0030*/ 	.string	""
        /*0030*/ 	.string	"ptxas"
        /*0030*/ 	.string	"Cuda compilation tools, release 13.0, V13.0.88"
        /*0030*/ 	.string	"Build cuda_13.0.r13.0/compiler.36424714_0"
        /*0030*/ 	.string	"-v  -suppress-debug-info  -lineinfo  -arch sm_80 "



//--------------------- .note.nv.cuinfo           --------------------------
	.section	.note.nv.cuinfo,"",@"SHT_NOTE"
	.sectionflags	@"SHF_NOTE_NV_CUINFO"
        /*0018*/ 	.short	0x0002
        /*001a*/ 	.short	0x0050
        /*001c*/ 	.short	0x0082
	.zero		2


//--------------------- .nv.info                  --------------------------
	.section	.nv.info,"",@"SHT_CUDA_INFO"
	.align	4


	//----- nvinfo : EIATTR_REGCOUNT
	.align		4
        /*0000*/ 	.byte	0x04, 0x2f
        /*0002*/ 	.short	(.L_1 - .L_0)
	.align		4
.L_0:
        /*0004*/ 	.word	index@(matmul_kernel)
        /*0008*/ 	.word	0x00000020


	//----- nvinfo : EIATTR_FRAME_SIZE
	.align		4
.L_1:
        /*000c*/ 	.byte	0x04, 0x11
        /*000e*/ 	.short	(.L_3 - .L_2)
	.align		4
.L_2:
        /*0010*/ 	.word	index@(matmul_kernel)
        /*0014*/ 	.word	0x00000c28


	//----- nvinfo : EIATTR_MIN_STACK_SIZE
	.align		4
.L_3:
        /*0018*/ 	.byte	0x04, 0x12
        /*001a*/ 	.short	(.L_5 - .L_4)
	.align		4
.L_4:
        /*001c*/ 	.word	index@(matmul_kernel)
        /*0020*/ 	.word	0x00000c28
.L_5:


//--------------------- .nv.info.matmul_kernel    --------------------------
	.section	.nv.info.matmul_kernel,"",@"SHT_CUDA_INFO"
	.sectionflags	@""
	.align	4


	//----- nvinfo : EIATTR_CUDA_API_VERSION
	.align		4
        /*0000*/ 	.byte	0x04, 0x37
        /*0002*/ 	.short	(.L_7 - .L_6)
.L_6:
        /*0004*/ 	.word	0x00000082


	//----- nvinfo : EIATTR_SW2861232_WAR
	.align		4
.L_7:
        /*0008*/ 	.byte	0x01, 0x35
	.zero		2


	//----- nvinfo : EIATTR_PARAM_CBANK
	.align		4
        /*000c*/ 	.byte	0x04, 0x0a
        /*000e*/ 	.short	(.L_9 - .L_8)
	.align		4
.L_8:
        /*0010*/ 	.word	index@(.nv.constant0.matmul_kernel)
        /*0014*/ 	.short	0x0160
        /*0016*/ 	.short	0x0050


	//----- nvinfo : EIATTR_CBANK_PARAM_SIZE
	.align		4
.L_9:
        /*0018*/ 	.byte	0x03, 0x19
        /*001a*/ 	.short	0x0050


	//----- nvinfo : EIATTR_KPARAM_INFO
	.align		4
        /*001c*/ 	.byte	0x04, 0x17
        /*001e*/ 	.short	(.L_11 - .L_10)
.L_10:
        /*0020*/ 	.word	0x00000000
        /*0024*/ 	.short	0x000d
        /*0026*/ 	.short	0x0048
        /*0028*/ 	.byte	0x00, 0xf4, 0x21, 0x00


	//----- nvinfo : EIATTR_KPARAM_INFO
	.align		4
.L_11:
        /*002c*/ 	.byte	0x04, 0x17
        /*002e*/ 	.short	(.L_13 - .L_12)
.L_12:
        /*0030*/ 	.word	0x00000000
        /*0034*/ 	.short	0x000c
        /*0036*/ 	.short	0x0040
        /*0038*/ 	.byte	0x00, 0xf4, 0x21, 0x00


	//----- nvinfo : EIATTR_KPARAM_INFO
	.align		4
.L_13:
        /*003c*/ 	.byte	0x04, 0x17
        /*003e*/ 	.short	(.L_15 - .L_14)
.L_14:
        /*0040*/ 	.word	0x00000000
        /*0044*/ 	.short	0x000b
        /*0046*/ 	.short	0x0038
        /*0048*/ 	.byte	0x00, 0xf0, 0x11, 0x00


	//----- nvinfo : EIATTR_KPARAM_INFO
	.align		4
.L_15:
        /*004c*/ 	.byte	0x04, 0x17
        /*004e*/ 	.short	(.L_17 - .L_16)
.L_16:
        /*0050*/ 	.word	0x00000000
        /*0054*/ 	.short	0x000a
        /*0056*/ 	.short	0x0034
        /*0058*/ 	.byte	0x00, 0xf0, 0x11, 0x00


	//----- nvinfo : EIATTR_KPARAM_INFO
	.align		4
.L_17:
        /*005c*/ 	.byte	0x04, 0x17
        /*005e*/ 	.short	(.L_19 - .L_18)
.L_18:
        /*0060*/ 	.word	0x00000000
        /*0064*/ 	.short	0x0009
        /*0066*/ 	.short	0x0030
        /*0068*/ 	.byte	0x00, 0xf0, 0x11, 0x00


	//----- nvinfo : EIATTR_KPARAM_INFO
	.align		4
.L_19:
        /*006c*/ 	.byte	0x04, 0x17
        /*006e*/ 	.short	(.L_21 - .L_20)
.L_20:
        /*0070*/ 	.word	0x00000000
        /*0074*/ 	.short	0x0008
        /*0076*/ 	.short	0x002c
        /*0078*/ 	.byte	0x00, 0xf0, 0x11, 0x00


	//----- nvinfo : EIATTR_KPARAM_INFO
	.align		4
.L_21:
        /*007c*/ 	.byte	0x04, 0x17
        /*007e*/ 	.short	(.L_23 - .L_22)
.L_22:
        /*0080*/ 	.word	0x00000000
        /*0084*/ 	.short	0x0007
        /*0086*/ 	.short	0x0028
        /*0088*/ 	.byte	0x00, 0xf0, 0x11, 0x00


	//----- nvinfo : EIATTR_KPARAM_INFO
	.align		4
.L_23:
        /*008c*/ 	.byte	0x04, 0x17
        /*008e*/ 	.short	(.L_25 - .L_24)
.L_24:
        /*0090*/ 	.word	0x00000000
        /*0094*/ 	.short	0x0006
        /*0096*/ 	.short	0x0024
        /*0098*/ 	.byte	0x00, 0xf0, 0x11, 0x00


	//----- nvinfo : EIATTR_KPARAM_INFO
	.align		4
.L_25:
        /*009c*/ 	.byte	0x04, 0x17
        /*009e*/ 	.short	(.L_27 - .L_26)
.L_26:
        /*00a0*/ 	.word	0x00000000
        /*00a4*/ 	.short	0x0005
        /*00a6*/ 	.short	0x0020
        /*00a8*/ 	.byte	0x00, 0xf0, 0x11, 0x00


	//----- nvinfo : EIATTR_KPARAM_INFO
	.align		4
.L_27:
        /*00ac*/ 	.byte	0x04, 0x17
        /*00ae*/ 	.short	(.L_29 - .L_28)
.L_28:
        /*00b0*/ 	.word	0x00000000
        /*00b4*/ 	.short	0x0004
        /*00b6*/ 	.short	0x001c
        /*00b8*/ 	.byte	0x00, 0xf0, 0x11, 0x00


	//----- nvinfo : EIATTR_KPARAM_INFO
	.align		4
.L_29:
        /*00bc*/ 	.byte	0x04, 0x17
        /*00be*/ 	.short	(.L_31 - .L_30)
.L_30:
        /*00c0*/ 	.word	0x00000000
        /*00c4*/ 	.short	0x0003
        /*00c6*/ 	.short	0x0018
        /*00c8*/ 	.byte	0x00, 0xf0, 0x11, 0x00


	//----- nvinfo : EIATTR_KPARAM_INFO
	.align		4
.L_31:
        /*00cc*/ 	.byte	0x04, 0x17
        /*00ce*/ 	.short	(.L_33 - .L_32)
.L_32:
        /*00d0*/ 	.word	0x00000000
        /*00d4*/ 	.short	0x0002
        /*00d6*/ 	.short	0x0010
        /*00d8*/ 	.byte	0x00, 0xf4, 0x21, 0x00


	//----- nvinfo : EIATTR_KPARAM_INFO
	.align		4
.L_33:
        /*00dc*/ 	.byte	0x04, 0x17
        /*00de*/ 	.short	(.L_35 - .L_34)
.L_34:
        /*00e0*/ 	.word	0x00000000
        /*00e4*/ 	.short	0x0001
        /*00e6*/ 	.short	0x0008
        /*00e8*/ 	.byte	0x00, 0xf4, 0x21, 0x00


	//----- nvinfo : EIATTR_KPARAM_INFO
	.align		4
.L_35:
        /*00ec*/ 	.byte	0x04, 0x17
        /*00ee*/ 	.short	(.L_37 - .L_36)
.L_36:
        /*00f0*/ 	.word	0x00000000
        /*00f4*/ 	.short	0x0000
        /*00f6*/ 	.short	0x0000
        /*00f8*/ 	.byte	0x00, 0xf4, 0x21, 0x00


	//----- nvinfo : EIATTR_MAXREG_COUNT
	.align		4
.L_37:
        /*00fc*/ 	.byte	0x03, 0x1b
        /*00fe*/ 	.short	0x0080


	//----- nvinfo : EIATTR_NUM_BARRIERS
	.align		4
        /*0100*/ 	.byte	0x02, 0x4c
        /*0102*/ 	.byte	0x01
	.zero		1


	//----- nvinfo : EIATTR_ANNOTATIONS
	.align		4
        /*0104*/ 	.byte	0x04, 0x55
        /*0106*/ 	.short	(.L_39 - .L_38)


	//   ....[0]....
.L_38:
        /*0108*/ 	.word	0x00000001
        /*010c*/ 	.byte	0xa0, 0x07, 0x00, 0x00, 0x01, 0x00, 0x00, 0x00, 0xd0, 0x07, 0x00, 0x00, 0x01, 0x00, 0x00, 0x00
        /* <DEDUP_REMOVED lines=1007> */
        /*400c*/ 	.byte	0x60, 0x33, 0x01, 0x00


	//----- nvinfo : EIATTR_MERCURY_ISA_VERSION
	.align		4
.L_39:
        /*4010*/ 	.byte	0x03, 0x5f
        /*4012*/ 	.short	0x0000


	//----- nvinfo : EIATTR_EXIT_INSTR_OFFSETS
	.align		4
        /*4014*/ 	.byte	0x04, 0x1c
        /*4016*/ 	.short	(.L_41 - .L_40)


	//   ....[0]....
.L_40:
        /*4018*/ 	.word	0x000139a0


	//   ....[1]....
        /*401c*/ 	.word	0x000139c0


	//----- nvinfo : EIATTR_REQNTID
	.align		4
.L_41:
        /*4020*/ 	.byte	0x04, 0x10
        /*4022*/ 	.short	(.L_43 - .L_42)
.L_42:
        /*4024*/ 	.word	0x00000200
        /*4028*/ 	.word	0x00000001
        /*402c*/ 	.word	0x00000001
.L_43:


//--------------------- .nv.callgraph             --------------------------
	.section	.nv.callgraph,"",@"SHT_CUDA_CALLGRAPH"
	.align	4
	.sectionentsize	8
	.align		4
        /*0000*/ 	.word	0x00000000
	.align		4
        /*0004*/ 	.word	0xffffffff
	.align		4
        /*0008*/ 	.word	0x00000000
	.align		4
        /*000c*/ 	.word	0xfffffffe
	.align		4
        /*0010*/ 	.word	0x00000000
	.align		4
        /*0014*/ 	.word	0xfffffffd
	.align		4
        /*0018*/ 	.word	0x00000000
	.align		4
        /*001c*/ 	.word	0xfffffffc


//--------------------- .nv.rel.action            --------------------------
	.section	.nv.rel.action,"",@"SHT_CUDA_RELOCINFO"
	.align	8
	.sectionentsize	8
        /*0000*/ 	.byte	0x73, 0x00, 0x00, 0x00, 0x00, 0x00, 0x00, 0x00, 0x00, 0x00, 0x00, 0x11, 0x25, 0x00, 0x05, 0x36


//--------------------- .nv.constant0.matmul_kernel --------------------------
	.section	.nv.constant0.matmul_kernel,"a",@progbits
	.sectionflags	@""
	.align	4
.nv.constant0.matmul_kernel:
	.zero		432


//--------------------- .text.matmul_kernel       --------------------------
	.section	.text.matmul_kernel,"ax",@progbits
	.sectioninfo	@"SHI_REGISTERS=32"
	.align	128
        .global         matmul_kernel
        .type           matmul_kernel,@function
        .size           matmul_kernel,(.L_x_4 - matmul_kernel)
        .other          matmul_kernel,@"STO_CUDA_ENTRY STV_DEFAULT"
matmul_kernel:
.text.matmul_kernel:
[----:B------:R-:W-:Y:S02]  /*0000*/  IMAD.MOV.U32 R1, RZ, RZ, c[0x0][0x28] ;  /* 0x00000a00ff017624 */ /* 0x000fe400078e00ff */
[----:B------:R-:W-:Y:S01]  /*0010*/  IMAD.MOV.U32 R0, RZ, RZ, c[0x0][0x17c] ;  /* 0x00005f00ff007624 */ /* 0x000fe200078e00ff */
[----:B------:R-:W-:Y:S01]  /*0020*/  IABS R28, c[0x0][0x178] ;  /* 0x00005e00001c7a13 */ /* 0x000fe20000000000 */
[----:B------:R-:W-:Y:S01]  /*0030*/  IMAD.MOV.U32 R12, RZ, RZ, c[0x0][0x180] ;  /* 0x00006000ff0c7624 */ /* 0x000fe200078e00ff */
[----:B------:R-:W-:Y:S02]  /*0040*/  IADD3 R1, R1, -0xc28, RZ ;  /* 0xfffff3d801017810 */ /* 0x000fe40007ffe0ff */
[----:B------:R-:W-:Y:S02]  /*0050*/  IADD3 R0, R0, 0x7f, RZ ;  /* 0x0000007f00007810 */ /* 0x000fe40007ffe0ff */
[----:B------:R-:W-:Y:S02]  /*0060*/  IADD3 R11, R12, -0x22, RZ ;  /* 0xffffffde0c0b7810 */ /* 0x000fe40007ffe0ff */
[----:B------:R-:W-:-:S04]  /*0070*/  SHF.R.S32.HI R3, RZ, 0x1f, R0 ;  /* 0x0000001fff037819 */ /* 0x000fc80000011400 */
[----:B------:R-:W-:-:S04]  /*0080*/  LEA.HI R3, R3, R0, RZ, 0x7 ;  /* 0x0000000003037211 */ /* 0x000fc800078f38ff */
[----:B------:R-:W-:-:S05]  /*0090*/  SHF.R.S32.HI R3, RZ, 0x7, R3 ;  /* 0x00000007ff037819 */ /* 0x000fca0000011403 */
[----:B------:R-:W-:Y:S02]  /*00a0*/  IMAD.SHL.U32 R10, R3, 0x8, RZ ;  /* 0x00000008030a7824 */ /* 0x000fe400078e00ff */
[----:B------:R-:W1:Y:S03]  /*00b0*/  S2R R3, SR_CTAID.X ;  /* 0x0000000000037919 */ /* 0x000e660000002500 */
[-C--:B------:R-:W-:Y:S02]  /*00c0*/  IABS R7, R10.reuse ;  /* 0x0000000a00077213 */ /* 0x080fe40000000000 */
[----:B------:R-:W-:Y:S02]  /*00d0*/  IABS R8, R10 ;  /* 0x0000000a00087213 */ /* 0x000fe40000000000 */
[----:B------:R-:W2:Y:S08]  /*00e0*/  I2F.RP R0, R7 ;  /* 0x0000000700007306 */ /* 0x000eb00000209400 */
[----:B--2---:R-:W2:Y:S01]  /*00f0*/  MUFU.RCP R0, R0 ;  /* 0x0000000000007308 */ /* 0x004ea20000001000 */
[----:B-1----:R-:W-:-:S02]  /*0100*/  IABS R6, R3 ;  /* 0x0000000300067213 */ /* 0x002fc40000000000 */
[----:B--2---:R-:W-:Y:S01]  /*0110*/  IADD3 R4, R0, 0xffffffe, RZ ;  /* 0x0ffffffe00047810 */ /* 0x004fe20007ffe0ff */
[----:B------:R-:W-:-:S04]  /*0120*/  IMAD.MOV R0, RZ, RZ, -R8 ;  /* 0x000000ffff007224 */ /* 0x000fc800078e0a08 */
[----:B------:R1:W2:Y:S02]  /*0130*/  F2I.FTZ.U32.TRUNC.NTZ R5, R4 ;  /* 0x0000000400057305 */ /* 0x0002a4000021f000 */
[----:B-1----:R-:W-:Y:S02]  /*0140*/  IMAD.MOV.U32 R4, RZ, RZ, RZ ;  /* 0x000000ffff047224 */ /* 0x002fe400078e00ff */
[----:B--2---:R-:W-:-:S04]  /*0150*/  IMAD.MOV R2, RZ, RZ, -R5 ;  /* 0x000000ffff027224 */ /* 0x004fc800078e0a05 */
[----:B------:R-:W-:Y:S02]  /*0160*/  IMAD R9, R2, R7, RZ ;  /* 0x0000000702097224 */ /* 0x000fe400078e02ff */
[----:B------:R-:W-:Y:S02]  /*0170*/  IMAD.MOV.U32 R2, RZ, RZ, R6 ;  /* 0x000000ffff027224 */ /* 0x000fe400078e0006 */
[----:B------:R-:W-:-:S06]  /*0180*/  IMAD.HI.U32 R5, R5, R9, R4 ;  /* 0x0000000905057227 */ /* 0x000fcc00078e0004 */
[----:B------:R-:W-:-:S04]  /*0190*/  IMAD.HI.U32 R5, R5, R2, RZ ;  /* 0x0000000205057227 */ /* 0x000fc800078e00ff */
[----:B------:R-:W-:-:S05]  /*01a0*/  IMAD R0, R5, R0, R2 ;  /* 0x0000000005007224 */ /* 0x000fca00078e0202 */
[----:B------:R-:W-:-:S13]  /*01b0*/  ISETP.GT.U32.AND P1, PT, R7, R0, PT ;  /* 0x000000000700720c */ /* 0x000fda0003f24070 */
[----:B------:R-:W-:Y:S01]  /*01c0*/  @!P1 IMAD.IADD R0, R0, 0x1, -R7 ;  /* 0x0000000100009824 */ /* 0x000fe200078e0a07 */
[----:B------:R-:W-:Y:S02]  /*01d0*/  @!P1 IADD3 R5, R5, 0x1, RZ ;  /* 0x0000000105059810 */ /* 0x000fe40007ffe0ff */
[----:B------:R-:W-:Y:S02]  /*01e0*/  ISETP.NE.AND P1, PT, R10, RZ, PT ;  /* 0x000000ff0a00720c */ /* 0x000fe40003f25270 */
[----:B------:R-:W-:Y:S02]  /*01f0*/  ISETP.GE.U32.AND P0, PT, R0, R7, PT ;  /* 0x000000070000720c */ /* 0x000fe40003f06070 */
[----:B------:R-:W-:-:S04]  /*0200*/  LOP3.LUT R0, R3, R10, RZ, 0x3c, !PT ;  /* 0x0000000a03007212 */ /* 0x000fc800078e3cff */
[----:B------:R-:W-:Y:S01]  /*0210*/  ISETP.GE.AND P2, PT, R0, RZ, PT ;  /* 0x000000ff0000720c */ /* 0x000fe20003f46270 */
[----:B------:R-:W-:-:S05]  /*0220*/  IMAD.MOV.U32 R0, RZ, RZ, c[0x0][0x178] ;  /* 0x00005e00ff007624 */ /* 0x000fca00078e00ff */
[----:B------:R-:W-:Y:S02]  /*0230*/  IADD3 R0, R0, 0x1ff, RZ ;  /* 0x000001ff00007810 */ /* 0x000fe40007ffe0ff */
[----:B------:R-:W-:-:S05]  /*0240*/  @P0 IADD3 R5, R5, 0x1, RZ ;  /* 0x0000000105050810 */ /* 0x000fca0007ffe0ff */
[----:B------:R-:W-:Y:S01]  /*0250*/  IMAD.MOV.U32 R2, RZ, RZ, R5 ;  /* 0x000000ffff027224 */ /* 0x000fe200078e0005 */
[----:B------:R-:W-:-:S03]  /*0260*/  SHF.R.S32.HI R5, RZ, 0x1f, R0 ;  /* 0x0000001fff057819 */ /* 0x000fc60000011400 */
[----:B------:R-:W-:Y:S01]  /*0270*/  @!P2 IMAD.MOV R2, RZ, RZ, -R2 ;  /* 0x000000ffff02a224 */ /* 0x000fe200078e0a02 */
[----:B------:R-:W-:Y:S02]  /*0280*/  @!P1 LOP3.LUT R2, RZ, R10, RZ, 0x33, !PT ;  /* 0x0000000aff029212 */ /* 0x000fe400078e33ff */
[----:B------:R-:W-:-:S03]  /*0290*/  LEA.HI R5, R5, R0, RZ, 0x9 ;  /* 0x0000000005057211 */ /* 0x000fc600078f48ff */
[----:B------:R-:W-:Y:S02]  /*02a0*/  IMAD.SHL.U32 R24, R2, 0x8, RZ ;  /* 0x0000000802187824 */ /* 0x000fe400078e00ff */
[----:B------:R-:W-:-:S03]  /*02b0*/  IMAD.MOV R2, RZ, RZ, -R2 ;  /* 0x000000ffff027224 */ /* 0x000fc600078e0a02 */
[----:B------:R-:W-:Y:S01]  /*02c0*/  LEA.HI.SX32 R5, R5, -R24, 0x17 ;  /* 0x8000001805057211 */ /* 0x000fe200078fbaff */
[----:B------:R-:W-:-:S03]  /*02d0*/  IMAD R10, R10, R2, R3 ;  /* 0x000000020a0a7224 */ /* 0x000fc600078e0203 */
[----:B------:R-:W-:-:S04]  /*02e0*/  IMNMX R6, R5, 0x8, PT ;  /* 0x0000000805067817 */ /* 0x000fc80003800200 */
[-C--:B------:R-:W-:Y:S02]  /*02f0*/  IABS R7, R6.reuse ;  /* 0x0000000600077213 */ /* 0x080fe40000000000 */
[----:B------:R-:W-:Y:S02]  /*0300*/  IABS R9, R6 ;  /* 0x0000000600097213 */ /* 0x000fe40000000000 */
[----:B------:R-:W1:Y:S01]  /*0310*/  I2F.RP R0, R7 ;  /* 0x0000000700007306 */ /* 0x000e620000209400 */
[----:B------:R-:W-:-:S07]  /*0320*/  ISETP.NE.AND P5, PT, R6, RZ, PT ;  /* 0x000000ff0600720c */ /* 0x000fce0003fa5270 */
[----:B-1----:R-:W1:Y:S02]  /*0330*/  MUFU.RCP R0, R0 ;  /* 0x0000000000007308 */ /* 0x002e640000001000 */
[----:B-1----:R-:W-:-:S06]  /*0340*/  IADD3 R4, R0, 0xffffffe, RZ ;  /* 0x0ffffffe00047810 */ /* 0x002fcc0007ffe0ff */
[----:B------:R1:W2:Y:S02]  /*0350*/  F2I.FTZ.U32.TRUNC.NTZ R5, R4 ;  /* 0x0000000400057305 */ /* 0x0002a4000021f000 */
[----:B-1----:R-:W-:Y:S02]  /*0360*/  IMAD.MOV.U32 R4, RZ, RZ, RZ ;  /* 0x000000ffff047224 */ /* 0x002fe400078e00ff */
[----:B--2---:R-:W-:-:S04]  /*0370*/  IMAD.MOV R8, RZ, RZ, -R5 ;  /* 0x000000ffff087224 */ /* 0x004fc800078e0a05 */
[----:B------:R-:W-:Y:S01]  /*0380*/  IMAD.MOV.U32 R2, RZ, RZ, R8 ;  /* 0x000000ffff027224 */ /* 0x000fe200078e0008 */
[----:B------:R-:W-:-:S03]  /*0390*/  IABS R8, R10 ;  /* 0x0000000a00087213 */ /* 0x000fc60000000000 */
[----:B------:R-:W-:Y:S02]  /*03a0*/  IMAD R3, R2, R7, RZ ;  /* 0x0000000702037224 */ /* 0x000fe400078e02ff */
[----:B------:R-:W-:Y:S02]  /*03b0*/  IMAD.MOV.U32 R2, RZ, RZ, R8 ;  /* 0x000000ffff027224 */ /* 0x000fe400078e0008 */
[----:B------:R-:W-:Y:S01]  /*03c0*/  IMAD.HI.U32 R5, R5, R3, R4 ;  /* 0x0000000305057227 */ /* 0x000fe200078e0004 */
[----:B------:R-:W-:-:S03]  /*03d0*/  IADD3 R4, R12, -0x30, RZ ;  /* 0xffffffd00c047810 */ /* 0x000fc60007ffe0ff */
[----:B------:R-:W-:Y:S02]  /*03e0*/  IMAD.MOV R3, RZ, RZ, -R9 ;  /* 0x000000ffff037224 */ /* 0x000fe400078e0a09 */
[----:B------:R-:W-:Y:S01]  /*03f0*/  IMAD.HI.U32 R0, R5, R2, RZ ;  /* 0x0000000205007227 */ /* 0x000fe200078e00ff */
[----:B------:R-:W-:-:S03]  /*0400*/  IADD3 R5, R12, -0x21, RZ ;  /* 0xffffffdf0c057810 */ /* 0x000fc60007ffe0ff */
[----:B------:R-:W-:Y:S01]  /*0410*/  IMAD R2, R0, R3, R2 ;  /* 0x0000000300027224 */ /* 0x000fe200078e0202 */
[----:B------:R-:W-:-:S04]  /*0420*/  IADD3 R3, R12, -0x2f, RZ ;  /* 0xffffffd10c037810 */ /* 0x000fc80007ffe0ff */
[----:B------:R-:W-:Y:S02]  /*0430*/  ISETP.GT.U32.AND P2, PT, R7, R2, PT ;  /* 0x000000020700720c */ /* 0x000fe40003f44070 */
[----:B------:R-:W-:Y:S02]  /*0440*/  ISETP.GE.U32.AND P4, PT, R3, 0x7fffffb2, PT ;  /* 0x7fffffb20300780c */ /* 0x000fe40003f86070 */
[----:B------:R-:W-:Y:S02]  /*0450*/  IADD3 R3, R12, -0x2e, RZ ;  /* 0xffffffd20c037810 */ /* 0x000fe40007ffe0ff */
[----:B------:R-:W-:-:S07]  /*0460*/  SEL R18, RZ, 0x1fffe, P4 ;  /* 0x0001fffeff127807 */ /* 0x000fce0002000000 */
[----:B------:R-:W-:Y:S01]  /*0470*/  @!P2 IMAD.IADD R2, R2, 0x1, -R7 ;  /* 0x000000010202a824 */ /* 0x000fe200078e0a07 */
[----:B------:R-:W-:Y:S02]  /*0480*/  @!P2 IADD3 R0, R0, 0x1, RZ ;  /* 0x000000010000a810 */ /* 0x000fe40007ffe0ff */
[----:B------:R-:W-:Y:S02]  /*0490*/  ISETP.GE.U32.AND P2, PT, R4, 0x7fffffb1, PT ;  /* 0x7fffffb10400780c */ /* 0x000fe40003f46070 */
[----:B------:R-:W-:Y:S02]  /*04a0*/  ISETP.GE.U32.AND P0, PT, R2, R7, PT ;  /* 0x000000070200720c */ /* 0x000fe40003f06070 */
[----:B------:R-:W-:Y:S01]  /*04b0*/  LOP3.LUT R2, R10, R6, RZ, 0x3c, !PT ;  /* 0x000000060a027212 */ /* 0x000fe200078e3cff */
[----:B------:R-:W1:Y:S01]  /*04c0*/  I2F.RP R7, R28 ;  /* 0x0000001c00077306 */ /* 0x000e620000209400 */
[----:B------:R-:W-:Y:S02]  /*04d0*/  SEL R23, RZ, 0x1, P2 ;  /* 0x00000001ff177807 */ /* 0x000fe40001000000 */
[----:B------:R-:W-:-:S02]  /*04e0*/  ISETP.GE.AND P1, PT, R2, RZ, PT ;  /* 0x000000ff0200720c */ /* 0x000fc40003f26270 */
[----:B------:R-:W-:Y:S01]  /*04f0*/  IADD3 R2, R12, -0x2d, RZ ;  /* 0xffffffd30c027810 */ /* 0x000fe20007ffe0ff */
[----:B------:R-:W-:-:S03]  /*0500*/  IMAD.IADD R18, R23, 0x1, R18 ;  /* 0x0000000117127824 */ /* 0x000fc600078e0212 */
[----:B------:R-:W-:Y:S02]  /*0510*/  ISETP.GE.U32.AND P6, PT, R2, 0x7fffffb4, PT ;  /* 0x7fffffb40200780c */ /* 0x000fe40003fc6070 */
[----:B------:R-:W-:Y:S02]  /*0520*/  IADD3 R2, R12, -0x2b, RZ ;  /* 0xffffffd50c027810 */ /* 0x000fe40007ffe0ff */
[----:B------:R-:W-:Y:S02]  /*0530*/  @P0 IADD3 R0, R0, 0x1, RZ ;  /* 0x0000000100000810 */ /* 0x000fe40007ffe0ff */
[----:B------:R-:W-:Y:S01]  /*0540*/  ISETP.GE.U32.AND P3, PT, R2, 0x7fffffb6, PT ;  /* 0x7fffffb60200780c */ /* 0x000fe20003f66070 */
[----:B-1----:R-:W1:Y:S01]  /*0550*/  MUFU.RCP R7, R7 ;  /* 0x0000000700077308 */ /* 0x002e620000001000 */
[----:B------:R-:W-:Y:S01]  /*0560*/  IADD3 R2, R12, -0x29, RZ ;  /* 0xffffffd70c027810 */ /* 0x000fe20007ffe0ff */
[----:B------:R-:W-:Y:S01]  /*0570*/  @!P1 IMAD.MOV R0, RZ, RZ, -R0 ;  /* 0x000000ffff009224 */ /* 0x000fe200078e0a00 */
[----:B------:R-:W-:-:S02]  /*0580*/  ISETP.GE.U32.AND P0, PT, R3, 0x7fffffb3, PT ;  /* 0x7fffffb30300780c */ /* 0x000fc40003f06070 */
[----:B------:R-:W-:Y:S02]  /*0590*/  IADD3 R3, R12, -0x2c, RZ ;  /* 0xffffffd40c037810 */ /* 0x000fe40007ffe0ff */
[----:B------:R-:W-:Y:S02]  /*05a0*/  @!P5 LOP3.LUT R0, RZ, R6, RZ, 0x33, !PT ;  /* 0x00000006ff00d212 */ /* 0x000fe400078e33ff */
[----:B------:R-:W-:Y:S02]  /*05b0*/  ISETP.GE.U32.AND P5, PT, R2, 0x7fffffb8, PT ;  /* 0x7fffffb80200780c */ /* 0x000fe40003fa6070 */
[C---:B------:R-:W-:Y:S02]  /*05c0*/  IADD3 R2, R12.reuse, -0x27, RZ ;  /* 0xffffffd90c027810 */ /* 0x040fe40007ffe0ff */
[----:B------:R-:W-:Y:S02]  /*05d0*/  ISETP.GE.U32.AND P1, PT, R3, 0x7fffffb5, PT ;  /* 0x7fffffb50300780c */ /* 0x000fe40003f26070 */
[----:B------:R-:W-:-:S02]  /*05e0*/  IADD3 R3, R12, -0x2a, RZ ;  /* 0xffffffd60c037810 */ /* 0x000fc40007ffe0ff */
[----:B------:R-:W-:Y:S02]  /*05f0*/  ISETP.GE.U32.AND P2, PT, R2, 0x7fffffba, PT ;  /* 0x7fffffba0200780c */ /* 0x000fe40003f46070 */
[C---:B------:R-:W-:Y:S02]  /*0600*/  IADD3 R2, R12.reuse, -0x25, RZ ;  /* 0xffffffdb0c027810 */ /* 0x040fe40007ffe0ff */
[----:B------:R-:W-:Y:S02]  /*0610*/  ISETP.GE.U32.AND P4, PT, R3, 0x7fffffb7, PT ;  /* 0x7fffffb70300780c */ /* 0x000fe40003f86070 */
[----:B------:R-:W-:Y:S02]  /*0620*/  IADD3 R3, R12, -0x28, RZ ;  /* 0xffffffd80c037810 */ /* 0x000fe40007ffe0ff */
[----:B------:R-:W-:Y:S02]  /*0630*/  SEL R4, RZ, 0x4, P0 ;  /* 0x00000004ff047807 */ /* 0x000fe40000000000 */
[----:B------:R-:W-:-:S02]  /*0640*/  ISETP.GE.U32.AND P0, PT, R2, 0x7fffffbc, PT ;  /* 0x7fffffbc0200780c */ /* 0x000fc40003f06070 */
[C---:B------:R-:W-:Y:S02]  /*0650*/  IADD3 R2, R12.reuse, -0x26, RZ ;  /* 0xffffffda0c027810 */ /* 0x040fe40007ffe0ff */
[----:B------:R-:W-:Y:S02]  /*0660*/  SEL R9, RZ, 0x7fff8, P6 ;  /* 0x0007fff8ff097807 */ /* 0x000fe40003000000 */
[----:B------:R-:W-:Y:S02]  /*0670*/  ISETP.GE.U32.AND P6, PT, R3, 0x7fffffb9, PT ;  /* 0x7fffffb90300780c */ /* 0x000fe40003fc6070 */
[----:B------:R-:W-:Y:S02]  /*0680*/  IADD3 R3, R12, -0x23, RZ ;  /* 0xffffffdd0c037810 */ /* 0x000fe40007ffe0ff */
[----:B------:R-:W-:Y:S02]  /*0690*/  SEL R8, RZ, 0x1fffe, P3 ;  /* 0x0001fffeff087807 */ /* 0x000fe40001800000 */
[----:B------:R-:W-:-:S02]  /*06a0*/  ISETP.GE.U32.AND P3, PT, R2, 0x7fffffbb, PT ;  /* 0x7fffffbb0200780c */ /* 0x000fc40003f66070 */
[----:B------:R-:W-:Y:S02]  /*06b0*/  IADD3 R2, R12, -0x24, RZ ;  /* 0xffffffdc0c027810 */ /* 0x000fe40007ffe0ff */
[----:B------:R-:W-:Y:S02]  /*06c0*/  SEL R17, RZ, 0x1, P1 ;  /* 0x00000001ff117807 */ /* 0x000fe40000800000 */
[----:B------:R-:W-:Y:S02]  /*06d0*/  ISETP.GE.U32.AND P1, PT, R3, 0x7fffffbe, PT ;  /* 0x7fffffbe0300780c */ /* 0x000fe40003f26070 */
[----:B------:R-:W-:Y:S01]  /*06e0*/  SEL R3, RZ, 0x7fff8, P5 ;  /* 0x0007fff8ff037807 */ /* 0x000fe20002800000 */
[----:B------:R-:W-:Y:S01]  /*06f0*/  IMAD.IADD R8, R17, 0x1, R8 ;  /* 0x0000000111087824 */ /* 0x000fe200078e0208 */
[----:B------:R-:W-:Y:S02]  /*0700*/  ISETP.GE.U32.AND P5, PT, R2, 0x7fffffbd, PT ;  /* 0x7fffffbd0200780c */ /* 0x000fe40003fa6070 */
[----:B------:R-:W-:-:S02]  /*0710*/  SEL R2, RZ, 0x4, P4 ;  /* 0x00000004ff027807 */ /* 0x000fc40002000000 */
[----:B------:R-:W-:Y:S02]  /*0720*/  SEL R14, RZ, 0x1fffe, P2 ;  /* 0x0001fffeff0e7807 */ /* 0x000fe40001000000 */
[----:B------:R-:W-:Y:S02]  /*0730*/  ISETP.GE.U32.AND P4, PT, R5, 0x7fffffc0, PT ;  /* 0x7fffffc00500780c */ /* 0x000fe40003f86070 */
[----:B------:R-:W-:Y:S02]  /*0740*/  ISETP.GE.U32.AND P2, PT, R11, 0x7fffffbf, PT ;  /* 0x7fffffbf0b00780c */ /* 0x000fe40003f46070 */
[C---:B------:R-:W-:Y:S02]  /*0750*/  IADD3 R5, R12.reuse, -0x17, RZ ;  /* 0xffffffe90c057810 */ /* 0x040fe40007ffe0ff */
[----:B------:R-:W-:Y:S02]  /*0760*/  IADD3 R11, R12, -0x18, RZ ;  /* 0xffffffe80c0b7810 */ /* 0x000fe40007ffe0ff */
[----:B------:R-:W-:-:S02]  /*0770*/  SEL R15, RZ, 0x1, P6 ;  /* 0x00000001ff0f7807 */ /* 0x000fc40003000000 */
[----:B------:R-:W-:Y:S02]  /*0780*/  SEL R12, RZ, 0x7fff8, P0 ;  /* 0x0007fff8ff0c7807 */ /* 0x000fe40000000000 */
[----:B------:R-:W-:Y:S01]  /*0790*/  SEL R13, RZ, 0x4, P3 ;  /* 0x00000004ff0d7807 */ /* 0x000fe20001800000 */
[----:B------:R2:W-:Y:S01]  /*07a0*/  STL.64 [R1+0x4d0], R14 ;  /* 0x0004d00e01007387 */ /* 0x0005e20000100a00 */
[----:B------:R-:W-:Y:S02]  /*07b0*/  ISETP.GE.U32.AND P6, PT, R5, 0x7fffffca, PT ;  /* 0x7fffffca0500780c */ /* 0x000fe40003fc6070 */
[----:B------:R-:W-:Y:S01]  /*07c0*/  ISETP.GE.U32.AND P0, PT, R11, 0x7fffffc9, PT ;  /* 0x7fffffc90b00780c */ /* 0x000fe20003f06070 */
[----:B------:R3:W-:Y:S01]  /*07d0*/  STL.64 [R1+0x4c8], R12 ;  /* 0x0004c80c01007387 */ /* 0x0007e20000100a00 */
[----:B------:R-:W-:Y:S02]  /*07e0*/  LOP3.LUT R8, R8, 0x3, RZ, 0xc0, !PT ;  /* 0x0000000308087812 */ /* 0x000fe400078ec0ff */
[----:B------:R-:W-:-:S02]  /*07f0*/  LOP3.LUT R18, R18, 0x3, RZ, 0xc0, !PT ;  /* 0x0000000312127812 */ /* 0x000fc400078ec0ff */
[----:B------:R-:W-:Y:S01]  /*0800*/  IADD3 R2, R8, R3, R2 ;  /* 0x0000000308027210 */ /* 0x000fe20007ffe002 */
[----:B--2---:R-:W-:Y:S01]  /*0810*/  IMAD.MOV.U32 R15, RZ, RZ, c[0x0][0x180] ;  /* 0x00006000ff0f7624 */ /* 0x004fe200078e00ff */
[----:B---3--:R-:W-:-:S04]  /*0820*/  SEL R12, RZ, 0x1fffe, P1 ;  /* 0x0001fffeff0c7807 */ /* 0x008fc80000800000 */
[C---:B------:R-:W-:Y:S02]  /*0830*/  IADD3 R5, R15.reuse, -0x15, RZ ;  /* 0xffffffeb0f057810 */ /* 0x040fe40007ffe0ff */
[----:B------:R-:W-:Y:S01]  /*0840*/  IADD3 R11, R15, -0x16, RZ ;  /* 0xffffffea0f0b7810 */ /* 0x000fe20007ffe0ff */
[----:B------:R2:W-:Y:S01]  /*0850*/  STL [R1+0x10], R12 ;  /* 0x0000100c01007387 */ /* 0x0005e20000100800 */
[----:B------:R-:W-:Y:S02]  /*0860*/  ISETP.GE.U32.AND P3, PT, R5, 0x7fffffcc, PT ;  /* 0x7fffffcc0500780c */ /* 0x000fe40003f66070 */
[----:B------:R-:W-:Y:S02]  /*0870*/  IADD3 R5, R15, -0x13, RZ ;  /* 0xffffffed0f057810 */ /* 0x000fe40007ffe0ff */
[----:B------:R-:W-:Y:S02]  /*0880*/  ISETP.GE.U32.AND P1, PT, R11, 0x7fffffcb, PT ;  /* 0x7fffffcb0b00780c */ /* 0x000fe40003f26070 */
[----:B------:R-:W-:-:S02]  /*0890*/  IADD3 R11, R15, -0x14, RZ ;  /* 0xffffffec0f0b7810 */ /* 0x000fc40007ffe0ff */
[----:B------:R-:W-:Y:S02]  /*08a0*/  IADD3 R19, R15, -0x1b, RZ ;  /* 0xffffffe50f137810 */ /* 0x000fe40007ffe0ff */
[----:B--2---:R-:W-:Y:S02]  /*08b0*/  SEL R12, RZ, 0x1, P5 ;  /* 0x00000001ff0c7807 */ /* 0x004fe40002800000 */
[----:B------:R-:W-:Y:S02]  /*08c0*/  ISETP.GE.U32.AND P5, PT, R5, 0x7fffffce, PT ;  /* 0x7fffffce0500780c */ /* 0x000fe40003fa6070 */
[C---:B------:R-:W-:Y:S01]  /*08d0*/  IADD3 R5, R15.reuse, -0x11, RZ ;  /* 0xffffffef0f057810 */ /* 0x040fe20007ffe0ff */
[----:B------:R2:W-:Y:S01]  /*08e0*/  STL [R1+0x14], R12 ;  /* 0x0000140c01007387 */ /* 0x0005e20000100800 */
[C---:B------:R-:W-:Y:S02]  /*08f0*/  IADD3 R16, R15.reuse, -0x1c, RZ ;  /* 0xffffffe40f107810 */ /* 0x040fe40007ffe0ff */
[----:B------:R-:W-:-:S02]  /*0900*/  IADD3 R20, R15, -0x19, RZ ;  /* 0xffffffe70f147810 */ /* 0x000fc40007ffe0ff */
[----:B------:R-:W-:Y:S02]  /*0910*/  SEL R21, RZ, 0x7fff8, P3 ;  /* 0x0007fff8ff157807 */ /* 0x000fe40001800000 */
[----:B------:R-:W-:Y:S02]  /*0920*/  ISETP.GE.U32.AND P3, PT, R16, 0x7fffffc5, PT ;  /* 0x7fffffc51000780c */ /* 0x000fe40003f66070 */
[----:B------:R-:W-:Y:S02]  /*0930*/  IADD3 R22, R15, -0x1a, RZ ;  /* 0xffffffe60f167810 */ /* 0x000fe40007ffe0ff */
[----:B--2---:R-:W-:Y:S02]  /*0940*/  SEL R12, RZ, 0x7fff8, P4 ;  /* 0x0007fff8ff0c7807 */ /* 0x004fe40002000000 */
[----:B------:R-:W-:Y:S02]  /*0950*/  ISETP.GE.U32.AND P4, PT, R11, 0x7fffffcd, PT ;  /* 0x7fffffcd0b00780c */ /* 0x000fe40003f86070 */
[----:B------:R-:W-:Y:S01]  /*0960*/  IADD3 R11, R15, -0x12, RZ ;  /* 0xffffffee0f0b7810 */ /* 0x000fe20007ffe0ff */
[----:B------:R2:W-:Y:S01]  /*0970*/  STL [R1+0x108], R12 ;  /* 0x0001080c01007387 */ /* 0x0005e20000100800 */
[----:B------:R-:W-:-:S02]  /*0980*/  SEL R16, RZ, 0x4, P1 ;  /* 0x00000004ff107807 */ /* 0x000fc40000800000 */
[----:B------:R-:W-:Y:S02]  /*0990*/  ISETP.GE.U32.AND P1, PT, R20, 0x7fffffc8, PT ;  /* 0x7fffffc81400780c */ /* 0x000fe40003f26070 */
[----:B------:R-:W-:Y:S02]  /*09a0*/  SEL R20, RZ, 0x1fffe, P5 ;  /* 0x0001fffeff147807 */ /* 0x000fe40002800000 */
[----:B------:R-:W-:Y:S02]  /*09b0*/  ISETP.GE.U32.AND P5, PT, R22, 0x7fffffc7, PT ;  /* 0x7fffffc71600780c */ /* 0x000fe40003fa6070 */
[----:B------:R-:W-:Y:S02]  /*09c0*/  IADD3 R25, R15, -0x3c, RZ ;  /* 0xffffffc40f197810 */ /* 0x000fe40007ffe0ff */
[----:B--2---:R-:W-:Y:S02]  /*09d0*/  SEL R12, RZ, 0x4, P2 ;  /* 0x00000004ff0c7807 */ /* 0x004fe40001000000 */
[----:B------:R-:W-:-:S02]  /*09e0*/  ISETP.GE.U32.AND P2, PT, R5, 0x7fffffd0, PT ;  /* 0x7fffffd00500780c */ /* 0x000fc40003f46070 */
[----:B------:R-:W-:Y:S01]  /*09f0*/  SEL R5, RZ, 0x1fffe, P6 ;  /* 0x0001fffeff057807 */ /* 0x000fe20003000000 */
[----:B------:R2:W-:Y:S01]  /*0a00*/  STL [R1+0x10c], R12 ;  /* 0x00010c0c01007387 */ /* 0x0005e20000100800 */
[----:B------:R-:W-:Y:S02]  /*0a10*/  ISETP.GE.U32.AND P6, PT, R11, 0x7fffffcf, PT ;  /* 0x7fffffcf0b00780c */ /* 0x000fe40003fc6070 */
[----:B-1----:R-:W-:Y:S01]  /*0a20*/  IADD3 R11, R7, 0xffffffe, RZ ;  /* 0x0ffffffe070b7810 */ /* 0x002fe20007ffe0ff */
[----:B------:R1:W-:Y:S01]  /*0a30*/  STL [R1+0x4a8], R0 ;  /* 0x0004a80001007387 */ /* 0x0003e20000100800 */
[----:B------:R-:W-:Y:S02]  /*0a40*/  SEL R7, RZ, 0x1, P0 ;  /* 0x00000001ff077807 */ /* 0x000fe40000000000 */
[----:B------:R-:W-:Y:S01]  /*0a50*/  ISETP.GE.U32.AND P0, PT, R19, 0x7fffffc6, PT ;  /* 0x7fffffc61300780c */ /* 0x000fe20003f06070 */
[----:B------:R-:W-:Y:S01]  /*0a60*/  IMAD.MOV R19, RZ, RZ, -R0 ;  /* 0x000000ffff137224 */ /* 0x000fe200078e0a00 */
[----:B------:R-:W3:Y:S01]  /*0a70*/  F2I.FTZ.U32.TRUNC.NTZ R11, R11 ;  /* 0x0000000b000b7305 */ /* 0x000ee2000021f000 */
[----:B--2---:R-:W2:Y:S01]  /*0a80*/  S2R R12, SR_TID.X ;  /* 0x00000000000c7919 */ /* 0x004ea20000002100 */
[----:B------:R-:W-:Y:S01]  /*0a90*/  SEL R22, RZ, 0x1, P4 ;  /* 0x00000001ff167807 */ /* 0x000fe20002000000 */
[----:B------:R-:W-:Y:S01]  /*0aa0*/  IMAD R6, R6, R19, R10 ;  /* 0x0000001306067224 */ /* 0x000fe200078e020a */
[----:B------:R-:W-:Y:S01]  /*0ab0*/  IADD3 R19, R15, -0x3b, RZ ;  /* 0xffffffc50f137810 */ /* 0x000fe20007ffe0ff */
[----:B------:R-:W-:Y:S01]  /*0ac0*/  IMAD.IADD R5, R7, 0x1, R5 ;  /* 0x0000000107057824 */ /* 0x000fe200078e0205 */
[----:B------:R-:W-:Y:S01]  /*0ad0*/  IADD3 R26, R15, -0x39, RZ ;  /* 0xffffffc70f1a7810 */ /* 0x000fe20007ffe0ff */
[----:B------:R-:W-:Y:S01]  /*0ae0*/  IMAD.IADD R24, R24, 0x1, R6 ;  /* 0x0000000118187824 */ /* 0x000fe200078e0206 */
[----:B------:R-:W-:Y:S01]  /*0af0*/  ISETP.GE.U32.AND P4, PT, R19, 0x7fffffa6, PT ;  /* 0x7fffffa61300780c */ /* 0x000fe20003f86070 */
[----:B------:R-:W-:Y:S01]  /*0b00*/  IMAD.IADD R20, R22, 0x1, R20 ;  /* 0x0000000116147824 */ /* 0x000fe200078e0214 */
[----:B------:R-:W-:-:S02]  /*0b10*/  SEL R19, RZ, 0x7fff8, P2 ;  /* 0x0007fff8ff137807 */ /* 0x000fc40001000000 */
[----:B------:R-:W-:Y:S02]  /*0b20*/  ISETP.GE.U32.AND P2, PT, R25, 0x7fffffa5, PT ;  /* 0x7fffffa51900780c */ /* 0x000fe40003f46070 */
[----:B------:R-:W-:Y:S01]  /*0b30*/  SEL R13, RZ, 0x1fffe, P4 ;  /* 0x0001fffeff0d7807 */ /* 0x000fe20002000000 */
[----:B---3--:R-:W-:Y:S01]  /*0b40*/  IMAD.MOV R10, RZ, RZ, -R11 ;  /* 0x000000ffff0a7224 */ /* 0x008fe200078e0a0b */
[----:B------:R-:W-:Y:S02]  /*0b50*/  SEL R6, RZ, 0x4, P6 ;  /* 0x00000004ff067807 */ /* 0x000fe40003000000 */
[----:B-1----:R-:W-:Y:S01]  /*0b60*/  IADD3 R0, R15, -0x37, RZ ;  /* 0xffffffc90f007810 */ /* 0x002fe20007ffe0ff */
[----:B------:R-:W-:Y:S01]  /*0b70*/  IMAD R25, R10, R28, RZ ;  /* 0x0000001c0a197224 */ /* 0x000fe200078e02ff */
[----:B------:R-:W-:Y:S01]  /*0b80*/  ISETP.GE.U32.AND P6, PT, R26, 0x7fffffa8, PT ;  /* 0x7fffffa81a00780c */ /* 0x000fe20003fc6070 */
[----:B------:R-:W-:Y:S01]  /*0b90*/  IMAD.MOV.U32 R10, RZ, RZ, RZ ;  /* 0x000000ffff0a7224 */ /* 0x000fe200078e00ff */
[----:B------:R-:W-:-:S02]  /*0ba0*/  ISETP.GE.U32.AND P4, PT, R0, 0x7fffffaa, PT ;  /* 0x7fffffaa0000780c */ /* 0x000fc40003f86070 */
[----:B--2---:R-:W-:Y:S01]  /*0bb0*/  LOP3.LUT R12, R12, 0x1ff, RZ, 0xc0, !PT ;  /* 0x000001ff0c0c7812 */ /* 0x004fe200078ec0ff */
[----:B------:R-:W-:Y:S01]  /*0bc0*/  IMAD.HI.U32 R10, R11, R25, R10 ;  /* 0x000000190b0a7227 */ /* 0x000fe200078e000a */
[----:B------:R-:W-:Y:S02]  /*0bd0*/  SEL R0, RZ, 0x7fff8, P6 ;  /* 0x0007fff8ff007807 */ /* 0x000fe40003000000 */
[----:B------:R-:W-:Y:S01]  /*0be0*/  SEL R11, RZ, 0x1fffe, P0 ;  /* 0x0001fffeff0b7807 */ /* 0x000fe20000000000 */
[----:B------:R-:W-:Y:S01]  /*0bf0*/  IMAD R12, R24, 0x200, R12 ;  /* 0x00000200180c7824 */ /* 0x000fe200078e020c */
[C---:B------:R-:W-:Y:S02]  /*0c00*/  IADD3 R24, R15.reuse, -0x3a, RZ ;  /* 0xffffffc60f187810 */ /* 0x040fe40007ffe0ff */
[----:B------:R-:W-:Y:S02]  /*0c10*/  IADD3 R25, R15, -0x3f, RZ ;  /* 0xffffffc10f197810 */ /* 0x000fe40007ffe0ff */
[----:B------:R-:W-:Y:S01]  /*0c20*/  IABS R27, R12 ;  /* 0x0000000c001b7213 */ /* 0x000fe20000000000 */
[----:B------:R-:W-:Y:S01]  /*0c30*/  STL [R1+0x42c], R12 ;  /* 0x00042c0c01007387 */ /* 0x000fe20000100800 */
[----:B------:R-:W-:-:S02]  /*0c40*/  ISETP.GE.U32.AND P0, PT, R24, 0x7fffffa7, PT ;  /* 0x7fffffa71800780c */ /* 0x000fc40003f06070 */
[----:B------:R-:W-:Y:S01]  /*0c50*/  SEL R24, RZ, 0x1, P3 ;  /* 0x00000001ff187807 */ /* 0x000fe20001800000 */
[----:B------:R-:W-:Y:S01]  /*0c60*/  IMAD.HI.U32 R10, R10, R27, RZ ;  /* 0x0000001b0a0a7227 */ /* 0x000fe200078e00ff */
[----:B------:R1:W-:Y:S01]  /*0c70*/  STL [R1+0x20], R13 ;  /* 0x0000200d01007387 */ /* 0x0003e20000100800 */
[----:B------:R-:W-:Y:S02]  /*0c80*/  IADD3 R26, R15, -0x3d, RZ ;  /* 0xffffffc30f1a7810 */ /* 0x000fe40007ffe0ff */
[----:B------:R-:W-:Y:S01]  /*0c90*/  IMAD.MOV R10, RZ, RZ, -R10 ;  /* 0x000000ffff0a7224 */ /* 0x000fe200078e0a0a */
[----:B------:R-:W-:Y:S01]  /*0ca0*/  ISETP.GE.U32.AND P3, PT, R25, 0x7fffffa2, PT ;  /* 0x7fffffa21900780c */ /* 0x000fe20003f66070 */
[----:B------:R-:W-:Y:S01]  /*0cb0*/  IMAD.IADD R11, R24, 0x1, R11 ;  /* 0x00000001180b7824 */ /* 0x000fe200078e020b */
[----:B------:R-:W-:Y:S01]  /*0cc0*/  IADD3 R29, R15, -0x3e, RZ ;  /* 0xffffffc20f1d7810 */ /* 0x000fe20007ffe0ff */
[----:B------:R-:W-:Y:S01]  /*0cd0*/  IMAD R10, R28, R10, R27 ;  /* 0x0000000a1c0a7224 */ /* 0x000fe200078e021b */
[----:B------:R-:W-:-:S02]  /*0ce0*/  SEL R25, RZ, 0x7fff8, P1 ;  /* 0x0007fff8ff197807 */ /* 0x000fc40000800000 */
[----:B-1----:R-:W-:Y:S02]  /*0cf0*/  SEL R13, RZ, 0x1, P2 ;  /* 0x00000001ff0d7807 */ /* 0x002fe40001000000 */
[----:B------:R-:W-:Y:S02]  /*0d00*/  ISETP.GT.U32.AND P6, PT, R28, R10, PT ;  /* 0x0000000a1c00720c */ /* 0x000fe40003fc4070 */
[----:B------:R-:W-:Y:S01]  /*0d10*/  ISETP.GE.U32.AND P1, PT, R26, 0x7fffffa4, PT ;  /* 0x7fffffa41a00780c */ /* 0x000fe20003f26070 */
[----:B------:R1:W-:Y:S01]  /*0d20*/  STL [R1+0x18], R13 ;  /* 0x0000180d01007387 */ /* 0x0003e20000100800 */
[----:B------:R-:W-:Y:S02]  /*0d30*/  SEL R26, RZ, 0x4, P5 ;  /* 0x00000004ff1a7807 */ /* 0x000fe40002800000 */
[----:B------:R-:W-:Y:S01]  /*0d40*/  ISETP.GE.U32.AND P5, PT, R29, 0x7fffffa3, PT ;  /* 0x7fffffa31d00780c */ /* 0x000fe20003fa6070 */
[----:B------:R2:W-:Y:S01]  /*0d50*/  STL [R1+0x100], R0 ;  /* 0x0001000001007387 */ /* 0x0005e20000100800 */
[----:B------:R-:W-:-:S02]  /*0d60*/  IADD3 R29, R15, -0x35, RZ ;  /* 0xffffffcb0f1d7810 */ /* 0x000fc40007ffe0ff */
[----:B------:R-:W-:Y:S02]  /*0d70*/  IADD3 R27, R15, -0x38, RZ ;  /* 0xffffffc80f1b7810 */ /* 0x000fe40007ffe0ff */
[----:B------:R-:W-:Y:S01]  /*0d80*/  LOP3.LUT R5, R5, 0x3, RZ, 0xc0, !PT ;  /* 0x0000000305057812 */ /* 0x000fe200078ec0ff */
[----:B------:R-:W-:Y:S01]  /*0d90*/  @!P6 IMAD.IADD R10, R10, 0x1, -R28 ;  /* 0x000000010a0ae824 */ /* 0x000fe200078e0a1c */
[----:B-1----:R-:W-:Y:S02]  /*0da0*/  SEL R13, RZ, 0x7fff8, P1 ;  /* 0x0007fff8ff0d7807 */ /* 0x002fe40000800000 */
[----:B------:R-:W-:Y:S02]  /*0db0*/  ISETP.GE.U32.AND P2, PT, R27, 0x7fffffa9, PT ;  /* 0x7fffffa91b00780c */ /* 0x000fe40003f46070 */
[----:B--2---:R-:W-:Y:S02]  /*0dc0*/  SEL R0, RZ, 0x4, P0 ;  /* 0x00000004ff007807 */ /* 0x004fe40000000000 */
[----:B------:R-:W-:-:S02]  /*0dd0*/  ISETP.GE.U32.AND P0, PT, R29, 0x7fffffac, PT ;  /* 0x7fffffac1d00780c */ /* 0x000fc40003f06070 */
[C---:B------:R-:W-:Y:S01]  /*0de0*/  IADD3 R27, R15.reuse, -0x36, RZ ;  /* 0xffffffca0f1b7810 */ /* 0x040fe20007ffe0ff */
[----:B------:R1:W-:Y:S01]  /*0df0*/  STL [R1+0x104], R0 ;  /* 0x0001040001007387 */ /* 0x0003e20000100800 */
[----:B------:R-:W-:Y:S02]  /*0e00*/  ISETP.GT.U32.AND P6, PT, R28, R10, PT ;  /* 0x0000000a1c00720c */ /* 0x000fe40003fc4070 */
[----:B------:R-:W-:Y:S02]  /*0e10*/  IADD3 R29, R15, -0x33, RZ ;  /* 0xffffffcd0f1d7810 */ /* 0x000fe40007ffe0ff */
[----:B------:R-:W-:Y:S02]  /*0e20*/  SEL R14, RZ, 0x7fff8, P0 ;  /* 0x0007fff8ff0e7807 */ /* 0x000fe40000000000 */
[----:B------:R-:W-:Y:S02]  /*0e30*/  ISETP.GE.U32.AND P1, PT, R29, 0x7fffffae, PT ;  /* 0x7fffffae1d00780c */ /* 0x000fe40003f26070 */
[----:B------:R-:W-:-:S02]  /*0e40*/  IADD3 R29, R15, -0x1f, RZ ;  /* 0xffffffe10f1d7810 */ /* 0x000fc40007ffe0ff */
[----:B-1----:R-:W-:Y:S02]  /*0e50*/  SEL R0, RZ, 0x1fffe, P3 ;  /* 0x0001fffeff007807 */ /* 0x002fe40001800000 */
[----:B------:R-:W-:Y:S01]  /*0e60*/  ISETP.GE.U32.AND P3, PT, R27, 0x7fffffab, PT ;  /* 0x7fffffab1b00780c */ /* 0x000fe20003f66070 */
[----:B------:R-:W-:Y:S01]  /*0e70*/  @!P6 IMAD.IADD R10, R10, 0x1, -R28 ;  /* 0x000000010a0ae824 */ /* 0x000fe200078e0a1c */
[C---:B------:R-:W-:Y:S01]  /*0e80*/  IADD3 R27, R15.reuse, -0x34, RZ ;  /* 0xffffffcc0f1b7810 */ /* 0x040fe20007ffe0ff */
[----:B------:R1:W-:Y:S01]  /*0e90*/  STL [R1+0x1c], R0 ;  /* 0x00001c0001007387 */ /* 0x0003e20000100800 */
[----:B------:R-:W-:Y:S02]  /*0ea0*/  ISETP.GE.AND P6, PT, R12, RZ, PT ;  /* 0x000000ff0c00720c */ /* 0x000fe40003fc6270 */
[----:B------:R-:W-:Y:S01]  /*0eb0*/  IADD3 R12, R15, -0xb, RZ ;  /* 0xfffffff50f0c7810 */ /* 0x000fe20007ffe0ff */
[----:B------:R2:W-:Y:S01]  /*0ec0*/  STL [R1+0x110], R13 ;  /* 0x0001100d01007387 */ /* 0x0005e20000100800 */
[----:B------:R-:W-:-:S02]  /*0ed0*/  IADD3 R5, R5, R21, R16 ;  /* 0x0000001505057210 */ /* 0x000fc40007ffe010 */
[----:B------:R-:W-:Y:S02]  /*0ee0*/  LOP3.LUT R20, R20, 0x3, RZ, 0xc0, !PT ;  /* 0x0000000314147812 */ /* 0x000fe400078ec0ff */
[----:B------:R-:W-:Y:S01]  /*0ef0*/  LOP3.LUT R11, R11, 0x3, RZ, 0xc0, !PT ;  /* 0x000000030b0b7812 */ /* 0x000fe200078ec0ff */
[----:B------:R-:W-:Y:S01]  /*0f00*/  IMAD.SHL.U32 R5, R5, 0x100, RZ ;  /* 0x0000010005057824 */ /* 0x000fe200078e00ff */
[----:B-1----:R-:W-:Y:S02]  /*0f10*/  SEL R0, RZ, 0x4, P5 ;  /* 0x00000004ff007807 */ /* 0x002fe40002800000 */
[----:B------:R-:W-:Y:S01]  /*0f20*/  ISETP.GE.U32.AND P5, PT, R27, 0x7fffffad, PT ;  /* 0x7fffffad1b00780c */ /* 0x000fe20003fa6070 */
[----:B------:R-:W-:Y:S01]  /*0f30*/  @!P6 IMAD.MOV R10, RZ, RZ, -R10 ;  /* 0x000000ffff0ae224 */ /* 0x000fe200078e0a0a */
[C---:B--2---:R-:W-:Y:S01]  /*0f40*/  IADD3 R13, R15.reuse, -0x1d, RZ ;  /* 0xffffffe30f0d7810 */ /* 0x044fe20007ffe0ff */
[----:B------:R1:W-:Y:S01]  /*0f50*/  STL [R1+0x114], R0 ;  /* 0x0001140001007387 */ /* 0x0003e20000100800 */
[----:B------:R-:W-:-:S02]  /*0f60*/  IADD3 R27, R15, -0x32, RZ ;  /* 0xffffffce0f1b7810 */ /* 0x000fc40007ffe0ff */
[----:B------:R-:W-:Y:S02]  /*0f70*/  ISETP.GE.U32.AND P0, PT, R13, 0x7fffffc4, PT ;  /* 0x7fffffc40d00780c */ /* 0x000fe40003f06070 */
[----:B------:R-:W-:Y:S02]  /*0f80*/  SEL R13, RZ, 0x1fffe, P1 ;  /* 0x0001fffeff0d7807 */ /* 0x000fe40000800000 */
[----:B------:R-:W-:Y:S02]  /*0f90*/  SEL R28, RZ, 0x7fff8, P0 ;  /* 0x0007fff8ff1c7807 */ /* 0x000fe40000000000 */
[----:B------:R-:W-:Y:S02]  /*0fa0*/  IADD3 R6, R20, R19, R6 ;  /* 0x0000001314067210 */ /* 0x000fe40007ffe006 */
[----:B-1----:R-:W-:Y:S02]  /*0fb0*/  SEL R0, RZ, 0x1fffe, P4 ;  /* 0x0001fffeff007807 */ /* 0x002fe40002000000 */
[----:B------:R-:W-:-:S02]  /*0fc0*/  ISETP.GE.U32.AND P4, PT, R27, 0x7fffffaf, PT ;  /* 0x7fffffaf1b00780c */ /* 0x000fc40003f86070 */
[----:B------:R-:W-:Y:S01]  /*0fd0*/  IADD3 R27, R15, -0x1e, RZ ;  /* 0xffffffe20f1b7810 */ /* 0x000fe20007ffe0ff */
[----:B------:R1:W-:Y:S01]  /*0fe0*/  STL [R1+0x24], R0 ;  /* 0x0000240001007387 */ /* 0x0003e20000100800 */
[----:B------:R-:W-:Y:S02]  /*0ff0*/  LOP3.LUT R5, R5, 0xf00, RZ, 0xe2, !PT ;  /* 0x00000f0005057812 */ /* 0x000fe400078ee2ff */
[----:B------:R-:W-:Y:S01]  /*1000*/  SEL R17, RZ, 0x4, P4 ;  /* 0x00000004ff117807 */ /* 0x000fe20002000000 */
[----:B------:R2:W-:Y:S01]  /*1010*/  STL [R1+0x118], R14 ;  /* 0x0001180e01007387 */ /* 0x0005e20000100800 */
[----:B------:R-:W-:Y:S01]  /*1020*/  IADD3 R11, R11, R25, R26 ;  /* 0x000000190b0b7210 */ /* 0x000fe20007ffe01a */
[----:B------:R-:W-:Y:S01]  /*1030*/  IMAD R5, R6, 0x1000, R5 ;  /* 0x0000100006057824 */ /* 0x000fe200078e0205 */
[----:B------:R-:W-:Y:S02]  /*1040*/  IADD3 R26, R18, R9, R4 ;  /* 0x00000009121a7210 */ /* 0x000fe40007ffe004 */
[----:B-1----:R-:W-:-:S02]  /*1050*/  SEL R0, RZ, 0x1, P2 ;  /* 0x00000001ff007807 */ /* 0x002fc40001000000 */
[----:B------:R-:W-:Y:S02]  /*1060*/  ISETP.GE.U32.AND P2, PT, R29, 0x7fffffc2, PT ;  /* 0x7fffffc21d00780c */ /* 0x000fe40003f46070 */
[----:B--2---:R-:W-:Y:S02]  /*1070*/  SEL R14, RZ, 0x4, P3 ;  /* 0x00000004ff0e7807 */ /* 0x004fe40001800000 */
[----:B------:R-:W-:Y:S02]  /*1080*/  IADD3 R29, R15, -0x10, RZ ;  /* 0xfffffff00f1d7810 */ /* 0x000fe40007ffe0ff */
[----:B------:R-:W-:Y:S01]  /*1090*/  ISETP.GE.U32.AND P3, PT, R27, 0x7fffffc3, PT ;  /* 0x7fffffc31b00780c */ /* 0x000fe20003f66070 */
[----:B------:R-:W-:Y:S01]  /*10a0*/  STL [R1+0x11c], R14 ;  /* 0x00011c0e01007387 */ /* 0x000fe20000100800 */
[----:B------:R-:W-:Y:S02]  /*10b0*/  ISETP.GE.U32.AND P1, PT, R29, 0x7fffffd1, PT ;  /* 0x7fffffd11d00780c */ /* 0x000fe40003f26070 */
[----:B------:R-:W-:Y:S01]  /*10c0*/  IADD3 R29, R15, -0xf, RZ ;  /* 0xfffffff10f1d7810 */ /* 0x000fe20007ffe0ff */
[----:B------:R1:W-:Y:S01]  /*10d0*/  STL [R1+0x2c], R13 ;  /* 0x00002c0d01007387 */ /* 0x0003e20000100800 */
[----:B------:R-:W-:-:S02]  /*10e0*/  SEL R27, RZ, 0x1fffe, P2 ;  /* 0x0001fffeff1b7807 */ /* 0x000fc40001000000 */
[----:B------:R-:W-:Y:S02]  /*10f0*/  ISETP.GE.U32.AND P0, PT, R29, 0x7fffffd2, PT ;  /* 0x7fffffd21d00780c */ /* 0x000fe40003f06070 */
[----:B------:R-:W-:Y:S02]  /*1100*/  ISETP.GE.U32.AND P2, PT, R12, 0x7fffffd6, PT ;  /* 0x7fffffd60c00780c */ /* 0x000fe40003f46070 */
[----:B------:R-:W-:Y:S02]  /*1110*/  IADD3 R12, R15, -0x1, RZ ;  /* 0xffffffff0f0c7810 */ /* 0x000fe40007ffe0ff */
[----:B------:R-:W-:Y:S02]  /*1120*/  SEL R29, RZ, 0x4, P3 ;  /* 0x00000004ff1d7807 */ /* 0x000fe40001800000 */
[----:B-1----:R-:W-:Y:S02]  /*1130*/  SEL R13, RZ, 0x1, P5 ;  /* 0x00000001ff0d7807 */ /* 0x002fe40002800000 */
[----:B------:R-:W-:-:S02]  /*1140*/  ISETP.GE.U32.AND P6, PT, R12, 0x7fffffe0, PT ;  /* 0x7fffffe00c00780c */ /* 0x000fc40003fc6070 */
[----:B------:R-:W-:Y:S01]  /*1150*/  ISETP.NE.AND P5, PT, RZ, c[0x0][0x178], PT ;  /* 0x00005e00ff007a0c */ /* 0x000fe20003fa5270 */
[----:B------:R1:W-:Y:S04]  /*1160*/  STL [R1+0xfc], R13 ;  /* 0x0000fc0d01007387 */ /* 0x0003e80000100800 */
[----:B------:R2:W-:Y:S01]  /*1170*/  STL [R1+0x124], R2 ;  /* 0x0001240201007387 */ /* 0x0005e20000100800 */
[----:B-1----:R-:W-:-:S07]  /*1180*/  IADD3 R13, R15, -0x20, RZ ;  /* 0xffffffe00f0d7810 */ /* 0x002fce0007ffe0ff */
[----:B------:R-:W-:Y:S02]  /*1190*/  @!P5 LOP3.LUT R10, RZ, c[0x0][0x178], RZ, 0x33, !PT ;  /* 0x00005e00ff0ada12 */ /* 0x000fe400078e33ff */
[----:B------:R-:W-:Y:S02]  /*11a0*/  ISETP.GE.U32.AND P3, PT, R13, 0x7fffffc1, PT ;  /* 0x7fffffc10d00780c */ /* 0x000fe40003f66070 */
[----:B------:R-:W-:Y:S02]  /*11b0*/  IADD3 R13, R15, -0x31, RZ ;  /* 0xffffffcf0f0d7810 */ /* 0x000fe40007ffe0ff */
[----:B------:R-:W-:Y:S02]  /*11c0*/  SEL R12, RZ, 0x1, P3 ;  /* 0x00000001ff0c7807 */ /* 0x000fe40001800000 */
[----:B------:R-:W-:-:S03]  /*11d0*/  ISETP.GE.U32.AND P5, PT, R13, 0x7fffffb0, PT ;  /* 0x7fffffb00d00780c */ /* 0x000fc60003fa6070 */
[----:B------:R-:W-:Y:S01]  /*11e0*/  IMAD.IADD R27, R12, 0x1, R27 ;  /* 0x000000010c1b7824 */ /* 0x000fe200078e021b */
[----:B------:R-:W-:Y:S01]  /*11f0*/  SEL R16, RZ, 0x7fff8, P5 ;  /* 0x0007fff8ff107807 */ /* 0x000fe20002800000 */
[----:B------:R-:W-:-:S03]  /*1200*/  IMAD R12, R10, c[0x0][0x184], RZ ;  /* 0x000061000a0c7a24 */ /* 0x000fc600078e02ff */
[----:B------:R-:W-:-:S04]  /*1210*/  LOP3.LUT R27, R27, 0x3, RZ, 0xc0, !PT ;  /* 0x000000031b1b7812 */ /* 0x000fc800078ec0ff */
[----:B------:R-:W-:Y:S01]  /*1220*/  IADD3 R27, R27, R28, R29 ;  /* 0x0000001c1b1b7210 */ /* 0x000fe20007ffe01d */
[----:B------:R-:W-:-:S03]  /*1230*/  IMAD.MOV.U32 R29, RZ, RZ, c[0x0][0x188] ;  /* 0x00006200ff1d7624 */ /* 0x000fc600078e00ff */
[----:B------:R-:W-:Y:S01]  /*1240*/  LOP3.LUT R27, R27, 0xf, RZ, 0xc0, !PT ;  /* 0x0000000f1b1b7812 */ /* 0x000fe200078ec0ff */
[C---:B------:R-:W-:Y:S02]  /*1250*/  IMAD R6, R29.reuse, 0x30, RZ ;  /* 0x000000301d067824 */ /* 0x040fe400078e02ff */
[C---:B------:R-:W-:Y:S02]  /*1260*/  IMAD R22, R29.reuse, 0x50, RZ ;  /* 0x000000501d167824 */ /* 0x040fe400078e02ff */
[C---:B------:R-:W-:Y:S01]  /*1270*/  IMAD R23, R29.reuse, 0x54, RZ ;  /* 0x000000541d177824 */ /* 0x040fe200078e02ff */
[----:B------:R1:W-:Y:S01]  /*1280*/  STL [R1+0x4e0], R6 ;  /* 0x0004e00601007387 */ /* 0x0003e20000100800 */
[C---:B------:R-:W-:Y:S02]  /*1290*/  IMAD R28, R29.reuse, 0xc, RZ ;  /* 0x0000000c1d1c7824 */ /* 0x040fe400078e02ff */
[C---:B------:R-:W-:Y:S01]  /*12a0*/  IMAD.SHL.U32 R13, R29.reuse, 0x2, RZ ;  /* 0x000000021d0d7824 */ /* 0x040fe200078e00ff */
[----:B------:R-:W-:Y:S01]  /*12b0*/  STL [R1+0xf8], R12 ;  /* 0x0000f80c01007387 */ /* 0x000fe20000100800 */
[----:B------:R-:W-:-:S02]  /*12c0*/  IMAD R15, R29, 0x18, RZ ;  /* 0x000000181d0f7824 */ /* 0x000fc400078e02ff */
[C---:B------:R-:W-:Y:S01]  /*12d0*/  IMAD.SHL.U32 R7, R29.reuse, 0x8, RZ ;  /* 0x000000081d077824 */ /* 0x040fe200078e00ff */
[----:B------:R3:W-:Y:S01]  /*12e0*/  STL.64 [R1+0x4d8], R22 ;  /* 0x0004d81601007387 */ /* 0x0007e20000100a00 */
[C---:B--2---:R-:W-:Y:S02]  /*12f0*/  IMAD R2, R29.reuse, 0x24, RZ ;  /* 0x000000241d027824 */ /* 0x044fe400078e02ff */
[----:B-1----:R-:W-:Y:S02]  /*1300*/  IMAD.SHL.U32 R6, R12, 0x4, RZ ;  /* 0x000000040c067824 */ /* 0x002fe400078e00ff */
[C---:B------:R-:W-:Y:S02]  /*1310*/  IMAD R3, R29.reuse, 0x28, RZ ;  /* 0x000000281d037824 */ /* 0x040fe400078e02ff */
[----:B------:R-:W-:Y:S01]  /*1320*/  IMAD R14, R29, 0x9, RZ ;  /* 0x000000091d0e7824 */ /* 0x000fe200078e02ff */
[----:B------:R1:W-:Y:S01]  /*1330*/  STL [R1+0x12c], R6 ;  /* 0x00012c0601007387 */ /* 0x0003e20000100800 */
[----:B------:R-:W-:Y:S01]  /*1340*/  IADD3 R8, P4, R6, c[0x0][0x160], RZ ;  /* 0x0000580006087a10 */ /* 0x000fe20007f9e0ff */
[----:B------:R-:W-:-:S02]  /*1350*/  IMAD R11, R11, 0x10, R27 ;  /* 0x000000100b0b7824 */ /* 0x000fc400078e021b */
[----:B------:R2:W-:Y:S01]  /*1360*/  STL.64 [R1+0x4b0], R16 ;  /* 0x0004b01001007387 */ /* 0x0005e20000100a00 */
[----:B------:R-:W-:Y:S01]  /*1370*/  LEA.HI.X.SX32 R9, R12, c[0x0][0x164], 0x2, P4 ;  /* 0x000059000c097a11 */ /* 0x000fe200020f16ff */
[C---:B---3--:R-:W-:Y:S01]  /*1380*/  IMAD R22, R29.reuse, 0x3, RZ ;  /* 0x000000031d167824 */ /* 0x048fe200078e02ff */
[CC--:B------:R-:W-:Y:S01]  /*1390*/  LEA R12, P5, R29.reuse, R8.reuse, 0x3 ;  /* 0x000000081d0c7211 */ /* 0x0c0fe200078a18ff */
[----:B------:R-:W-:Y:S01]  /*13a0*/  IMAD R23, R29, 0x14, RZ ;  /* 0x000000141d177824 */ /* 0x000fe200078e02ff */
[----:B------:R-:W-:Y:S01]  /*13b0*/  LOP3.LUT R11, R11, 0xff, RZ, 0xc0, !PT ;  /* 0x000000ff0b0b7812 */ /* 0x000fe200078ec0ff */
[----:B-1----:R-:W-:Y:S01]  /*13c0*/  IMAD.SHL.U32 R6, R29, 0x4, RZ ;  /* 0x000000041d067824 */ /* 0x002fe200078e00ff */
[----:B------:R-:W-:Y:S01]  /*13d0*/  LEA.HI.X.SX32 R13, R13, R9, 0x2, P5 ;  /* 0x000000090d0d7211 */ /* 0x000fe200028f16ff */
[----:B------:R-:W-:Y:S02]  /*13e0*/  IMAD R4, R29, 0x2c, RZ ;  /* 0x0000002c1d047824 */ /* 0x000fe400078e02ff */
[----:B------:R-:W-:Y:S01]  /*13f0*/  IMAD.IADD R19, R5, 0x1, R11 ;  /* 0x0000000105137824 */ /* 0x000fe200078e020b */
[----:B--2---:R-:W-:Y:S01]  /*1400*/  IADD3 R16, P4, R6, R8, RZ ;  /* 0x0000000806107210 */ /* 0x004fe20007f9e0ff */
[----:B------:R-:W-:-:S02]  /*1410*/  IMAD R5, R29, 0x34, RZ ;  /* 0x000000341d057824 */ /* 0x000fc400078e02ff */
[C---:B------:R-:W-:Y:S01]  /*1420*/  IMAD R27, R29.reuse, 0xd, RZ ;  /* 0x0000000d1d1b7824 */ /* 0x040fe200078e02ff */
[C---:B------:R-:W-:Y:S01]  /*1430*/  LEA.HI.X.SX32 R17, R29.reuse, R9, 0x2, P4 ;  /* 0x000000091d117211 */ /* 0x040fe200020f16ff */
[C---:B------:R-:W-:Y:S02]  /*1440*/  IMAD R11, R29.reuse, 0x38, RZ ;  /* 0x000000381d0b7824 */ /* 0x040fe400078e02ff */
[C---:B------:R-:W-:Y:S02]  /*1450*/  IMAD R18, R29.reuse, 0x3c, RZ ;  /* 0x0000003c1d127824 */ /* 0x040fe400078e02ff */
[----:B------:R1:W-:Y:S01]  /*1460*/  STL.64 [R1+0x38], R16 ;  /* 0x0000381001007387 */ /* 0x0003e20000100a00 */
[C---:B------:R-:W-:Y:S02]  /*1470*/  IMAD R20, R29.reuse, 0x44, RZ ;  /* 0x000000441d147824 */ /* 0x040fe400078e02ff */
[C---:B------:R-:W-:Y:S01]  /*1480*/  IMAD R10, R29.reuse, 0x48, RZ ;  /* 0x000000481d0a7824 */ /* 0x040fe200078e02ff */
[----:B------:R2:W-:Y:S01]  /*1490*/  STL.64 [R1+0x78], R12 ;  /* 0x0000780c01007387 */ /* 0x0005e20000100a00 */
[----:B------:R-:W-:-:S02]  /*14a0*/  IMAD R21, R29, 0x4c, RZ ;  /* 0x0000004c1d157824 */ /* 0x000fc400078e02ff */
[C---:B------:R-:W-:Y:S02]  /*14b0*/  IMAD R24, R29.reuse, 0x58, RZ ;  /* 0x000000581d187824 */ /* 0x040fe400078e02ff */
[C---:B------:R-:W-:Y:S01]  /*14c0*/  IMAD R25, R29.reuse, 0x5c, RZ ;  /* 0x0000005c1d197824 */ /* 0x040fe200078e02ff */
[----:B-1----:R-:W-:Y:S01]  /*14d0*/  IADD3 R16, P4, R28, R8, RZ ;  /* 0x000000081c107210 */ /* 0x002fe20007f9e0ff */
[----:B------:R-:W-:-:S03]  /*14e0*/  IMAD R28, R29, 0x60, RZ ;  /* 0x000000601d1c7824 */ /* 0x000fc600078e02ff */
[-C--:B------:R-:W-:Y:S02]  /*14f0*/  LEA.HI.X.SX32 R17, R22, R9.reuse, 0x2, P4 ;  /* 0x0000000916117211 */ /* 0x080fe400020f16ff */
[-C--:B--2---:R-:W-:Y:S02]  /*1500*/  LEA R12, P5, R29, R8.reuse, 0x4 ;  /* 0x000000081d0c7211 */ /* 0x084fe400078a20ff */
[----:B------:R-:W-:Y:S01]  /*1510*/  IADD3 R22, P4, R23, R8, RZ ;  /* 0x0000000817167210 */ /* 0x000fe20007f9e0ff */
[----:B------:R1:W-:Y:S01]  /*1520*/  STL.64 [R1+0xb8], R16 ;  /* 0x0000b81001007387 */ /* 0x0003e20000100a00 */
[----:B------:R-:W-:Y:S01]  /*1530*/  LEA.HI.X.SX32 R13, R6, R9, 0x2, P5 ;  /* 0x00000009060d7211 */ /* 0x000fe200028f16ff */
[----:B------:R-:W-:-:S04]  /*1540*/  IMAD R6, R29, 0x1c, RZ ;  /* 0x0000001c1d067824 */ /* 0x000fc800078e02ff */
[----:B------:R2:W-:Y:S01]  /*1550*/  STL.64 [R1+0x8], R12 ;  /* 0x0000080c01007387 */ /* 0x0005e20000100a00 */
[C---:B-1----:R-:W-:Y:S02]  /*1560*/  IMAD R17, R29.reuse, 0x5, RZ ;  /* 0x000000051d117824 */ /* 0x042fe400078e02ff */
[----:B------:R-:W-:-:S03]  /*1570*/  IMAD R16, R29, 0x19, RZ ;  /* 0x000000191d107824 */ /* 0x000fc600078e02ff */
[-C--:B------:R-:W-:Y:S01]  /*1580*/  LEA.HI.X.SX32 R23, R17, R9.reuse, 0x2, P4 ;  /* 0x0000000911177211 */ /* 0x080fe200020f16ff */
[----:B--2---:R-:W-:Y:S01]  /*1590*/  IMAD R13, R29, 0x6, RZ ;  /* 0x000000061d0d7824 */ /* 0x004fe200078e02ff */
[----:B------:R-:W-:Y:S01]  /*15a0*/  IADD3 R12, P5, R15, R8, RZ ;  /* 0x000000080f0c7210 */ /* 0x000fe20007fbe0ff */
[----:B------:R-:W-:Y:S02]  /*15b0*/  IMAD R17, R29, 0x64, RZ ;  /* 0x000000641d117824 */ /* 0x000fe400078e02ff */
[----:B------:R1:W-:Y:S01]  /*15c0*/  STL.64 [R1+0x40], R22 ;  /* 0x0000401601007387 */ /* 0x0003e20000100a00 */
[----:B------:R-:W-:-:S05]  /*15d0*/  LEA.HI.X.SX32 R13, R13, R9, 0x2, P5 ;  /* 0x000000090d0d7211 */ /* 0x000fca00028f16ff */
[----:B------:R2:W-:Y:S01]  /*15e0*/  STL.64 [R1+0x80], R12 ;  /* 0x0000800c01007387 */ /* 0x0005e20000100a00 */
[----:B-1----:R-:W-:Y:S01]  /*15f0*/  IADD3 R22, P4, R6, R8, RZ ;  /* 0x0000000806167210 */ /* 0x002fe20007f9e0ff */
[----:B------:R-:W-:-:S05]  /*1600*/  IMAD R6, R29, 0x7, RZ ;  /* 0x000000071d067824 */ /* 0x000fca00078e02ff */
[----:B------:R-:W-:Y:S02]  /*1610*/  LEA.HI.X.SX32 R23, R6, R9, 0x2, P4 ;  /* 0x0000000906177211 */ /* 0x000fe400020f16ff */
[----:B--2---:R-:W-:-:S03]  /*1620*/  LEA R12, P5, R29, R8, 0x5 ;  /* 0x000000081d0c7211 */ /* 0x004fc600078a28ff */
[----:B------:R1:W-:Y:S01]  /*1630*/  STL.64 [R1+0xc0], R22 ;  /* 0x0000c01601007387 */ /* 0x0003e20000100a00 */
[----:B------:R-:W-:Y:S01]  /*1640*/  LEA.HI.X.SX32 R13, R7, R9, 0x2, P5 ;  /* 0x00000009070d7211 */ /* 0x000fe200028f16ff */
[----:B------:R-:W-:Y:S01]  /*1650*/  IMAD R7, R29, 0xa, RZ ;  /* 0x0000000a1d077824 */ /* 0x000fe200078e02ff */
[----:B------:R-:W-:Y:S01]  /*1660*/  IADD3 R6, P5, R3, R8, RZ ;  /* 0x0000000803067210 */ /* 0x000fe20007fbe0ff */
[----:B------:R-:W-:-:S03]  /*1670*/  IMAD.MOV.U32 R3, RZ, RZ, c[0x0][0x188] ;  /* 0x00006200ff037624 */ /* 0x000fc600078e00ff */
[----:B------:R-:W-:Y:S02]  /*1680*/  LEA.HI.X.SX32 R7, R7, R9, 0x2, P5 ;  /* 0x0000000907077211 */ /* 0x000fe400028f16ff */
[----:B-1----:R-:W-:Y:S01]  /*1690*/  IADD3 R22, P4, R2, R8, RZ ;  /* 0x0000000802167210 */ /* 0x002fe20007f9e0ff */
[----:B------:R-:W-:-:S03]  /*16a0*/  IMAD.MOV.U32 R2, RZ, RZ, c[0x0][0x188] ;  /* 0x00006200ff027624 */ /* 0x000fc600078e00ff */
[----:B------:R-:W-:Y:S01]  /*16b0*/  LEA.HI.X.SX32 R23, R14, R9, 0x2, P4 ;  /* 0x000000090e177211 */ /* 0x000fe200020f16ff */
[----:B------:R-:W-:-:S04]  /*16c0*/  IMAD R14, R3, 0x68, RZ ;  /* 0x00000068030e7824 */ /* 0x000fc800078e02ff */
[----:B------:R1:W-:Y:S04]  /*16d0*/  STL.64 [R1+0x48], R22 ;  /* 0x0000481601007387 */ /* 0x0003e80000100a00 */
[----:B------:R-:W-:Y:S04]  /*16e0*/  STL.64 [R1], R12 ;  /* 0x0000000c01007387 */ /* 0x000fe80000100a00 */
[----:B------:R2:W-:Y:S01]  /*16f0*/  STL.64 [R1+0x88], R6 ;  /* 0x0000880601007387 */ /* 0x0005e20000100a00 */
[----:B-1----:R-:W-:Y:S01]  /*1700*/  IMAD R23, R29, 0xb, RZ ;  /* 0x0000000b1d177824 */ /* 0x002fe200078e02ff */
[----:B------:R-:W-:-:S02]  /*1710*/  IADD3 R22, P4, R4, R8, RZ ;  /* 0x0000000804167210 */ /* 0x000fc40007f9e0ff */
[----:B--2---:R-:W2:Y:S02]  /*1720*/  LDL.LU R6, [R1+0x4e0] ;  /* 0x0004e00001067983 */ /* 0x004ea40000300800 */
[----:B------:R-:W-:Y:S01]  /*1730*/  LEA.HI.X.SX32 R23, R23, R9, 0x2, P4 ;  /* 0x0000000917177211 */ /* 0x000fe200020f16ff */
[----:B------:R-:W-:-:S04]  /*1740*/  IMAD R4, R29, 0xc, RZ ;  /* 0x0000000c1d047824 */ /* 0x000fc800078e02ff */
[----:B------:R1:W-:Y:S02]  /*1750*/  STL.64 [R1+0xc8], R22 ;  /* 0x0000c81601007387 */ /* 0x0003e40000100a00 */
[----:B-1----:R-:W-:Y:S01]  /*1760*/  IADD3 R22, P4, R5, R8, RZ ;  /* 0x0000000805167210 */ /* 0x002fe20007f9e0ff */
[----:B------:R-:W-:-:S03]  /*1770*/  IMAD R5, R29, 0xe, RZ ;  /* 0x0000000e1d057824 */ /* 0x000fc600078e02ff */
[----:B------:R-:W-:Y:S01]  /*1780*/  LEA.HI.X.SX32 R23, R27, R9, 0x2, P4 ;  /* 0x000000091b177211 */ /* 0x000fe200020f16ff */
[----:B------:R-:W-:-:S04]  /*1790*/  IMAD R27, R3, 0x6c, RZ ;  /* 0x0000006c031b7824 */ /* 0x000fc800078e02ff */
[----:B------:R1:W-:Y:S02]  /*17a0*/  STL.64 [R1+0x50], R22 ;  /* 0x0000501601007387 */ /* 0x0003e40000100a00 */
[-C--:B-1----:R-:W-:Y:S01]  /*17b0*/  IADD3 R22, P4, R18, R8.reuse, RZ ;  /* 0x0000000812167210 */ /* 0x082fe20007f9e0ff */
[----:B------:R-:W-:Y:S01]  /*17c0*/  IMAD R18, R29, 0x11, RZ ;  /* 0x000000111d127824 */ /* 0x000fe200078e02ff */
[----:B--2---:R-:W-:-:S04]  /*17d0*/  IADD3 R6, P5, R6, R8, RZ ;  /* 0x0000000806067210 */ /* 0x004fc80007fbe0ff */
[----:B------:R-:W-:Y:S02]  /*17e0*/  LEA.HI.X.SX32 R7, R4, R9, 0x2, P5 ;  /* 0x0000000904077211 */ /* 0x000fe400028f16ff */
[----:B------:R-:W-:Y:S01]  /*17f0*/  IADD3 R4, P5, R11, R8, RZ ;  /* 0x000000080b047210 */ /* 0x000fe20007fbe0ff */
[----:B------:R-:W-:-:S03]  /*1800*/  IMAD R11, R29, 0xf, RZ ;  /* 0x0000000f1d0b7824 */ /* 0x000fc600078e02ff */
[-C--:B------:R-:W-:Y:S02]  /*1810*/  LEA.HI.X.SX32 R5, R5, R9.reuse, 0x2, P5 ;  /* 0x0000000905057211 */ /* 0x080fe400028f16ff */
[----:B------:R-:W-:Y:S01]  /*1820*/  LEA.HI.X.SX32 R23, R11, R9, 0x2, P4 ;  /* 0x000000090b177211 */ /* 0x000fe200020f16ff */
[----:B------:R-:W-:Y:S02]  /*1830*/  IMAD.SHL.U32 R11, R29, 0x10, RZ ;  /* 0x000000101d0b7824 */ /* 0x000fe400078e00ff */
[----:B------:R1:W-:Y:S01]  /*1840*/  STL.64 [R1+0x90], R4 ;  /* 0x0000900401007387 */ /* 0x0003e20000100a00 */
[----:B------:R-:W-:-:S03]  /*1850*/  IMAD R29, R3, 0x70, RZ ;  /* 0x00000070031d7824 */ /* 0x000fc600078e02ff */
[----:B------:R2:W-:Y:S01]  /*1860*/  STL.64 [R1+0xd0], R22 ;  /* 0x0000d01601007387 */ /* 0x0005e20000100a00 */
[-C--:B-1----:R-:W-:Y:S02]  /*1870*/  LEA R4, P5, R3, R8.reuse, 0x6 ;  /* 0x0000000803047211 */ /* 0x082fe400078a30ff */
[-C--:B--2---:R-:W-:Y:S02]  /*1880*/  IADD3 R22, P4, R20, R8.reuse, RZ ;  /* 0x0000000814167210 */ /* 0x084fe40007f9e0ff */
[-C--:B------:R-:W-:Y:S02]  /*1890*/  LEA.HI.X.SX32 R5, R11, R9.reuse, 0x2, P5 ;  /* 0x000000090b057211 */ /* 0x080fe400028f16ff */
[----:B------:R-:W-:Y:S02]  /*18a0*/  LEA.HI.X.SX32 R23, R18, R9, 0x2, P4 ;  /* 0x0000000912177211 */ /* 0x000fe400020f16ff */
[----:B------:R-:W-:-:S03]  /*18b0*/  IADD3 R10, P5, R10, R8, RZ ;  /* 0x000000080a0a7210 */ /* 0x000fc60007fbe0ff */
[----:B------:R1:W-:Y:S04]  /*18c0*/  STL.64 [R1+0x58], R22 ;  /* 0x0000581601007387 */ /* 0x0003e80000100a00 */
[----:B-1----:R-:W2:Y:S01]  /*18d0*/  LDL.LU.64 R22, [R1+0x4d8] ;  /* 0x0004d80001167983 */ /* 0x002ea20000300a00 */
[C---:B------:R-:W-:Y:S01]  /*18e0*/  IMAD R18, R2.reuse, 0x12, RZ ;  /* 0x0000001202127824 */ /* 0x040fe200078e02ff */
[----:B------:R-:W-:Y:S01]  /*18f0*/  IADD3 R20, P4, R21, R8, RZ ;  /* 0x0000000815147210 */ /* 0x000fe20007f9e0ff */
[----:B------:R-:W-:-:S03]  /*1900*/  IMAD R2, R2, 0x13, RZ ;  /* 0x0000001302027824 */ /* 0x000fc600078e02ff */
[-C--:B------:R-:W-:Y:S02]  /*1910*/  LEA.HI.X.SX32 R11, R18, R9.reuse, 0x2, P5 ;  /* 0x00000009120b7211 */ /* 0x080fe400028f16ff */
[----:B------:R-:W-:Y:S01]  /*1920*/  LEA.HI.X.SX32 R21, R2, R9, 0x2, P4 ;  /* 0x0000000902157211 */ /* 0x000fe200020f16ff */
[----:B------:R-:W-:Y:S02]  /*1930*/  IMAD R2, R3, 0x14, RZ ;  /* 0x0000001403027824 */ /* 0x000fe400078e02ff */
[----:B------:R-:W-:Y:S04]  /*1940*/  STL.64 [R1+0x98], R10 ;  /* 0x0000980a01007387 */ /* 0x000fe80000100a00 */
[----:B------:R2:W-:Y:S02]  /*1950*/  STL.64 [R1+0xd8], R20 ;  /* 0x0000d81401007387 */ /* 0x0005e40000100a00 */
[-C--:B--2---:R-:W-:Y:S01]  /*1960*/  IADD3 R20, P4, R23, R8.reuse, RZ ;  /* 0x0000000817147210 */ /* 0x084fe20007f9e0ff */
[----:B------:R-:W-:Y:S01]  /*1970*/  IMAD R23, R3, 0x15, RZ ;  /* 0x0000001503177824 */ /* 0x000fe200078e02ff */
[----:B------:R-:W-:Y:S01]  /*1980*/  IADD3 R10, P5, R22, R8, RZ ;  /* 0x00000008160a7210 */ /* 0x000fe20007fbe0ff */
[----:B------:R-:W-:-:S03]  /*1990*/  IMAD.MOV.U32 R22, RZ, RZ, c[0x0][0x188] ;  /* 0x00006200ff167624 */ /* 0x000fc600078e00ff */
[-C--:B------:R-:W-:Y:S01]  /*19a0*/  LEA.HI.X.SX32 R21, R23, R9.reuse, 0x2, P4 ;  /* 0x0000000917157211 */ /* 0x080fe200020f16ff */
[----:B------:R-:W-:Y:S01]  /*19b0*/  IMAD R23, R22, 0x16, RZ ;  /* 0x0000001616177824 */ /* 0x000fe200078e02ff */
[-C--:B------:R-:W-:Y:S01]  /*19c0*/  LEA.HI.X.SX32 R11, R2, R9.reuse, 0x2, P5 ;  /* 0x00000009020b7211 */ /* 0x080fe200028f16ff */
[----:B------:R-:W-:Y:S01]  /*19d0*/  IMAD R18, R22, 0x74, RZ ;  /* 0x0000007416127824 */ /* 0x000fe200078e02ff */
[----:B------:R-:W-:Y:S01]  /*19e0*/  IADD3 R2, P5, R24, R8, RZ ;  /* 0x0000000818027210 */ /* 0x000fe20007fbe0ff */
[----:B------:R1:W-:Y:S01]  /*19f0*/  STL.64 [R1+0x60], R20 ;  /* 0x0000601401007387 */ /* 0x0003e20000100a00 */
[----:B------:R-:W-:Y:S02]  /*1a00*/  IMAD R22, R22, 0x17, RZ ;  /* 0x0000001716167824 */ /* 0x000fe400078e02ff */
[----:B------:R-:W-:-:S05]  /*1a10*/  LEA.HI.X.SX32 R3, R23, R9, 0x2, P5 ;  /* 0x0000000917037211 */ /* 0x000fca00028f16ff */
[----:B------:R2:W-:Y:S01]  /*1a20*/  STL.64 [R1+0xa0], R2 ;  /* 0x0000a00201007387 */ /* 0x0005e20000100a00 */
[----:B-1----:R-:W-:Y:S01]  /*1a30*/  IADD3 R20, P4, R25, R8, RZ ;  /* 0x0000000819147210 */ /* 0x002fe20007f9e0ff */
[----:B------:R-:W-:-:S03]  /*1a40*/  IMAD.MOV.U32 R25, RZ, RZ, c[0x0][0x188] ;  /* 0x00006200ff197624 */ /* 0x000fc600078e00ff */
[-C--:B------:R-:W-:Y:S01]  /*1a50*/  LEA.HI.X.SX32 R21, R22, R9.reuse, 0x2, P4 ;  /* 0x0000000916157211 */ /* 0x080fe200020f16ff */
[----:B------:R-:W-:Y:S01]  /*1a60*/  IMAD R24, R25, 0x1e, RZ ;  /* 0x0000001e19187824 */ /* 0x000fe200078e02ff */
[-C--:B------:R-:W-:Y:S02]  /*1a70*/  IADD3 R22, P4, R17, R8.reuse, RZ ;  /* 0x0000000811167210 */ /* 0x080fe40007f9e0ff */
[-C--:B--2---:R-:W-:Y:S01]  /*1a80*/  IADD3 R2, P5, R28, R8.reuse, RZ ;  /* 0x000000081c027210 */ /* 0x084fe20007fbe0ff */
[----:B------:R-:W-:Y:S01]  /*1a90*/  IMAD R28, R25, 0x1a, RZ ;  /* 0x0000001a191c7824 */ /* 0x000fe200078e02ff */
[-C--:B------:R-:W-:Y:S01]  /*1aa0*/  LEA.HI.X.SX32 R23, R16, R9.reuse, 0x2, P4 ;  /* 0x0000000910177211 */ /* 0x080fe200020f16ff */
[----:B------:R1:W-:Y:S01]  /*1ab0*/  STL.64 [R1+0xe0], R20 ;  /* 0x0000e01401007387 */ /* 0x0003e20000100a00 */
[-C--:B------:R-:W-:Y:S02]  /*1ac0*/  LEA.HI.X.SX32 R3, R15, R9.reuse, 0x2, P5 ;  /* 0x000000090f037211 */ /* 0x080fe400028f16ff */
[-C--:B------:R-:W-:Y:S01]  /*1ad0*/  IADD3 R14, P5, R14, R8.reuse, RZ ;  /* 0x000000080e0e7210 */ /* 0x080fe20007fbe0ff */
[----:B------:R-:W-:Y:S01]  /*1ae0*/  STL [R1+0x478], R26 ;  /* 0x0004781a01007387 */ /* 0x000fe20000100800 */
[----:B------:R-:W-:Y:S01]  /*1af0*/  IADD3 R16, P4, R27, R8, RZ ;  /* 0x000000081b107210 */ /* 0x000fe20007f9e0ff */
[----:B------:R-:W-:Y:S01]  /*1b00*/  IMAD.MOV.U32 R27, RZ, RZ, c[0x0][0x188] ;  /* 0x00006200ff1b7624 */ /* 0x000fe200078e00ff */
[----:B------:R-:W-:Y:S01]  /*1b10*/  LEA.HI.X.SX32 R15, R28, R9, 0x2, P5 ;  /* 0x000000091c0f7211 */ /* 0x000fe200028f16ff */
[----:B------:R-:W-:Y:S04]  /*1b20*/  STL.64 [R1+0x68], R22 ;  /* 0x0000681601007387 */ /* 0x000fe80000100a00 */
[----:B------:R2:W-:Y:S01]  /*1b30*/  STL.64 [R1+0x4b8], R22 ;  /* 0x0004b81601007387 */ /* 0x0005e20000100a00 */
[----:B-1----:R-:W-:-:S02]  /*1b40*/  IMAD R20, R25, 0x78, RZ ;  /* 0x0000007819147824 */ /* 0x002fc400078e02ff */
[----:B------:R-:W-:Y:S01]  /*1b50*/  IMAD R25, R25, 0x1b, RZ ;  /* 0x0000001b19197824 */ /* 0x000fe200078e02ff */
[----:B------:R1:W-:Y:S01]  /*1b60*/  STL.64 [R1+0xa8], R14 ;  /* 0x0000a80e01007387 */ /* 0x0003e20000100a00 */
[----:B------:R-:W-:Y:S01]  /*1b70*/  IMAD R21, R27, 0x7c, RZ ;  /* 0x0000007c1b157824 */ /* 0x000fe200078e02ff */
[----:B--2---:R-:W-:Y:S02]  /*1b80*/  IADD3 R22, P5, R29, R8, RZ ;  /* 0x000000081d167210 */ /* 0x004fe40007fbe0ff */
[----:B-1----:R-:W2:Y:S04]  /*1b90*/  LDL.LU.64 R14, [R1+0x4d0] ;  /* 0x0004d000010e7983 */ /* 0x002ea80000300a00 */
[----:B------:R-:W3:Y:S01]  /*1ba0*/  LDL.64 R28, [R1+0x8] ;  /* 0x00000800011c7983 */ /* 0x000ee20000100a00 */
[----:B------:R-:W-:Y:S01]  /*1bb0*/  LEA.HI.X.SX32 R17, R25, R9, 0x2, P4 ;  /* 0x0000000919117211 */ /* 0x000fe200020f16ff */
[----:B------:R-:W-:Y:S01]  /*1bc0*/  IMAD R25, R27, 0x1c, RZ ;  /* 0x0000001c1b197824 */ /* 0x000fe200078e02ff */
[----:B------:R-:W-:Y:S01]  /*1bd0*/  LOP3.LUT R19, R19, 0xffff, RZ, 0xc0, !PT ;  /* 0x0000ffff13137812 */ /* 0x000fe200078ec0ff */
[----:B------:R-:W-:-:S02]  /*1be0*/  ULDC.64 UR4, c[0x0][0x118] ;  /* 0x0000460000047ab9 */ /* 0x000fc40000000a00 */
[----:B------:R1:W-:Y:S01]  /*1bf0*/  STL.64 [R1+0xe8], R16 ;  /* 0x0000e81001007387 */ /* 0x0003e20000100a00 */
[----:B------:R-:W-:Y:S01]  /*1c00*/  LEA.HI.X.SX32 R23, R25, R9, 0x2, P5 ;  /* 0x0000000919177211 */ /* 0x000fe200028f16ff */
[----:B------:R-:W-:Y:S01]  /*1c10*/  IMAD.MOV.U32 R25, RZ, RZ, c[0x0][0x180] ;  /* 0x00006000ff197624 */ /* 0x000fe200078e00ff */
[----:B------:R-:W-:-:S03]  /*1c20*/  IADD3 R26, P5, R20, R8, RZ ;  /* 0x00000008141a7210 */ /* 0x000fc60007fbe0ff */
[----:B------:R-:W-:Y:S01]  /*1c30*/  STL.64 [R1+0x30], R22 ;  /* 0x0000301601007387 */ /* 0x000fe20000100a00 */
[----:B-1----:R-:W-:Y:S01]  /*1c40*/  IADD3 R16, P4, R18, R8, RZ ;  /* 0x0000000812107210 */ /* 0x002fe20007f9e0ff */
[----:B------:R-:W-:Y:S01]  /*1c50*/  IMAD R18, R27, 0x1d, RZ ;  /* 0x0000001d1b127824 */ /* 0x000fe200078e02ff */
[----:B------:R-:W-:Y:S01]  /*1c60*/  LEA.HI.X.SX32 R27, R24, R9, 0x2, P5 ;  /* 0x00000009181b7211 */ /* 0x000fe200028f16ff */
[----:B------:R-:W-:-:S03]  /*1c70*/  IMAD.MOV.U32 R24, RZ, RZ, c[0x0][0x180] ;  /* 0x00006000ff187624 */ /* 0x000fc600078e00ff */
[-C--:B------:R-:W-:Y:S02]  /*1c80*/  LEA.HI.X.SX32 R17, R18, R9.reuse, 0x2, P4 ;  /* 0x0000000912117211 */ /* 0x080fe400020f16ff */
[----:B------:R-:W-:Y:S01]  /*1c90*/  IADD3 R20, P4, R21, R8, RZ ;  /* 0x0000000815147210 */ /* 0x000fe20007f9e0ff */
[----:B------:R-:W-:Y:S01]  /*1ca0*/  IMAD.MOV.U32 R21, RZ, RZ, c[0x0][0x188] ;  /* 0x00006200ff157624 */ /* 0x000fe200078e00ff */
[----:B------:R-:W-:Y:S01]  /*1cb0*/  IADD3 R18, R25, -0x5, RZ ;  /* 0xfffffffb19127810 */ /* 0x000fe20007ffe0ff */
[----:B------:R-:W-:Y:S02]  /*1cc0*/  STL.64 [R1+0x70], R16 ;  /* 0x0000701001007387 */ /* 0x000fe40000100a00 */
[----:B------:R-:W-:Y:S02]  /*1cd0*/  IMAD R21, R21, 0x1f, RZ ;  /* 0x0000001f15157824 */ /* 0x000fe400078e02ff */
[----:B------:R1:W-:Y:S03]  /*1ce0*/  STL.64 [R1+0x4c0], R16 ;  /* 0x0004c01001007387 */ /* 0x0003e60000100a00 */
[----:B------:R-:W-:Y:S01]  /*1cf0*/  LEA.HI.X.SX32 R21, R21, R9, 0x2, P4 ;  /* 0x0000000915157211 */ /* 0x000fe200020f16ff */
[----:B------:R-:W-:Y:S01]  /*1d00*/  STL.64 [R1+0xb0], R26 ;  /* 0x0000b01a01007387 */ /* 0x000fe20000100a00 */
[----:B------:R-:W-:-:S02]  /*1d10*/  ISETP.GE.U32.AND P4, PT, R18, 0x7fffffdc, PT ;  /* 0x7fffffdc1200780c */ /* 0x000fc40003f86070 */
[----:B------:R-:W-:Y:S01]  /*1d20*/  IADD3 R18, R25, -0xd, RZ ;  /* 0xfffffff319127810 */ /* 0x000fe20007ffe0ff */
[----:B------:R-:W-:Y:S01]  /*1d30*/  STL.64 [R1+0xf0], R20 ;  /* 0x0000f01401007387 */ /* 0x000fe20000100a00 */
[----:B-1----:R-:W-:-:S03]  /*1d40*/  IADD3 R17, R24, -0x9, RZ ;  /* 0xfffffff718117810 */ /* 0x002fc60007ffe0ff */
[----:B------:R-:W-:Y:S01]  /*1d50*/  STL.64 [R1+0x488], R26 ;  /* 0x0004881a01007387 */ /* 0x000fe20000100a00 */
[----:B------:R-:W-:-:S03]  /*1d60*/  ISETP.GE.U32.AND P5, PT, R17, 0x7fffffd8, PT ;  /* 0x7fffffd81100780c */ /* 0x000fc60003fa6070 */
[----:B------:R-:W1:Y:S04]  /*1d70*/  S2R R24, SR_TID.X ;  /* 0x0000000000187919 */ /* 0x000e680000002100 */
[----:B------:R-:W-:Y:S04]  /*1d80*/  STL [R1+0x474], R8 ;  /* 0x0004740801007387 */ /* 0x000fe80000100800 */
[----:B------:R4:W-:Y:S01]  /*1d90*/  STL [R1+0x470], R9 ;  /* 0x0004700901007387 */ /* 0x0009e20000100800 */
[----:B-1----:R-:W-:-:S05]  /*1da0*/  LOP3.LUT R24, R24, 0x1ff, RZ, 0xc0, !PT ;  /* 0x000001ff18187812 */ /* 0x002fca00078ec0ff */
[----:B------:R-:W-:-:S05]  /*1db0*/  IMAD.SHL.U32 R16, R24, 0x4, RZ ;  /* 0x0000000418107824 */ /* 0x000fca00078e00ff */
[----:B------:R4:W-:Y:S01]  /*1dc0*/  LDGSTS.E [R16], [R8.64], !P6 ;  /* 0x0000000008107fae */ /* 0x0009e2000f121844 */
[----:B------:R-:W-:Y:S01]  /*1dd0*/  ISETP.GE.U32.AND P6, PT, R18, 0x7fffffd4, PT ;  /* 0x7fffffd41200780c */ /* 0x000fe20003fc6070 */
[----:B--2---:R-:W-:Y:S01]  /*1de0*/  IMAD.IADD R14, R15, 0x1, R14 ;  /* 0x000000010f0e7824 */ /* 0x004fe200078e020e */
[--C-:B------:R-:W-:Y:S01]  /*1df0*/  SHF.R.U32.HI R15, RZ, 0xf, R19.reuse ;  /* 0x0000000fff0f7819 */ /* 0x100fe20000011613 */
[----:B---3--:R1:W-:Y:S03]  /*1e00*/  LDGSTS.E [R16+0x2000], [R28.64], !P4 ;  /* 0x020000001c107fae */ /* 0x0083e6000e121844 */
[----:B------:R-:W-:Y:S02]  /*1e10*/  LOP3.LUT P4, RZ, R15, 0x1, RZ, 0xc0, !PT ;  /* 0x000000010fff7812 */ /* 0x000fe4000788c0ff */
[--C-:B------:R-:W-:Y:S01]  /*1e20*/  SHF.R.U32.HI R15, RZ, 0xb, R19.reuse ;  /* 0x0000000bff0f7819 */ /* 0x100fe20000011613 */
[----:B------:R2:W-:Y:S03]  /*1e30*/  LDGSTS.E [R16+0x4000], [R12.64], !P5 ;  /* 0x040000000c107fae */ /* 0x0005e6000e921844 */
[----:B------:R-:W-:Y:S01]  /*1e40*/  LOP3.LUT P5, RZ, R15, 0x1, RZ, 0xc0, !PT ;  /* 0x000000010fff7812 */ /* 0x000fe200078ac0ff */
[----:B------:R3:W-:Y:S01]  /*1e50*/  LDGSTS.E [R16+0x6000], [R6.64], !P6 ;  /* 0x0600000006107fae */ /* 0x0007e2000f121844 */
[----:B------:R-:W-:-:S04]  /*1e60*/  SHF.R.U32.HI R15, RZ, 0x7, R19 ;  /* 0x00000007ff0f7819 */ /* 0x000fc80000011613 */
[----:B------:R-:W-:Y:S01]  /*1e70*/  LOP3.LUT P6, RZ, R15, 0x1, RZ, 0xc0, !PT ;  /* 0x000000010fff7812 */ /* 0x000fe200078cc0ff */
[----:B--2---:R-:W2:Y:S04]  /*1e80*/  LDL.LU.64 R12, [R1+0x4c8] ;  /* 0x0004c800010c7983 */ /* 0x004ea80000300a00 */
[----:B------:R-:W-:Y:S04]  /*1e90*/  STL [R1+0x45c], R6 ;  /* 0x00045c0601007387 */ /* 0x000fe80000100800 */
[----:B------:R3:W-:Y:S04]  /*1ea0*/  STL [R1+0x458], R7 ;  /* 0x0004580701007387 */ /* 0x0007e80000100800 */
[----:B----4-:R-:W4:Y:S04]  /*1eb0*/  LDL.64 R8, [R1+0x40] ;  /* 0x0000400001087983 */ /* 0x010f280000100a00 */
[----:B------:R-:W4:Y:S01]  /*1ec0*/  LDL.64 R26, [R1+0x48] ;  /* 0x00004800011a7983 */ /* 0x000f220000100a00 */
[----:B---3--:R-:W-:-:S03]  /*1ed0*/  IMAD.SHL.U32 R7, R24, 0x4, RZ ;  /* 0x0000000418077824 */ /* 0x008fc600078e00ff */
[----:B------:R-:W3:Y:S04]  /*1ee0*/  LDL.64 R20, [R1+0x50] ;  /* 0x0000500001147983 */ /* 0x000ee80000100a00 */
[----:B------:R1:W-:Y:S04]  /*1ef0*/  LDGSTS.E [R7+0x8000], [R4.64], P4 ;  /* 0x0800000004077fae */ /* 0x0003e8000a121844 */
[----:B------:R-:W-:Y:S04]  /*1f00*/  STL [R1+0x454], R5 ;  /* 0x0004540501007387 */ /* 0x000fe80000100800 */
[----:B------:R2:W-:Y:S04]  /*1f10*/  LDGSTS.E [R7+0xa000], [R10.64], P5 ;  /* 0x0a0000000a077fae */ /* 0x0005e8000a921844 */
[----:B------:R-:W-:Y:S04]  /*1f20*/  STL.64 [R1+0x460], R10 ;  /* 0x0004600a01007387 */ /* 0x000fe80000100a00 */
[----:B------:R1:W-:Y:S04]  /*1f30*/  LDGSTS.E [R7+0xc000], [R2.64], P6 ;  /* 0x0c00000002077fae */ /* 0x0003e8000b121844 */
[----:B------:R1:W-:Y:S01]  /*1f40*/  STL.64 [R1+0x468], R2 ;  /* 0x0004680201007387 */ /* 0x0003e20000100a00 */
[----:B------:R-:W-:-:S03]  /*1f50*/  SHF.R.U32.HI R15, RZ, 0x3, R19 ;  /* 0x00000003ff0f7819 */ /* 0x000fc60000011613 */
[----:B-1----:R-:W3:Y:S04]  /*1f60*/  LDL.64 R16, [R1+0x58] ;  /* 0x0000580001107983 */ /* 0x002ee80000100a00 */
[----:B------:R-:W3:Y:S01]  /*1f70*/  LDL.64 R2, [R1+0x38] ;  /* 0x0000380001027983 */ /* 0x000ee20000100a00 */
[----:B------:R-:W-:-:S13]  /*1f80*/  LOP3.LUT P4, RZ, R15, 0x1, RZ, 0xc0, !PT ;  /* 0x000000010fff7812 */ /* 0x000fda000788c0ff */
[----:B------:R1:W-:Y:S04]  /*1f90*/  LDGSTS.E [R7+0xe000], [R22.64], P4 ;  /* 0x0e00000016077fae */ /* 0x0003e8000a121844 */
[----:B-1----:R-:W4:Y:S01]  /*1fa0*/  LDL.64 R22, [R1+0x60] ;  /* 0x0000600001167983 */ /* 0x002f220000100a00 */
[----:B------:R-:W-:Y:S02]  /*1fb0*/  IADD3 R15, R25, -0x2, RZ ;  /* 0xfffffffe190f7810 */ /* 0x000fe40007ffe0ff */
[----:B------:R-:W-:Y:S02]  /*1fc0*/  LOP3.LUT R14, R14, 0x3, RZ, 0xc0, !PT ;  /* 0x000000030e0e7812 */ /* 0x000fe400078ec0ff */
[----:B------:R-:W-:Y:S02]  /*1fd0*/  ISETP.GE.U32.AND P5, PT, R15, 0x7fffffdf, PT ;  /* 0x7fffffdf0f00780c */ /* 0x000fe40003fa6070 */
[----:B------:R-:W-:-:S04]  /*1fe0*/  IADD3 R15, R25, -0x6, RZ ;  /* 0xfffffffa190f7810 */ /* 0x000fc80007ffe0ff */
[----:B------:R-:W-:Y:S02]  /*1ff0*/  ISETP.GE.U32.AND P6, PT, R15, 0x7fffffdb, PT ;  /* 0x7fffffdb0f00780c */ /* 0x000fe40003fc6070 */
[----:B------:R-:W4:Y:S04]  /*2000*/  LDL.LU R15, [R1+0x10] ;  /* 0x00001000010f7983 */ /* 0x000f280000300800 */
[----:B------:R-:W4:Y:S01]  /*2010*/  LDL.LU R18, [R1+0x14] ;  /* 0x0000140001127983 */ /* 0x000f220000300800 */
[----:B--2---:R-:W-:Y:S02]  /*2020*/  IADD3 R11, R14, R12, R13 ;  /* 0x0000000c0e0b7210 */ /* 0x004fe40007ffe00d */
[----:B------:R-:W-:Y:S02]  /*2030*/  IADD3 R12, R25, -0xa, RZ ;  /* 0xfffffff6190c7810 */ /* 0x000fe40007ffe0ff */
[----:B------:R-:W-:-:S02]  /*2040*/  LOP3.LUT R14, R7, 0x20, RZ, 0x3c, !PT ;  /* 0x00000020070e7812 */ /* 0x000fc400078e3cff */
[----:B------:R-:W-:Y:S02]  /*2050*/  ISETP.GE.U32.AND P4, PT, R12, 0x7fffffd7, PT ;  /* 0x7fffffd70c00780c */ /* 0x000fe40003f86070 */
[----:B------:R-:W-:Y:S01]  /*2060*/  IADD3 R12, R25, -0xe, RZ ;  /* 0xfffffff2190c7810 */ /* 0x000fe20007ffe0ff */
[----:B---3--:R1:W-:Y:S03]  /*2070*/  LDGSTS.E [R14+0x800], [R2.64], !P5 ;  /* 0x00800000020e7fae */ /* 0x0083e6000e921844 */
[----:B------:R-:W-:Y:S02]  /*2080*/  ISETP.GE.U32.AND P5, PT, R12, 0x7fffffd3, PT ;  /* 0x7fffffd30c00780c */ /* 0x000fe40003fa6070 */
[--C-:B------:R-:W-:Y:S01]  /*2090*/  SHF.R.U32.HI R12, RZ, 0xe, R19.reuse ;  /* 0x0000000eff0c7819 */ /* 0x100fe20000011613 */
[----:B----4-:R2:W-:Y:S03]  /*20a0*/  LDGSTS.E [R14+0x2800], [R8.64], !P6 ;  /* 0x02800000080e7fae */ /* 0x0105e6000f121844 */
[----:B------:R-:W-:Y:S01]  /*20b0*/  LOP3.LUT P6, RZ, R12, 0x1, RZ, 0xc0, !PT ;  /* 0x000000010cff7812 */ /* 0x000fe200078cc0ff */
[----:B------:R3:W-:Y:S01]  /*20c0*/  LDGSTS.E [R14+0x4800], [R26.64], !P4 ;  /* 0x048000001a0e7fae */ /* 0x0007e2000e121844 */
[----:B------:R-:W-:-:S03]  /*20d0*/  SHF.R.U32.HI R12, RZ, 0xa, R19 ;  /* 0x0000000aff0c7819 */ /* 0x000fc60000011613 */
[----:B-1----:R-:W4:Y:S01]  /*20e0*/  LDL.LU R2, [R1+0x20] ;  /* 0x0000200001027983 */ /* 0x002f220000300800 */
[----:B------:R-:W-:-:S03]  /*20f0*/  LOP3.LUT P4, RZ, R12, 0x1, RZ, 0xc0, !PT ;  /* 0x000000010cff7812 */ /* 0x000fc6000788c0ff */
[----:B------:R1:W-:Y:S04]  /*2100*/  LDGSTS.E [R14+0x6800], [R20.64], !P5 ;  /* 0x06800000140e7fae */ /* 0x0003e8000e921844 */
[----:B------:R2:W-:Y:S06]  /*2110*/  LDGSTS.E [R14+0x8800], [R16.64], P6 ;  /* 0x08800000100e7fae */ /* 0x0005ec000b121844 */
[----:B------:R3:W-:Y:S04]  /*2120*/  LDGSTS.E [R14+0xa800], [R22.64], P4 ;  /* 0x0a800000160e7fae */ /* 0x0007e8000a121844 */
[----:B-1----:R-:W4:Y:S04]  /*2130*/  LDL.LU R20, [R1+0x18] ;  /* 0x0000180001147983 */ /* 0x002f280000300800 */
[----:B--2---:R-:W2:Y:S04]  /*2140*/  LDL.LU R9, [R1+0x1c] ;  /* 0x00001c0001097983 */ /* 0x004ea80000300800 */
[----:B------:R-:W2:Y:S04]  /*2150*/  LDL.LU R21, [R1+0x24] ;  /* 0x0000240001157983 */ /* 0x000ea80000300800 */
[----:B------:R-:W2:Y:S04]  /*2160*/  LDL.LU R3, [R1+0x2c] ;  /* 0x00002c0001037983 */ /* 0x000ea80000300800 */
[----:B------:R-:W2:Y:S04]  /*2170*/  LDL.LU R10, [R1+0xfc] ;  /* 0x0000fc00010a7983 */ /* 0x000ea80000300800 */
[----:B------:R-:W2:Y:S04]  /*2180*/  LDL.LU R5, [R1+0x10c] ;  /* 0x00010c0001057983 */ /* 0x000ea80000300800 */
[----:B------:R-:W2:Y:S04]  /*2190*/  LDL.LU R8, [R1+0x108] ;  /* 0x0001080001087983 */ /* 0x000ea80000300800 */
[----:B---3--:R-:W2:Y:S04]  /*21a0*/  LDL.LU R26, [R1+0x104] ;  /* 0x00010400011a7983 */ /* 0x008ea80000300800 */
[----:B------:R-:W2:Y:S04]  /*21b0*/  LDL.LU R27, [R1+0x100] ;  /* 0x00010000011b7983 */ /* 0x000ea80000300800 */
[----:B------:R-:W2:Y:S04]  /*21c0*/  LDL.LU.64 R16, [R1+0x4c0] ;  /* 0x0004c00001107983 */ /* 0x000ea80000300a00 */
[----:B------:R-:W2:Y:S01]  /*21d0*/  LDL.LU.64 R22, [R1+0x4b8] ;  /* 0x0004b80001167983 */ /* 0x000ea20000300a00 */
[----:B------:R-:W-:-:S02]  /*21e0*/  IABS R29, c[0x0][0x17c] ;  /* 0x00005f00001d7a13 */ /* 0x000fc40000000000 */
[----:B------:R-:W-:Y:S01]  /*21f0*/  SHF.R.U32.HI R12, RZ, 0x6, R19 ;  /* 0x00000006ff0c7819 */ /* 0x000fe20000011613 */
[----:B------:R-:W2:Y:S01]  /*2200*/  LDL.LU R24, [R1+0x114] ;  /* 0x0001140001187983 */ /* 0x000ea20000300800 */
[----:B------:R-:W1:Y:S02]  /*2210*/  I2F.RP R13, R29 ;  /* 0x0000001d000d7306 */ /* 0x000e640000209400 */
[----:B------:R-:W-:-:S06]  /*2220*/  LOP3.LUT P5, RZ, R12, 0x1, RZ, 0xc0, !PT ;  /* 0x000000010cff7812 */ /* 0x000fcc00078ac0ff */
[----:B-1----:R1:W2:Y:S02]  /*2230*/  MUFU.RCP R12, R13 ;  /* 0x0000000d000c7308 */ /* 0x0022a40000001000 */
[----:B-1----:R-:W-:-:S04]  /*2240*/  SHF.R.U32.HI R13, RZ, 0x2, R19 ;  /* 0x00000002ff0d7819 */ /* 0x002fc80000011613 */
[----:B------:R-:W-:Y:S01]  /*2250*/  LOP3.LUT P6, RZ, R13, 0x1, RZ, 0xc0, !PT ;  /* 0x000000010dff7812 */ /* 0x000fe200078cc0ff */
[----:B--2---:R1:W-:-:S12]  /*2260*/  LDGSTS.E [R14+0xc800], [R22.64], P5 ;  /* 0x0c800000160e7fae */ /* 0x0043d8000a921844 */
[----:B------:R2:W-:Y:S04]  /*2270*/  LDGSTS.E [R14+0xe800], [R16.64], P6 ;  /* 0x0e800000100e7fae */ /* 0x0005e8000b121844 */
[----:B-1----:R-:W3:Y:S04]  /*2280*/  LDL.LU R23, [R1+0x110] ;  /* 0x0001100001177983 */ /* 0x002ee80000300800 */
[----:B------:R-:W3:Y:S01]  /*2290*/  LDL.LU R6, [R1+0x11c] ;  /* 0x00011c0001067983 */ /* 0x000ee20000300800 */
[----:B--2---:R-:W-:-:S03]  /*22a0*/  IMAD.IADD R14, R0, 0x1, R21 ;  /* 0x00000001000e7824 */ /* 0x004fc600078e0215 */
[----:B------:R-:W2:Y:S04]  /*22b0*/  LDL.LU R22, [R1+0x118] ;  /* 0x0001180001167983 */ /* 0x000ea80000300800 */
[----:B------:R-:W2:Y:S04]  /*22c0*/  LDL.LU.64 R16, [R1+0x4b0] ;  /* 0x0004b00001107983 */ /* 0x000ea80000300a00 */
[----:B------:R-:W2:Y:S01]  /*22d0*/  LDL.LU R0, [R1+0x4a8] ;  /* 0x0004a80001007983 */ /* 0x000ea20000300800 */
[----:B------:R-:W-:Y:S01]  /*22e0*/  IADD3 R28, R25, -0x40, RZ ;  /* 0xffffffc0191c7810 */ /* 0x000fe20007ffe0ff */
[----:B------:R-:W-:-:S03]  /*22f0*/  IMAD.IADD R18, R18, 0x1, R15 ;  /* 0x0000000112127824 */ /* 0x000fc600078e020f */
[----:B------:R-:W-:-:S04]  /*2300*/  ISETP.GE.U32.AND P6, PT, R28, 0x7fffffa1, PT ;  /* 0x7fffffa11c00780c */ /* 0x000fc80003fc6070 */
[----:B------:R-:W-:-:S05]  /*2310*/  SEL R15, RZ, 0x1, P6 ;  /* 0x00000001ff0f7807 */ /* 0x000fca0003000000 */
[----:B------:R-:W-:Y:S02]  /*2320*/  IMAD.IADD R15, R15, 0x1, R9 ;  /* 0x000000010f0f7824 */ /* 0x000fe400078e0209 */
[----:B------:R-:W1:Y:S01]  /*2330*/  S2R R9, SR_TID.X ;  /* 0x0000000000097919 */ /* 0x000e620000002100 */
[----:B------:R-:W-:Y:S01]  /*2340*/  IADD3 R13, R25, -0x7, RZ ;  /* 0xfffffff9190d7810 */ /* 0x000fe20007ffe0ff */
[----:B----4-:R-:W-:-:S03]  /*2350*/  IMAD.IADD R20, R20, 0x1, R2 ;  /* 0x0000000114147824 */ /* 0x010fc600078e0202 */
[----:B------:R-:W-:Y:S02]  /*2360*/  ISETP.GE.U32.AND P4, PT, R13, 0x7fffffda, PT ;  /* 0x7fffffda0d00780c */ /* 0x000fe40003f86070 */
[----:B------:R-:W-:Y:S02]  /*2370*/  IADD3 R13, R25, -0x3, RZ ;  /* 0xfffffffd190d7810 */ /* 0x000fe40007ffe0ff */
[----:B------:R-:W-:Y:S02]  /*2380*/  IADD3 R12, R12, 0xffffffe, RZ ;  /* 0x0ffffffe0c0c7810 */ /* 0x000fe40007ffe0ff */
[----:B------:R-:W-:Y:S02]  /*2390*/  LOP3.LUT R18, R18, 0x3, RZ, 0xc0, !PT ;  /* 0x0000000312127812 */ /* 0x000fe400078ec0ff */
[----:B------:R-:W-:Y:S02]  /*23a0*/  ISETP.GE.U32.AND P5, PT, R13, 0x7fffffde, PT ;  /* 0x7fffffde0d00780c */ /* 0x000fe40003fa6070 */
[----:B------:R4:W1:Y:S01]  /*23b0*/  F2I.FTZ.U32.TRUNC.NTZ R13, R12 ;  /* 0x0000000c000d7305 */ /* 0x000862000021f000 */
[----:B------:R-:W-:-:S02]  /*23c0*/  LOP3.LUT R20, R20, 0x3, RZ, 0xc0, !PT ;  /* 0x0000000314147812 */ /* 0x000fc400078ec0ff */
[----:B------:R-:W-:Y:S02]  /*23d0*/  IADD3 R5, R18, R8, R5 ;  /* 0x0000000812057210 */ /* 0x000fe40007ffe005 */
[----:B------:R-:W-:Y:S01]  /*23e0*/  IADD3 R8, R20, R27, R26 ;  /* 0x0000001b14087210 */ /* 0x000fe20007ffe01a */
[----:B----4-:R-:W-:Y:S02]  /*23f0*/  IMAD.IADD R12, R10, 0x1, R3 ;  /* 0x000000010a0c7824 */ /* 0x010fe400078e0203 */
[----:B------:R4:W-:Y:S04]  /*2400*/  STL.64 [R1+0x480], R4 ;  /* 0x0004800401007387 */ /* 0x0009e80000100a00 */
[----:B------:R-:W4:Y:S04]  /*2410*/  LDL.64 R26, [R1+0x78] ;  /* 0x00007800011a7983 */ /* 0x000f280000100a00 */
[----:B-1----:R-:W-:Y:S01]  /*2420*/  STL.64 [R1+0x490], R8 ;  /* 0x0004900801007387 */ /* 0x002fe20000100a00 */
[----:B--2---:R-:W-:Y:S01]  /*2430*/  IMAD.SHL.U32 R10, R0, 0x80, RZ ;  /* 0x00000080000a7824 */ /* 0x004fe200078e00ff */
[----:B------:R-:W-:-:S04]  /*2440*/  LOP3.LUT R0, R15, 0x3, RZ, 0xc0, !PT ;  /* 0x000000030f007812 */ /* 0x000fc800078ec0ff */
[----:B---3--:R-:W-:Y:S01]  /*2450*/  IADD3 R24, R0, R23, R24 ;  /* 0x0000001700187210 */ /* 0x008fe20007ffe018 */
[----:B------:R-:W-:Y:S04]  /*2460*/  STL [R1+0x370], R10 ;  /* 0x0003700a01007387 */ /* 0x000fe80000100800 */
[----:B------:R-:W-:Y:S04]  /*2470*/  STL.64 [R1+0x498], R10 ;  /* 0x0004980a01007387 */ /* 0x000fe80000100a00 */
[----:B------:R1:W-:Y:S01]  /*2480*/  STL.64 [R1+0x4a0], R24 ;  /* 0x0004a01801007387 */ /* 0x0003e20000100a00 */
[----:B------:R-:W-:-:S02]  /*2490*/  LOP3.LUT R14, R14, 0x3, RZ, 0xc0, !PT ;  /* 0x000000030e0e7812 */ /* 0x000fc400078ec0ff */
[----:B------:R-:W-:Y:S01]  /*24a0*/  SHF.R.U32.HI R21, RZ, 0x5, R9 ;  /* 0x00000005ff157819 */ /* 0x000fe20000011609 */
[----:B----4-:R-:W2:Y:S04]  /*24b0*/  LDL.64 R4, [R1+0x98] ;  /* 0x0000980001047983 */ /* 0x010ea80000100a00 */
[----:B-1----:R-:W3:Y:S01]  /*24c0*/  LDL.64 R24, [R1+0x80] ;  /* 0x0000800001187983 */ /* 0x002ee20000100a00 */
[----:B------:R-:W-:Y:S02]  /*24d0*/  LOP3.LUT R0, R12, 0x3, RZ, 0xc0, !PT ;  /* 0x000000030c007812 */ /* 0x000fe400078ec0ff */
[----:B------:R-:W-:Y:S01]  /*24e0*/  IADD3 R3, R14, R22, R6 ;  /* 0x000000160e037210 */ /* 0x000fe20007ffe006 */
[----:B------:R-:W4:Y:S01]  /*24f0*/  LDL.64 R8, [R1+0xa0] ;  /* 0x0000a00001087983 */ /* 0x000f220000100a00 */
[----:B------:R-:W-:-:S02]  /*2500*/  LOP3.LUT R6, R7, 0x40, RZ, 0x3c, !PT ;  /* 0x0000004007067812 */ /* 0x000fc400078e3cff */
[----:B------:R-:W-:Y:S02]  /*2510*/  SGXT.U32 R20, R21, 0x4 ;  /* 0x000000041514781a */ /* 0x000fe40000000000 */
[----:B------:R-:W-:Y:S02]  /*2520*/  IADD3 R2, R0, R16, R17 ;  /* 0x0000001000027210 */ /* 0x000fe40007ffe011 */
[----:B------:R-:W-:Y:S02]  /*2530*/  SHF.R.U32.HI R16, RZ, 0xd, R19 ;  /* 0x0000000dff107819 */ /* 0x000fe40000011613 */
[----:B------:R-:W-:Y:S02]  /*2540*/  LOP3.LUT R15, R10, R20, RZ, 0xfc, !PT ;  /* 0x000000140a0f7212 */ /* 0x000fe400078efcff */
[----:B------:R-:W2:Y:S04]  /*2550*/  LDL.64 R10, [R1+0x90] ;  /* 0x00009000010a7983 */ /* 0x000ea80000100a00 */
[----:B------:R1:W-:Y:S04]  /*2560*/  LDGSTS.E [R6+0x1000], [R26.64], !P5 ;  /* 0x010000001a067fae */ /* 0x0003e8000e921844 */
[----:B-1----:R-:W2:Y:S04]  /*2570*/  LDL.64 R26, [R1+0xa8] ;  /* 0x0000a800011a7983 */ /* 0x002ea80000100a00 */
[----:B---3--:R1:W-:Y:S01]  /*2580*/  LDGSTS.E [R6+0x3000], [R24.64], !P4 ;  /* 0x0300000018067fae */ /* 0x0083e2000e121844 */
[----:B------:R-:W-:-:S03]  /*2590*/  LOP3.LUT P4, RZ, R16, 0x1, RZ, 0xc0, !PT ;  /* 0x0000000110ff7812 */ /* 0x000fc6000788c0ff */
[----:B-1----:R-:W3:Y:S04]  /*25a0*/  LDL.LU.64 R24, [R1+0x4a0] ;  /* 0x0004a00001187983 */ /* 0x002ee80000300a00 */
[----:B------:R-:W2:Y:S01]  /*25b0*/  LDL.64 R16, [R1+0x88] ;  /* 0x0000880001107983 */ /* 0x000ea20000100a00 */
[----:B------:R-:W-:-:S04]  /*25c0*/  IMAD.MOV R18, RZ, RZ, -R13 ;  /* 0x000000ffff127224 */ /* 0x000fc800078e0a0d */
[----:B------:R-:W-:Y:S01]  /*25d0*/  IMAD.MOV.U32 R23, RZ, RZ, R18 ;  /* 0x000000ffff177224 */ /* 0x000fe200078e0012 */
[C---:B------:R-:W-:Y:S01]  /*25e0*/  LOP3.LUT R18, R15.reuse, 0x40, RZ, 0xfc, !PT ;  /* 0x000000400f127812 */ /* 0x040fe200078efcff */
[----:B------:R-:W-:Y:S01]  /*25f0*/  IMAD.MOV.U32 R12, RZ, RZ, RZ ;  /* 0x000000ffff0c7224 */ /* 0x000fe200078e00ff */
[----:B------:R-:W-:Y:S01]  /*2600*/  LOP3.LUT R14, R15, 0x20, RZ, 0xfc, !PT ;  /* 0x000000200f0e7812 */ /* 0x000fe200078efcff */
[----:B------:R-:W-:Y:S01]  /*2610*/  IMAD R23, R23, R29, RZ ;  /* 0x0000001d17177224 */ /* 0x000fe200078e02ff */
[----:B------:R-:W-:Y:S02]  /*2620*/  IABS R21, R18 ;  /* 0x0000001200157213 */ /* 0x000fe40000000000 */
[----:B------:R-:W-:Y:S01]  /*2630*/  IABS R20, R14 ;  /* 0x0000000e00147213 */ /* 0x000fe20000000000 */
[----:B------:R-:W-:-:S04]  /*2640*/  IMAD.HI.U32 R23, R13, R23, R12 ;  /* 0x000000170d177227 */ /* 0x000fc800078e000c */
[----:B------:R-:W-:Y:S02]  /*2650*/  IMAD.MOV.U32 R13, RZ, RZ, R21 ;  /* 0x000000ffff0d7224 */ /* 0x000fe400078e0015 */
[----:B------:R-:W-:-:S04]  /*2660*/  IMAD.HI.U32 R21, R23, R20, RZ ;  /* 0x0000001417157227 */ /* 0x000fc800078e00ff */
[----:B------:R-:W-:Y:S01]  /*2670*/  IMAD.MOV R21, RZ, RZ, -R21 ;  /* 0x000000ffff157224 */ /* 0x000fe200078e0a15 */
[----:B------:R-:W-:-:S03]  /*2680*/  SHF.R.U32.HI R12, RZ, 0x9, R19 ;  /* 0x00000009ff0c7819 */ /* 0x000fc60000011613 */
[----:B------:R-:W-:Y:S01]  /*2690*/  IMAD R21, R29, R21, R20 ;  /* 0x000000151d157224 */ /* 0x000fe200078e0214 */
[----:B------:R-:W-:Y:S02]  /*26a0*/  SHF.R.U32.HI R20, RZ, 0x5, R19 ;  /* 0x00000005ff147819 */ /* 0x000fe40000011613 */
[----:B------:R-:W-:Y:S01]  /*26b0*/  LOP3.LUT P5, RZ, R12, 0x1, RZ, 0xc0, !PT ;  /* 0x000000010cff7812 */ /* 0x000fe200078ac0ff */
[----:B--2---:R1:W-:Y:S04]  /*26c0*/  LDGSTS.E [R6+0x5000], [R16.64], !P2 ;  /* 0x0500000010067fae */ /* 0x0043e8000d121844 */
[----:B------:R2:W-:Y:S04]  /*26d0*/  LDGSTS.E [R6+0x7000], [R10.64], !P0 ;  /* 0x070000000a067fae */ /* 0x0005e8000c121844 */
[----:B------:R1:W-:Y:S01]  /*26e0*/  LDGSTS.E [R6+0x9000], [R4.64], P4 ;  /* 0x0900000004067fae */ /* 0x0003e2000a121844 */
[----:B------:R-:W-:-:S03]  /*26f0*/  LOP3.LUT P4, RZ, R20, 0x1, RZ, 0xc0, !PT ;  /* 0x0000000114ff7812 */ /* 0x000fc6000788c0ff */
[----:B----4-:R4:W-:Y:S04]  /*2700*/  LDGSTS.E [R6+0xb000], [R8.64], P5 ;  /* 0x0b00000008067fae */ /* 0x0109e8000a921844 */
[----:B--2---:R-:W2:Y:S04]  /*2710*/  LDL.LU.64 R10, [R1+0x498] ;  /* 0x00049800010a7983 */ /* 0x004ea80000300a00 */
[----:B-1----:R-:W2:Y:S04]  /*2720*/  LDL.64 R4, [R1+0xb8] ;  /* 0x0000b80001047983 */ /* 0x002ea80000100a00 */
[----:B----4-:R-:W2:Y:S04]  /*2730*/  LDL.LU.64 R8, [R1+0x490] ;  /* 0x0004900001087983 */ /* 0x010ea80000300a00 */
[----:B------:R1:W-:Y:S04]  /*2740*/  LDGSTS.E [R6+0xd000], [R26.64], P4 ;  /* 0x0d0000001a067fae */ /* 0x0003e8000a121844 */
[----:B-1----:R-:W4:Y:S01]  /*2750*/  LDL.LU.64 R26, [R1+0x488] ;  /* 0x00048800011a7983 */ /* 0x002f220000300a00 */
[----:B------:R-:W-:Y:S01]  /*2760*/  ISETP.GT.U32.AND P2, PT, R29, R21, PT ;  /* 0x000000151d00720c */ /* 0x000fe20003f44070 */
[----:B------:R-:W-:-:S04]  /*2770*/  IMAD.HI.U32 R0, R23, R13, RZ ;  /* 0x0000000d17007227 */ /* 0x000fc800078e00ff */
[----:B------:R-:W-:-:S04]  /*2780*/  IMAD.MOV R0, RZ, RZ, -R0 ;  /* 0x000000ffff007224 */ /* 0x000fc800078e0a00 */
[----:B------:R-:W-:Y:S01]  /*2790*/  IMAD R13, R29, R0, R13 ;  /* 0x000000001d0d7224 */ /* 0x000fe200078e020d */
[----:B------:R-:W-:-:S03]  /*27a0*/  SHF.R.U32.HI R0, RZ, 0x1, R19 ;  /* 0x00000001ff007819 */ /* 0x000fc60000011613 */
[----:B------:R-:W-:Y:S01]  /*27b0*/  @!P2 IMAD.IADD R21, R21, 0x1, -R29 ;  /* 0x000000011515a824 */ /* 0x000fe200078e0a1d */
[----:B------:R-:W-:Y:S02]  /*27c0*/  LOP3.LUT P2, RZ, R0, 0x1, RZ, 0xc0, !PT ;  /* 0x0000000100ff7812 */ /* 0x000fe4000784c0ff */
[----:B------:R-:W-:Y:S02]  /*27d0*/  ISETP.GT.U32.AND P0, PT, R29, R13, PT ;  /* 0x0000000d1d00720c */ /* 0x000fe40003f04070 */
[----:B------:R-:W-:-:S05]  /*27e0*/  IABS R12, R15 ;  /* 0x0000000f000c7213 */ /* 0x000fca0000000000 */
[----:B------:R-:W-:Y:S01]  /*27f0*/  IMAD.HI.U32 R16, R23, R12, RZ ;  /* 0x0000000c17107227 */ /* 0x000fe200078e00ff */
[----:B------:R-:W-:-:S03]  /*2800*/  LOP3.LUT R17, R15, 0x60, RZ, 0xfc, !PT ;  /* 0x000000600f117812 */ /* 0x000fc600078efcff */
[----:B------:R-:W-:Y:S02]  /*2810*/  IMAD.MOV R16, RZ, RZ, -R16 ;  /* 0x000000ffff107224 */ /* 0x000fe400078e0a10 */
[----:B------:R-:W-:Y:S01]  /*2820*/  @!P0 IMAD.IADD R13, R13, 0x1, -R29 ;  /* 0x000000010d0d8824 */ /* 0x000fe200078e0a1d */
[----:B----4-:R1:W-:Y:S04]  /*2830*/  LDGSTS.E [R6+0xf000], [R26.64], P2 ;  /* 0x0f0000001a067fae */ /* 0x0103e80009121844 */
[----:B-1----:R-:W4:Y:S01]  /*2840*/  LDL.64 R26, [R1+0xc0] ;  /* 0x0000c000011a7983 */ /* 0x002f220000100a00 */
[C---:B------:R-:W-:Y:S01]  /*2850*/  ISETP.GT.U32.AND P0, PT, R29.reuse, R13, PT ;  /* 0x0000000d1d00720c */ /* 0x040fe20003f04070 */
[----:B------:R-:W-:Y:S01]  /*2860*/  IMAD R12, R29, R16, R12 ;  /* 0x000000101d0c7224 */ /* 0x000fe200078e020c */
[----:B------:R-:W-:-:S04]  /*2870*/  IABS R20, R17 ;  /* 0x0000001100147213 */ /* 0x000fc80000000000 */
[----:B------:R-:W-:Y:S01]  /*2880*/  ISETP.GT.U32.AND P4, PT, R29, R12, PT ;  /* 0x0000000c1d00720c */ /* 0x000fe20003f84070 */
[----:B------:R-:W-:-:S04]  /*2890*/  IMAD.HI.U32 R22, R23, R20, RZ ;  /* 0x0000001417167227 */ /* 0x000fc800078e00ff */
[----:B------:R-:W-:Y:S02]  /*28a0*/  IMAD.MOV R22, RZ, RZ, -R22 ;  /* 0x000000ffff167224 */ /* 0x000fe400078e0a16 */
[--C-:B------:R-:W-:Y:S01]  /*28b0*/  @!P0 IMAD.IADD R13, R13, 0x1, -R29.reuse ;  /* 0x000000010d0d8824 */ /* 0x100fe200078e0a1d */
[----:B------:R-:W-:Y:S01]  /*28c0*/  ISETP.GE.AND P0, PT, R18, RZ, PT ;  /* 0x000000ff1200720c */ /* 0x000fe20003f06270 */
[----:B------:R-:W-:Y:S01]  /*28d0*/  IMAD R18, R29, R22, R20 ;  /* 0x000000161d127224 */ /* 0x000fe200078e0214 */
[C---:B---3--:R-:W-:Y:S02]  /*28e0*/  IADD3 R16, R25.reuse, -0x4, RZ ;  /* 0xfffffffc19107810 */ /* 0x048fe40007ffe0ff */
[----:B------:R-:W-:Y:S01]  /*28f0*/  IADD3 R22, R25, -0x8, RZ ;  /* 0xfffffff819167810 */ /* 0x000fe20007ffe0ff */
[----:B------:R-:W-:Y:S01]  /*2900*/  @!P4 IMAD.IADD R12, R12, 0x1, -R29 ;  /* 0x000000010c0cc824 */ /* 0x000fe200078e0a1d */
[----:B------:R-:W-:Y:S02]  /*2910*/  ISETP.GE.U32.AND P2, PT, R16, 0x7fffffdd, PT ;  /* 0x7fffffdd1000780c */ /* 0x000fe40003f46070 */
[----:B------:R-:W-:-:S02]  /*2920*/  ISETP.GE.U32.AND P4, PT, R22, 0x7fffffd9, PT ;  /* 0x7fffffd91600780c */ /* 0x000fc40003f86070 */
[----:B------:R-:W-:Y:S02]  /*2930*/  LOP3.LUT R6, R7, 0x60, RZ, 0x3c, !PT ;  /* 0x0000006007067812 */ /* 0x000fe400078e3cff */
[----:B--2---:R-:W-:Y:S02]  /*2940*/  LEA.HI R0, R9, R10, RZ, 0x1b ;  /* 0x0000000a09007211 */ /* 0x004fe400078fd8ff */
[----:B------:R-:W2:Y:S05]  /*2950*/  LDL.LU R10, [R1+0x124] ;  /* 0x00012400010a7983 */ /* 0x000eaa0000300800 */
[----:B------:R1:W-:Y:S04]  /*2960*/  LDGSTS.E [R6+0x1800], [R4.64], !P2 ;  /* 0x0180000004067fae */ /* 0x0003e8000d121844 */
[----:B-1----:R-:W3:Y:S04]  /*2970*/  LDL.LU.64 R4, [R1+0x480] ;  /* 0x0004800001047983 */ /* 0x002ee80000300a00 */
[----:B----4-:R1:W-:Y:S04]  /*2980*/  LDGSTS.E [R6+0x3800], [R26.64], !P4 ;  /* 0x038000001a067fae */ /* 0x0103e8000e121844 */
[----:B-1----:R-:W4:Y:S01]  /*2990*/  LDL.LU R26, [R1+0x478] ;  /* 0x00047800011a7983 */ /* 0x002f220000300800 */
[----:B------:R-:W-:-:S02]  /*29a0*/  ISETP.GT.U32.AND P5, PT, R29, R21, PT ;  /* 0x000000151d00720c */ /* 0x000fc40003fa4070 */
[----:B------:R-:W-:-:S11]  /*29b0*/  IADD3 R16, R0, 0x10, RZ ;  /* 0x0000001000107810 */ /* 0x000fd60007ffe0ff */
[----:B------:R-:W-:Y:S01]  /*29c0*/  @!P5 IMAD.IADD R21, R21, 0x1, -R29 ;  /* 0x000000011515d824 */ /* 0x000fe200078e0a1d */
[----:B------:R-:W-:Y:S02]  /*29d0*/  ISETP.GE.AND P5, PT, R14, RZ, PT ;  /* 0x000000ff0e00720c */ /* 0x000fe40003fa6270 */
[----:B------:R-:W-:-:S05]  /*29e0*/  IABS R14, R16 ;  /* 0x00000010000e7213 */ /* 0x000fca0000000000 */
[----:B------:R-:W-:Y:S02]  /*29f0*/  IMAD.MOV.U32 R20, RZ, RZ, R14 ;  /* 0x000000ffff147224 */ /* 0x000fe400078e000e */
[----:B------:R-:W-:Y:S02]  /*2a00*/  IMAD.MOV.U32 R14, RZ, RZ, R21 ;  /* 0x000000ffff0e7224 */ /* 0x000fe400078e0015 */
[----:B------:R-:W-:-:S04]  /*2a10*/  IMAD.HI.U32 R21, R23, R20, RZ ;  /* 0x0000001417157227 */ /* 0x000fc800078e00ff */
[----:B------:R-:W-:Y:S01]  /*2a20*/  @!P0 IMAD.MOV R13, RZ, RZ, -R13 ;  /* 0x000000ffff0d8224 */ /* 0x000fe200078e0a0d */
[----:B------:R-:W-:Y:S01]  /*2a30*/  ISETP.GE.AND P0, PT, R15, RZ, PT ;  /* 0x000000ff0f00720c */ /* 0x000fe20003f06270 */
[----:B------:R-:W-:Y:S01]  /*2a40*/  IMAD.MOV R15, RZ, RZ, -R21 ;  /* 0x000000ffff0f7224 */ /* 0x000fe200078e0a15 */
[----:B------:R-:W-:Y:S02]  /*2a50*/  IADD3 R27, R0, 0x50, RZ ;  /* 0x00000050001b7810 */ /* 0x000fe40007ffe0ff */
[----:B------:R-:W-:Y:S01]  /*2a60*/  ISETP.GE.AND P4, PT, R17, RZ, PT ;  /* 0x000000ff1100720c */ /* 0x000fe20003f86270 */
[C---:B------:R-:W-:Y:S01]  /*2a70*/  IMAD R20, R29.reuse, R15, R20 ;  /* 0x0000000f1d147224 */ /* 0x040fe200078e0214 */
[----:B------:R-:W-:Y:S02]  /*2a80*/  IABS R17, R27 ;  /* 0x0000001b00117213 */ /* 0x000fe40000000000 */
[----:B------:R-:W-:-:S13]  /*2a90*/  ISETP.GT.U32.AND P2, PT, R29, R12, PT ;  /* 0x0000000c1d00720c */ /* 0x000fda0003f44070 */
[----:B------:R-:W-:-:S04]  /*2aa0*/  @!P2 IMAD.IADD R12, R12, 0x1, -R29 ;  /* 0x000000010c0ca824 */ /* 0x000fc800078e0a1d */
[----:B------:R-:W-:Y:S01]  /*2ab0*/  @!P0 IMAD.MOV R12, RZ, RZ, -R12 ;  /* 0x000000ffff0c8224 */ /* 0x000fe200078e0a0c */
[----:B------:R-:W-:Y:S02]  /*2ac0*/  ISETP.GT.U32.AND P0, PT, R29, R20, PT ;  /* 0x000000141d00720c */ /* 0x000fe40003f04070 */
[----:B----4-:R-:W-:-:S05]  /*2ad0*/  LOP3.LUT R15, R26, 0xf, RZ, 0xc0, !PT ;  /* 0x0000000f1a0f7812 */ /* 0x010fca00078ec0ff */
[----:B--2---:R-:W-:Y:S02]  /*2ae0*/  IMAD R26, R10, 0x10, R15 ;  /* 0x000000100a1a7824 */ /* 0x004fe400078e020f */
[----:B------:R-:W-:-:S04]  /*2af0*/  IMAD.MOV.U32 R15, RZ, RZ, R17 ;  /* 0x000000ffff0f7224 */ /* 0x000fc800078e0011 */
[----:B------:R-:W-:-:S04]  /*2b00*/  IMAD.HI.U32 R17, R23, R15, RZ ;  /* 0x0000000f17117227 */ /* 0x000fc800078e00ff */
[----:B------:R-:W-:-:S04]  /*2b10*/  IMAD.MOV R17, RZ, RZ, -R17 ;  /* 0x000000ffff117224 */ /* 0x000fc800078e0a11 */
[----:B------:R-:W-:Y:S02]  /*2b20*/  IMAD R15, R29, R17, R15 ;  /* 0x000000111d0f7224 */ /* 0x000fe400078e020f */
[----:B------:R-:W-:Y:S02]  /*2b30*/  IMAD.SHL.U32 R17, R11, 0x100, RZ ;  /* 0x000001000b117824 */ /* 0x000fe400078e00ff */
[----:B------:R-:W2:Y:S01]  /*2b40*/  LDL.64 R10, [R1+0xc8] ;  /* 0x0000c800010a7983 */ /* 0x000ea20000100a00 */
[----:B------:R-:W-:Y:S01]  /*2b50*/  @!P5 IMAD.MOV R14, RZ, RZ, -R14 ;  /* 0x000000ffff0ed224 */ /* 0x000fe200078e0a0e */
[----:B------:R-:W-:Y:S01]  /*2b60*/  ISETP.GT.U32.AND P5, PT, R29, R18, PT ;  /* 0x000000121d00720c */ /* 0x000fe20003fa4070 */
[----:B------:R-:W-:-:S05]  /*2b70*/  @!P0 IMAD.IADD R20, R20, 0x1, -R29 ;  /* 0x0000000114148824 */ /* 0x000fca00078e0a1d */
[----:B------:R-:W-:Y:S01]  /*2b80*/  ISETP.GT.U32.AND P0, PT, R29, R20, PT ;  /* 0x000000141d00720c */ /* 0x000fe20003f04070 */
[----:B------:R-:W-:Y:S01]  /*2b90*/  IMAD.MOV.U32 R22, RZ, RZ, c[0x0][0x180] ;  /* 0x00006000ff167624 */ /* 0x000fe200078e00ff */
[----:B------:R-:W-:-:S05]  /*2ba0*/  IADD3 R25, R0, 0x30, RZ ;  /* 0x0000003000197810 */ /* 0x000fca0007ffe0ff */
[--C-:B------:R-:W-:Y:S01]  /*2bb0*/  @!P5 IMAD.IADD R18, R18, 0x1, -R29.reuse ;  /* 0x000000011212d824 */ /* 0x100fe200078e0a1d */
[----:B------:R-:W-:Y:S02]  /*2bc0*/  IADD3 R22, R22, -0xc, RZ ;  /* 0xfffffff416167810 */ /* 0x000fe40007ffe0ff */
[----:B------:R-:W-:Y:S02]  /*2bd0*/  IABS R21, R25 ;  /* 0x0000001900157213 */ /* 0x000fe40000000000 */
[C---:B------:R-:W-:Y:S01]  /*2be0*/  ISETP.GT.U32.AND P5, PT, R29.reuse, R18, PT ;  /* 0x000000121d00720c */ /* 0x040fe20003fa4070 */
[----:B------:R-:W-:Y:S01]  /*2bf0*/  @!P0 IMAD.IADD R20, R20, 0x1, -R29 ;  /* 0x0000000114148824 */ /* 0x000fe200078e0a1d */
[----:B------:R-:W-:Y:S02]  /*2c00*/  ISETP.GT.U32.AND P0, PT, R29, R15, PT ;  /* 0x0000000f1d00720c */ /* 0x000fe40003f04070 */
[----:B------:R-:W-:Y:S01]  /*2c10*/  ISETP.GE.U32.AND P2, PT, R22, 0x7fffffd5, PT ;  /* 0x7fffffd51600780c */ /* 0x000fe20003f46070 */
[----:B------:R-:W-:Y:S01]  /*2c20*/  IMAD.HI.U32 R22, R23, R21, RZ ;  /* 0x0000001517167227 */ /* 0x000fe200078e00ff */
[----:B------:R-:W-:-:S03]  /*2c30*/  IADD3 R0, R0, 0x70, RZ ;  /* 0x0000007000007810 */ /* 0x000fc60007ffe0ff */
[----:B------:R-:W-:-:S04]  /*2c40*/  IMAD.MOV R22, RZ, RZ, -R22 ;  /* 0x000000ffff167224 */ /* 0x000fc800078e0a16 */
[----:B------:R-:W-:Y:S01]  /*2c50*/  IMAD R21, R29, R22, R21 ;  /* 0x000000161d157224 */ /* 0x000fe200078e0215 */
[----:B------:R-:W-:Y:S01]  /*2c60*/  IABS R22, R0 ;  /* 0x0000000000167213 */ /* 0x000fe20000000000 */
[--C-:B------:R-:W-:Y:S02]  /*2c70*/  @!P5 IMAD.IADD R18, R18, 0x1, -R29.reuse ;  /* 0x000000011212d824 */ /* 0x100fe400078e0a1d */
[----:B------:R-:W-:Y:S02]  /*2c80*/  @!P0 IMAD.IADD R15, R15, 0x1, -R29 ;  /* 0x000000010f0f8824 */ /* 0x000fe400078e0a1d */
[----:B------:R-:W-:Y:S01]  /*2c90*/  @!P4 IMAD.MOV R18, RZ, RZ, -R18 ;  /* 0x000000ffff12c224 */ /* 0x000fe200078e0a12 */
[----:B------:R-:W-:Y:S01]  /*2ca0*/  ISETP.GE.AND P4, PT, R16, RZ, PT ;  /* 0x000000ff1000720c */ /* 0x000fe20003f86270 */
[----:B------:R-:W-:Y:S01]  /*2cb0*/  IMAD.MOV.U32 R16, RZ, RZ, R22 ;  /* 0x000000ffff107224 */ /* 0x000fe200078e0016 */
[----:B------:R-:W-:-:S03]  /*2cc0*/  ISETP.GT.U32.AND P0, PT, R29, R15, PT ;  /* 0x0000000f1d00720c */ /* 0x000fc60003f04070 */
[----:B------:R-:W-:-:S04]  /*2cd0*/  IMAD.HI.U32 R23, R23, R16, RZ ;  /* 0x0000001017177227 */ /* 0x000fc800078e00ff */
[----:B------:R-:W-:-:S04]  /*2ce0*/  IMAD.MOV R23, RZ, RZ, -R23 ;  /* 0x000000ffff177224 */ /* 0x000fc800078e0a17 */
[----:B------:R-:W-:Y:S01]  /*2cf0*/  IMAD R16, R29, R23, R16 ;  /* 0x000000171d107224 */ /* 0x000fe200078e0210 */
[----:B------:R-:W-:Y:S01]  /*2d00*/  LOP3.LUT R23, R26, 0xff, RZ, 0xc0, !PT ;  /* 0x000000ff1a177812 */ /* 0x000fe200078ec0ff */
[----:B------:R-:W-:Y:S01]  /*2d10*/  @!P0 IMAD.IADD R15, R15, 0x1, -R29 ;  /* 0x000000010f0f8824 */ /* 0x000fe200078e0a1d */
[----:B------:R-:W-:Y:S02]  /*2d20*/  ISETP.GE.AND P0, PT, R27, RZ, PT ;  /* 0x000000ff1b00720c */ /* 0x000fe40003f06270 */
[----:B------:R-:W4:Y:S01]  /*2d30*/  LDL.64 R26, [R1+0xd0] ;  /* 0x0000d000011a7983 */ /* 0x000f220000100a00 */
[----:B------:R-:W-:-:S03]  /*2d40*/  ISETP.GT.U32.AND P5, PT, R29, R21, PT ;  /* 0x000000151d00720c */ /* 0x000fc60003fa4070 */
[----:B--2---:R1:W-:Y:S04]  /*2d50*/  LDGSTS.E [R6+0x5800], [R10.64], !P2 ;  /* 0x058000000a067fae */ /* 0x0043e8000d121844 */
[----:B-1----:R-:W2:Y:S06]  /*2d60*/  LDL.64 R10, [R1+0xd8] ;  /* 0x0000d800010a7983 */ /* 0x002eac0000100a00 */
[----:B------:R-:W-:-:S05]  /*2d70*/  @!P5 IMAD.IADD R21, R21, 0x1, -R29 ;  /* 0x000000011515d824 */ /* 0x000fca00078e0a1d */
[----:B------:R-:W-:Y:S01]  /*2d80*/  ISETP.GT.U32.AND P5, PT, R29, R21, PT ;  /* 0x000000151d00720c */ /* 0x000fe20003fa4070 */
[----:B------:R-:W-:Y:S01]  /*2d90*/  @!P4 IMAD.MOV R20, RZ, RZ, -R20 ;  /* 0x000000ffff14c224 */ /* 0x000fe200078e0a14 */
[----:B------:R-:W-:Y:S01]  /*2da0*/  ISETP.GE.AND P4, PT, R25, RZ, PT ;  /* 0x000000ff1900720c */ /* 0x000fe20003f86270 */
[----:B------:R-:W-:Y:S01]  /*2db0*/  IMAD.SHL.U32 R22, R3, 0x100, RZ ;  /* 0x0000010003167824 */ /* 0x000fe200078e00ff */
[----:B------:R-:W-:Y:S01]  /*2dc0*/  LOP3.LUT R24, R24, 0xf, RZ, 0xc0, !PT ;  /* 0x0000000f18187812 */ /* 0x000fe200078ec0ff */
[----:B------:R-:W-:-:S08]  /*2dd0*/  IMAD.MOV.U32 R25, RZ, RZ, 0x1f ;  /* 0x0000001fff197424 */ /* 0x000fd000078e00ff */
[----:B------:R-:W-:Y:S01]  /*2de0*/  @!P5 IMAD.IADD R21, R21, 0x1, -R29 ;  /* 0x000000011515d824 */ /* 0x000fe200078e0a1d */
[----:B------:R-:W-:Y:S02]  /*2df0*/  ISETP.GT.U32.AND P5, PT, R29, R16, PT ;  /* 0x000000101d00720c */ /* 0x000fe40003fa4070 */
[----:B------:R-:W-:Y:S02]  /*2e00*/  LOP3.LUT R17, R17, 0xf00, RZ, 0xe2, !PT ;  /* 0x00000f0011117812 */ /* 0x000fe400078ee2ff */
[----:B------:R-:W-:Y:S01]  /*2e10*/  LOP3.LUT R22, R22, 0xf00, RZ, 0xe2, !PT ;  /* 0x00000f0016167812 */ /* 0x000fe200078ee2ff */
[----:B------:R-:W-:Y:S01]  /*2e20*/  IMAD R24, R8, 0x10, R24 ;  /* 0x0000001008187824 */ /* 0x000fe200078e0218 */
[----:B------:R-:W-:Y:S01]  /*2e30*/  IADD3 R3, R25, c[0x0][0x180], RZ ;  /* 0x0000600019037a10 */ /* 0x000fe20007ffe0ff */
[----:B---3--:R-:W-:Y:S02]  /*2e40*/  IMAD R17, R5, 0x1000, R17 ;  /* 0x0000100005117824 */ /* 0x008fe400078e0211 */
[----:B------:R-:W-:Y:S01]  /*2e50*/  IMAD R22, R2, 0x1000, R22 ;  /* 0x0000100002167824 */ /* 0x000fe200078e0216 */
[----:B------:R-:W-:Y:S01]  /*2e60*/  LOP3.LUT R2, R9, 0x1f, RZ, 0xc0, !PT ;  /* 0x0000001f09027812 */ /* 0x000fe200078ec0ff */
[----:B------:R-:W-:-:S02]  /*2e70*/  @!P4 IMAD.MOV R21, RZ, RZ, -R21 ;  /* 0x000000ffff15c224 */ /* 0x000fc400078e0a15 */
[----:B------:R-:W-:Y:S01]  /*2e80*/  @!P5 IMAD.IADD R16, R16, 0x1, -R29 ;  /* 0x000000011010d824 */ /* 0x000fe200078e0a1d */
[----:B------:R-:W-:Y:S01]  /*2e90*/  ISETP.GT.AND P4, PT, R3, 0x1f, PT ;  /* 0x0000001f0300780c */ /* 0x000fe20003f84270 */
[----:B------:R-:W-:Y:S01]  /*2ea0*/  IMAD.IADD R17, R17, 0x1, R23 ;  /* 0x0000000111117824 */ /* 0x000fe200078e0217 */
[----:B------:R-:W-:Y:S02]  /*2eb0*/  LOP3.LUT R24, R24, 0xff, RZ, 0xc0, !PT ;  /* 0x000000ff18187812 */ /* 0x000fe400078ec0ff */
[----:B------:R-:W-:Y:S02]  /*2ec0*/  ISETP.GT.U32.AND P2, PT, R29, R16, PT ;  /* 0x000000101d00720c */ /* 0x000fe40003f44070 */
[----:B------:R-:W-:Y:S02]  /*2ed0*/  ISETP.GE.AND P5, PT, R2, c[0x0][0x180], PT ;  /* 0x0000600002007a0c */ /* 0x000fe40003fa6270 */
[----:B------:R-:W-:Y:S01]  /*2ee0*/  SEL R23, RZ, 0x4, !P4 ;  /* 0x00000004ff177807 */ /* 0x000fe20006000000 */
[----:B------:R-:W-:Y:S01]  /*2ef0*/  IMAD.IADD R24, R22, 0x1, R24 ;  /* 0x0000000116187824 */ /* 0x000fe200078e0218 */
[----:B----4-:R1:W-:Y:S01]  /*2f00*/  LDGSTS.E [R6+0x7800], [R26.64], !P1 ;  /* 0x078000001a067fae */ /* 0x0103e2000c921844 */
[----:B------:R-:W-:-:S02]  /*2f10*/  ISETP.GE.AND P1, PT, R0, RZ, PT ;  /* 0x000000ff0000720c */ /* 0x000fc40003f26270 */
[----:B------:R-:W-:-:S04]  /*2f20*/  SEL R22, R23, RZ, !P5 ;  /* 0x000000ff17167207 */ /* 0x000fc80006800000 */
[----:B------:R-:W-:Y:S02]  /*2f30*/  ISETP.NE.U32.AND P5, PT, R22, RZ, PT ;  /* 0x000000ff1600720c */ /* 0x000fe40003fa5070 */
[----:B------:R-:W-:Y:S01]  /*2f40*/  SHF.R.U32.HI R22, RZ, 0xc, R19 ;  /* 0x0000000cff167819 */ /* 0x000fe20000011613 */
[----:B------:R-:W-:Y:S01]  /*2f50*/  @!P2 IMAD.IADD R16, R16, 0x1, -R29 ;  /* 0x000000011010a824 */ /* 0x000fe200078e0a1d */
[----:B------:R-:W-:Y:S01]  /*2f60*/  LOP3.LUT R29, RZ, c[0x0][0x17c], RZ, 0x33, !PT ;  /* 0x00005f00ff1d7a12 */ /* 0x000fe200078e33ff */
[----:B------:R-:W-:Y:S01]  /*2f70*/  @!P0 IMAD.MOV R15, RZ, RZ, -R15 ;  /* 0x000000ffff0f8224 */ /* 0x000fe200078e0a0f */
[----:B------:R-:W-:Y:S01]  /*2f80*/  LOP3.LUT P2, RZ, R22, 0x1, RZ, 0xc0, !PT ;  /* 0x0000000116ff7812 */ /* 0x000fe2000784c0ff */
[----:B------:R-:W-:Y:S01]  /*2f90*/  IMAD R2, R2, c[0x0][0x18c], RZ ;  /* 0x0000630002027a24 */ /* 0x000fe200078e02ff */
[----:B------:R-:W-:Y:S01]  /*2fa0*/  ISETP.NE.AND P0, PT, RZ, c[0x0][0x17c], PT ;  /* 0x00005f00ff007a0c */ /* 0x000fe20003f05270 */
[----:B------:R-:W-:Y:S02]  /*2fb0*/  @!P1 IMAD.MOV R16, RZ, RZ, -R16 ;  /* 0x000000ffff109224 */ /* 0x000fe400078e0a10 */
[----:B------:R-:W-:Y:S01]  /*2fc0*/  IMAD.SHL.U32 R3, R2, 0x4, RZ ;  /* 0x0000000402037824 */ /* 0x000fe200078e00ff */
[----:B------:R-:W-:-:S02]  /*2fd0*/  SEL R12, R29, R12, !P0 ;  /* 0x0000000c1d0c7207 */ /* 0x000fc40004000000 */
[C---:B------:R-:W-:Y:S02]  /*2fe0*/  SEL R22, R29.reuse, R13, !P0 ;  /* 0x0000000d1d167207 */ /* 0x040fe40004000000 */
[C---:B------:R-:W-:Y:S02]  /*2ff0*/  SEL R20, R29.reuse, R20, !P0 ;  /* 0x000000141d147207 */ /* 0x040fe40004000000 */
[C---:B------:R-:W-:Y:S02]  /*3000*/  SEL R13, R29.reuse, R21, !P0 ;  /* 0x000000151d0d7207 */ /* 0x040fe40004000000 */
[C---:B------:R-:W-:Y:S02]  /*3010*/  SEL R14, R29.reuse, R14, !P0 ;  /* 0x0000000e1d0e7207 */ /* 0x040fe40004000000 */
[C---:B------:R-:W-:Y:S02]  /*3020*/  SEL R23, R29.reuse, R18, !P0 ;  /* 0x000000121d177207 */ /* 0x040fe40004000000 */
[----:B------:R-:W-:-:S02]  /*3030*/  SEL R21, R29, R15, !P0 ;  /* 0x0000000f1d157207 */ /* 0x000fc40004000000 */
[----:B------:R-:W-:Y:S01]  /*3040*/  SEL R29, R29, R16, !P0 ;  /* 0x000000101d1d7207 */ /* 0x000fe20004000000 */
[----:B------:R-:W-:Y:S01]  /*3050*/  IMAD R16, R12, c[0x0][0x190], RZ ;  /* 0x000064000c107a24 */ /* 0x000fe200078e02ff */
[----:B-1----:R-:W-:Y:S01]  /*3060*/  IADD3 R26, P1, R3, c[0x0][0x168], RZ ;  /* 0x00005a00031a7a10 */ /* 0x002fe20007f3e0ff */
[----:B------:R-:W-:Y:S02]  /*3070*/  IMAD R18, R20, c[0x0][0x190], RZ ;  /* 0x0000640014127a24 */ /* 0x000fe400078e02ff */
[----:B------:R-:W-:Y:S01]  /*3080*/  IMAD R8, R14, c[0x0][0x190], RZ ;  /* 0x000064000e087a24 */ /* 0x000fe200078e02ff */
[----:B------:R-:W-:Y:S01]  /*3090*/  LEA.HI.X.SX32 R27, R2, c[0x0][0x16c], 0x2, P1 ;  /* 0x00005b00021b7a11 */ /* 0x000fe200008f16ff */
[----:B------:R-:W-:Y:S01]  /*30a0*/  IMAD R5, R13, c[0x0][0x190], RZ ;  /* 0x000064000d057a24 */ /* 0x000fe200078e02ff */
[----:B------:R-:W-:Y:S01]  /*30b0*/  LEA R14, P1, R18, R26, 0x2 ;  /* 0x0000001a120e7211 */ /* 0x000fe200078210ff */
[----:B------:R-:W-:Y:S01]  /*30c0*/  STL [R1+0x2c], R16 ;  /* 0x00002c1001007387 */ /* 0x000fe20000100800 */
[----:B------:R-:W-:-:S02]  /*30d0*/  PRMT R0, R24, 0x5410, R17 ;  /* 0x0000541018007816 */ /* 0x000fc40000000011 */
[--C-:B------:R-:W-:Y:S01]  /*30e0*/  SHF.R.U32.HI R17, RZ, 0x4, R19.reuse ;  /* 0x00000004ff117819 */ /* 0x100fe20000011613 */
[----:B------:R-:W3:Y:S01]  /*30f0*/  LDL.64 R2, [R1+0xe0] ;  /* 0x0000e00001027983 */ /* 0x000ee20000100a00 */
[----:B------:R-:W-:Y:S01]  /*3100*/  SHF.R.U32.HI R19, RZ, 0x8, R19 ;  /* 0x00000008ff137819 */ /* 0x000fe20000011613 */
[----:B------:R-:W-:Y:S01]  /*3110*/  IMAD R22, R22, c[0x0][0x190], RZ ;  /* 0x0000640016167a24 */ /* 0x000fe200078e02ff */
[----:B------:R-:W-:Y:S01]  /*3120*/  LEA.HI.X.SX32 R15, R18, R27, 0x2, P1 ;  /* 0x0000001b120f7211 */ /* 0x000fe200008f16ff */
[----:B------:R-:W-:Y:S01]  /*3130*/  STL [R1+0x28], R8 ;  /* 0x0000280801007387 */ /* 0x000fe20000100800 */
[----:B------:R-:W-:-:S03]  /*3140*/  LOP3.LUT P0, RZ, R17, 0x1, RZ, 0xc0, !PT ;  /* 0x0000000111ff7812 */ /* 0x000fc6000780c0ff */
[----:B------:R1:W-:Y:S02]  /*3150*/  STL [R1+0x24], R18 ;  /* 0x0000241201007387 */ /* 0x0003e40000100800 */
[----:B-1----:R-:W-:Y:S01]  /*3160*/  LEA R18, P1, R5, R26, 0x2 ;  /* 0x0000001a05127211 */ /* 0x002fe200078210ff */
[----:B------:R-:W-:Y:S01]  /*3170*/  IMAD R29, R29, c[0x0][0x190], RZ ;  /* 0x000064001d1d7a24 */ /* 0x000fe200078e02ff */
[----:B------:R-:W-:-:S04]  /*3180*/  SHF.R.U32.HI R9, RZ, 0x1, R9 ;  /* 0x00000001ff097819 */ /* 0x000fc80000011609 */
[----:B------:R-:W-:Y:S01]  /*3190*/  LOP3.LUT R7, R7, 0x70, R9, 0x78, !PT ;  /* 0x0000007007077812 */ /* 0x000fe200078e7809 */
[----:B--2---:R1:W-:Y:S01]  /*31a0*/  LDGSTS.E [R6+0x9800], [R10.64], P2 ;  /* 0x098000000a067fae */ /* 0x0043e20009121844 */
[----:B------:R-:W-:-:S04]  /*31b0*/  LEA R12, P2, R16, R26, 0x2 ;  /* 0x0000001a100c7211 */ /* 0x000fc800078410ff */
[----:B------:R-:W-:Y:S02]  /*31c0*/  LEA.HI.X.SX32 R13, R16, R27, 0x2, P2 ;  /* 0x0000001b100d7211 */ /* 0x000fe400010f16ff */
[----:B------:R-:W-:-:S04]  /*31d0*/  LEA R16, P2, R8, R26, 0x2 ;  /* 0x0000001a08107211 */ /* 0x000fc800078410ff */
[-C--:B------:R-:W-:Y:S01]  /*31e0*/  LEA.HI.X.SX32 R17, R8, R27.reuse, 0x2, P2 ;  /* 0x0000001b08117211 */ /* 0x080fe200010f16ff */
[----:B-1----:R-:W2:Y:S01]  /*31f0*/  LDL.64 R10, [R1+0xe8] ;  /* 0x0000e800010a7983 */ /* 0x002ea20000100a00 */
[----:B------:R-:W-:Y:S01]  /*3200*/  LOP3.LUT P2, RZ, R19, 0x1, RZ, 0xc0, !PT ;  /* 0x0000000113ff7812 */ /* 0x000fe2000784c0ff */
[----:B------:R-:W-:Y:S01]  /*3210*/  IMAD R8, R21, c[0x0][0x190], RZ ;  /* 0x0000640015087a24 */ /* 0x000fe200078e02ff */
[-C--:B------:R-:W-:Y:S02]  /*3220*/  LEA.HI.X.SX32 R19, R5, R27.reuse, 0x2, P1 ;  /* 0x0000001b05137211 */ /* 0x080fe400008f16ff */
[CC--:B------:R-:W-:Y:S01]  /*3230*/  LEA R20, P1, R22.reuse, R26.reuse, 0x2 ;  /* 0x0000001a16147211 */ /* 0x0c0fe200078210ff */
[----:B------:R1:W-:Y:S03]  /*3240*/  STL [R1+0x20], R5 ;  /* 0x0000200501007387 */ /* 0x0003e60000100800 */
[----:B------:R-:W-:Y:S01]  /*3250*/  LEA.HI.X.SX32 R21, R22, R27, 0x2, P1 ;  /* 0x0000001b16157211 */ /* 0x000fe200008f16ff */
[----:B------:R4:W-:Y:S01]  /*3260*/  STL [R1+0x1c], R22 ;  /* 0x00001c1601007387 */ /* 0x0009e20000100800 */
[----:B-1----:R-:W-:Y:S01]  /*3270*/  IMAD R5, R23, c[0x0][0x190], RZ ;  /* 0x0000640017057a24 */ /* 0x002fe200078e02ff */
[----:B----4-:R-:W-:-:S04]  /*3280*/  LEA R22, P1, R8, R26, 0x2 ;  /* 0x0000001a08167211 */ /* 0x010fc800078210ff */
[-C--:B------:R-:W-:Y:S02]  /*3290*/  LEA.HI.X.SX32 R23, R8, R27.reuse, 0x2, P1 ;  /* 0x0000001b08177211 */ /* 0x080fe400008f16ff */
[CC--:B------:R-:W-:Y:S01]  /*32a0*/  LEA R24, P1, R5.reuse, R26.reuse, 0x2 ;  /* 0x0000001a05187211 */ /* 0x0c0fe200078210ff */
[----:B------:R-:W-:Y:S03]  /*32b0*/  STL [R1+0x18], R8 ;  /* 0x0000180801007387 */ /* 0x000fe60000100800 */
[-C--:B------:R-:W-:Y:S02]  /*32c0*/  LEA.HI.X.SX32 R25, R5, R27.reuse, 0x2, P1 ;  /* 0x0000001b05197211 */ /* 0x080fe400008f16ff */
[C---:B------:R-:W-:Y:S01]  /*32d0*/  LEA R26, P1, R29.reuse, R26, 0x2 ;  /* 0x0000001a1d1a7211 */ /* 0x040fe200078210ff */
[----:B------:R-:W-:Y:S03]  /*32e0*/  STL [R1+0x10], R5 ;  /* 0x0000100501007387 */ /* 0x000fe60000100800 */
[----:B------:R-:W-:Y:S01]  /*32f0*/  LEA.HI.X.SX32 R27, R29, R27, 0x2, P1 ;  /* 0x0000001b1d1b7211 */ /* 0x000fe200008f16ff */
[----:B------:R1:W-:Y:S04]  /*3300*/  STL.64 [R1+0x440], R28 ;  /* 0x0004401c01007387 */ /* 0x0003e80000100a00 */
[----:B-1----:R-:W4:Y:S01]  /*3310*/  LDL.LU.64 R28, [R1+0xf0] ;  /* 0x0000f000011c7983 */ /* 0x002f220000300a00 */
[----:B------:R-:W-:-:S04]  /*3320*/  SHF.R.U64 R8, R0, 0x1f, RZ ;  /* 0x0000001f00087819 */ /* 0x000fc800000012ff */
[----:B------:R-:W-:Y:S02]  /*3330*/  LOP3.LUT P1, RZ, R8, 0x1, RZ, 0xc0, !PT ;  /* 0x0000000108ff7812 */ /* 0x000fe4000782c0ff */
[----:B------:R-:W4:Y:S04]  /*3340*/  LDL.LU R8, [R1+0x474] ;  /* 0x0004740001087983 */ /* 0x000f280000300800 */
[----:B------:R-:W4:Y:S04]  /*3350*/  LDL.LU R9, [R1+0x470] ;  /* 0x0004700001097983 */ /* 0x000f280000300800 */
[----:B---3--:R1:W-:Y:S04]  /*3360*/  LDGSTS.E [R6+0xb800], [R2.64], P2 ;  /* 0x0b80000002067fae */ /* 0x0083e80009121844 */
[----:B-1----:R-:W3:Y:S01]  /*3370*/  LDL.LU.64 R2, [R1+0x468] ;  /* 0x0004680001027983 */ /* 0x002ee20000300a00 */
[----:B------:R-:W-:-:S04]  /*3380*/  IMAD.MOV.U32 R5, RZ, RZ, c[0x0][0x188] ;  /* 0x00006200ff057624 */ /* 0x000fc800078e00ff */
[----:B------:R-:W-:Y:S01]  /*3390*/  IMAD.SHL.U32 R5, R5, 0x20, RZ ;  /* 0x0000002005057824 */ /* 0x000fe200078e00ff */
[----:B--2---:R1:W-:Y:S04]  /*33a0*/  LDGSTS.E [R6+0xd800], [R10.64], P0 ;  /* 0x0d8000000a067fae */ /* 0x0043e80008121844 */
[----:B-1----:R-:W2:Y:S04]  /*33b0*/  LDL.LU.64 R10, [R1+0x460] ;  /* 0x00046000010a7983 */ /* 0x002ea80000300a00 */
[----:B----4-:R1:W-:Y:S04]  /*33c0*/  LDGSTS.E [R6+0xf800], [R28.64], !P3 ;  /* 0x0f8000001c067fae */ /* 0x0103e8000d921844 */
[----:B------:R-:W0:Y:S04]  /*33d0*/  LDGDEPBAR ;  /* 0x00000000000079af */ /* 0x000e280000000000 */
[----:B------:R4:W-:Y:S04]  /*33e0*/  LDGSTS.E [R7+0x20000], [R12.64], P5 ;  /* 0x200000000c077fae */ /* 0x0009e8000a921844 */
[----:B-1----:R-:W2:Y:S04]  /*33f0*/  LDL.LU R6, [R1+0x45c] ;  /* 0x00045c0001067983 */ /* 0x002ea80000300800 */
[----:B------:R-:W-:Y:S04]  /*3400*/  STL [R1+0x44c], R28 ;  /* 0x00044c1c01007387 */ /* 0x000fe80000100800 */
[----:B------:R-:W-:Y:S04]  /*3410*/  STL [R1+0x448], R29 ;  /* 0x0004481d01007387 */ /* 0x000fe80000100800 */
[----:B------:R4:W-:Y:S04]  /*3420*/  STL [R1+0x450], R13 ;  /* 0x0004500d01007387 */ /* 0x0009e80000100800 */
[----:B------:R1:W-:Y:S04]  /*3430*/  LDGSTS.E [R7+0x20800], [R14.64], P5 ;  /* 0x208000000e077fae */ /* 0x0003e8000a921844 */
[----:B------:R1:W-:Y:S04]  /*3440*/  LDGSTS.E [R7+0x21000], [R16.64], P5 ;  /* 0x2100000010077fae */ /* 0x0003e8000a921844 */
[----:B----4-:R-:W4:Y:S04]  /*3450*/  S2R R13, SR_TID.X ;  /* 0x00000000000d7919 */ /* 0x010f280000002100 */
[----:B------:R1:W-:Y:S04]  /*3460*/  LDGSTS.E [R7+0x21800], [R18.64], P5 ;  /* 0x2180000012077fae */ /* 0x0003e8000a921844 */
[----:B------:R1:W-:Y:S04]  /*3470*/  LDGSTS.E [R7+0x22000], [R20.64], P5 ;  /* 0x2200000014077fae */ /* 0x0003e8000a921844 */
[----:B------:R1:W-:Y:S04]  /*3480*/  LDGSTS.E [R7+0x22800], [R22.64], P5 ;  /* 0x2280000016077fae */ /* 0x0003e8000a921844 */
[----:B------:R1:W-:Y:S04]  /*3490*/  LDGSTS.E [R7+0x23000], [R24.64], P5 ;  /* 0x2300000018077fae */ /* 0x0003e8000a921844 */
[----:B------:R1:W-:Y:S04]  /*34a0*/  LDGSTS.E [R7+0x23800], [R26.64], P5 ;  /* 0x238000001a077fae */ /* 0x0003e8000a921844 */
[----:B------:R-:W0:Y:S01]  /*34b0*/  LDGDEPBAR ;  /* 0x00000000000079af */ /* 0x000e220000000000 */
[----:B----4-:R-:W-:Y:S01]  /*34c0*/  LOP3.LUT R28, R13, 0x1ff, RZ, 0xc0, !PT ;  /* 0x000001ff0d1c7812 */ /* 0x010fe200078ec0ff */
[----:B------:R-:W-:-:S04]  /*34d0*/  IMAD.WIDE R8, R5, 0x4, R8 ;  /* 0x0000000405087825 */ /* 0x000fc800078e0208 */
[----:B------:R-:W-:Y:S01]  /*34e0*/  IMAD.SHL.U32 R29, R28, 0x4, RZ ;  /* 0x000000041c1d7824 */ /* 0x000fe200078e00ff */
[----:B------:R-:W-:Y:S06]  /*34f0*/  BAR.SYNC.DEFER_BLOCKING 0x0 ;  /* 0x0000000000007b1d */ /* 0x000fec0000010000 */
[----:B-1----:R-:W2:Y:S04]  /*3500*/  LDL.LU R7, [R1+0x458] ;  /* 0x0004580001077983 */ /* 0x002ea80000300800 */
[----:B------:R-:W-:Y:S01]  /*3510*/  @!PT LDS RZ, [RZ] ;  /* 0x00000000fffff984 */ /* 0x000fe20000000800 */
[----:B------:R-:W-:Y:S01]  /*3520*/  @!PT LDS RZ, [RZ] ;  /* 0x00000000fffff984 */ /* 0x000fe20000000800 */
[----:B------:R-:W-:Y:S01]  /*3530*/  @!PT LDS RZ, [RZ] ;  /* 0x00000000fffff984 */ /* 0x000fe20000000800 */
[----:B------:R1:W-:Y:S02]  /*3540*/  LDGSTS.E [R29+0x10000], [R8.64], P1 ;  /* 0x10000000081d7fae */ /* 0x0003e40008921844 */
[----:B-1----:R-:W-:-:S04]  /*3550*/  SHF.R.U64 R8, R0, 0x1b, RZ ;  /* 0x0000001b00087819 */ /* 0x002fc800000012ff */
[----:B------:R-:W-:Y:S02]  /*3560*/  LOP3.LUT P0, RZ, R8, 0x1, RZ, 0xc0, !PT ;  /* 0x0000000108ff7812 */ /* 0x000fe4000780c0ff */
[----:B------:R-:W-:-:S04]  /*3570*/  SHF.R.U64 R8, R0, 0x17, RZ ;  /* 0x0000001700087819 */ /* 0x000fc800000012ff */
[----:B------:R-:W-:Y:S02]  /*3580*/  LOP3.LUT P1, RZ, R8, 0x1, RZ, 0xc0, !PT ;  /* 0x0000000108ff7812 */ /* 0x000fe4000782c0ff */
[----:B------:R-:W4:Y:S02]  /*3590*/  LDL.LU.64 R8, [R1+0x8] ;  /* 0x0000080001087983 */ /* 0x000f240000300a00 */
[----:B----4-:R-:W-:-:S05]  /*35a0*/  IMAD.WIDE R8, R5, 0x4, R8 ;  /* 0x0000000405087825 */ /* 0x010fca00078e0208 */
[----:B------:R1:W-:Y:S04]  /*35b0*/  LDGSTS.E [R29+0x12000], [R8.64], P0 ;  /* 0x12000000081d7fae */ /* 0x0003e80008121844 */
[----:B-1----:R-:W4:Y:S01]  /*35c0*/  LDL.LU.64 R8, [R1] ;  /* 0x0000000001087983 */ /* 0x002f220000300a00 */
[----:B--2---:R-:W-:-:S04]  /*35d0*/  IMAD.WIDE R6, R5, 0x4, R6 ;  /* 0x0000000405067825 */ /* 0x004fc800078e0206 */
[----:B----4-:R-:W-:-:S05]  /*35e0*/  IMAD.WIDE R8, R5, 0x4, R8 ;  /* 0x0000000405087825 */ /* 0x010fca00078e0208 */
[----:B------:R1:W-:Y:S02]  /*35f0*/  LDGSTS.E [R29+0x14000], [R8.64], P1 ;  /* 0x14000000081d7fae */ /* 0x0003e40008921844 */
[----:B-1----:R-:W-:-:S04]  /*3600*/  SHF.R.U64 R8, R0, 0x13, RZ ;  /* 0x0000001300087819 */ /* 0x002fc800000012ff */
[----:B------:R-:W-:Y:S02]  /*3610*/  LOP3.LUT P0, RZ, R8, 0x1, RZ, 0xc0, !PT ;  /* 0x0000000108ff7812 */ /* 0x000fe4000780c0ff */
[----:B------:R-:W-:-:S04]  /*3620*/  SHF.R.U64 R8, R0, 0xf, RZ ;  /* 0x0000000f00087819 */ /* 0x000fc800000012ff */
[----:B------:R-:W-:Y:S02]  /*3630*/  LOP3.LUT P1, RZ, R8, 0x1, RZ, 0xc0, !PT ;  /* 0x0000000108ff7812 */ /* 0x000fe4000782c0ff */
[----:B------:R-:W2:Y:S04]  /*3640*/  LDL.LU.64 R8, [R1+0x30] ;  /* 0x0000300001087983 */ /* 0x000ea80000300a00 */
[----:B------:R-:W4:Y:S04]  /*3650*/  LDL.LU R5, [R1+0x454] ;  /* 0x0004540001057983 */ /* 0x000f280000300800 */
[----:B------:R1:W-:Y:S02]  /*3660*/  LDGSTS.E [R29+0x16000], [R6.64], P0 ;  /* 0x16000000061d7fae */ /* 0x0003e40008121844 */
[----:B-1----:R-:W-:-:S04]  /*3670*/  IMAD.MOV.U32 R7, RZ, RZ, c[0x0][0x188] ;  /* 0x00006200ff077624 */ /* 0x002fc800078e00ff */
[----:B------:R-:W-:Y:S02]  /*3680*/  IMAD.SHL.U32 R6, R7, 0x20, RZ ;  /* 0x0000002007067824 */ /* 0x000fe400078e00ff */
[----:B------:R-:W1:Y:S02]  /*3690*/  S2R R7, SR_TID.X ;  /* 0x0000000000077919 */ /* 0x000e640000002100 */
[----:B------:R-:W-:-:S04]  /*36a0*/  IMAD.WIDE R10, R6, 0x4, R10 ;  /* 0x00000004060a7825 */ /* 0x000fc800078e020a */
[----:B---3--:R-:W-:Y:S01]  /*36b0*/  IMAD.WIDE R2, R6, 0x4, R2 ;  /* 0x0000000406027825 */ /* 0x008fe200078e0202 */
[----:B-1----:R-:W-:-:S03]  /*36c0*/  LOP3.LUT R7, R7, 0x1f, RZ, 0xc0, !PT ;  /* 0x0000001f07077812 */ /* 0x002fc600078ec0ff */
[----:B----4-:R-:W-:-:S05]  /*36d0*/  IMAD.WIDE R4, R6, 0x4, R4 ;  /* 0x0000000406047825 */ /* 0x010fca00078e0204 */
[----:B------:R1:W-:Y:S02]  /*36e0*/  LDGSTS.E [R29+0x18000], [R4.64], P1 ;  /* 0x18000000041d7fae */ /* 0x0003e40008921844 */
[C---:B-1----:R-:W-:Y:S02]  /*36f0*/  SHF.R.U64 R5, R0.reuse, 0x3, RZ ;  /* 0x0000000300057819 */ /* 0x042fe400000012ff */
[----:B------:R-:W-:Y:S02]  /*3700*/  SHF.R.U64 R4, R0, 0xb, RZ ;  /* 0x0000000b00047819 */ /* 0x000fe400000012ff */
[----:B------:R-:W-:Y:S01]  /*3710*/  LOP3.LUT P1, RZ, R5, 0x1, RZ, 0xc0, !PT ;  /* 0x0000000105ff7812 */ /* 0x000fe2000782c0ff */
[----:B------:R-:W-:Y:S01]  /*3720*/  IMAD.MOV.U32 R5, RZ, RZ, c[0x0][0x180] ;  /* 0x00006000ff057624 */ /* 0x000fe200078e00ff */
[----:B------:R-:W-:Y:S02]  /*3730*/  LOP3.LUT P3, RZ, R4, 0x1, RZ, 0xc0, !PT ;  /* 0x0000000104ff7812 */ /* 0x000fe4000786c0ff */
[----:B------:R-:W-:-:S02]  /*3740*/  SHF.R.U64 R4, R0, 0x7, RZ ;  /* 0x0000000700047819 */ /* 0x000fc400000012ff */
[----:B------:R-:W-:Y:S02]  /*3750*/  IADD3 R5, R5, -0x20, RZ ;  /* 0xffffffe005057810 */ /* 0x000fe40007ffe0ff */
[----:B------:R-:W-:Y:S02]  /*3760*/  LOP3.LUT P0, RZ, R4, 0x1, RZ, 0xc0, !PT ;  /* 0x0000000104ff7812 */ /* 0x000fe4000780c0ff */
[----:B------:R-:W-:Y:S02]  /*3770*/  SHF.R.U64 R4, R0, 0x1e, RZ ;  /* 0x0000001e00047819 */ /* 0x000fe400000012ff */
[----:B------:R-:W-:Y:S01]  /*3780*/  ISETP.GE.AND P2, PT, R7, R5, PT ;  /* 0x000000050700720c */ /* 0x000fe20003f46270 */
[----:B------:R-:W-:Y:S01]  /*3790*/  IMAD.MOV.U32 R7, RZ, RZ, c[0x0][0x188] ;  /* 0x00006200ff077624 */ /* 0x000fe200078e00ff */
[----:B------:R-:W-:Y:S01]  /*37a0*/  LOP3.LUT P5, RZ, R4, 0x1, RZ, 0xc0, !PT ;  /* 0x0000000104ff7812 */ /* 0x000fe200078ac0ff */
[----:B------:R1:W-:Y:S01]  /*37b0*/  LDGSTS.E [R29+0x1a000], [R10.64], P3 ;  /* 0x1a0000000a1d7fae */ /* 0x0003e20009921844 */
[----:B------:R-:W-:-:S04]  /*37c0*/  SHF.R.U64 R4, R0, 0x1a, RZ ;  /* 0x0000001a00047819 */ /* 0x000fc800000012ff */
[----:B------:R-:W-:Y:S01]  /*37d0*/  LOP3.LUT P3, RZ, R4, 0x1, RZ, 0xc0, !PT ;  /* 0x0000000104ff7812 */ /* 0x000fe2000786c0ff */
[----:B-1----:R-:W-:Y:S02]  /*37e0*/  IMAD.SHL.U32 R10, R7, 0x20, RZ ;  /* 0x00000020070a7824 */ /* 0x002fe400078e00ff */
[----:B------:R-:W-:Y:S02]  /*37f0*/  IMAD.SHL.U32 R11, R28, 0x4, RZ ;  /* 0x000000041c0b7824 */ /* 0x000fe400078e00ff */
[----:B--2---:R-:W-:Y:S02]  /*3800*/  IMAD.WIDE R4, R10, 0x4, R8 ;  /* 0x000000040a047825 */ /* 0x004fe400078e0208 */
[----:B------:R-:W2:Y:S04]  /*3810*/  LDL.LU.64 R8, [R1+0x70] ;  /* 0x0000700001087983 */ /* 0x000ea80000300a00 */
[----:B------:R1:W-:Y:S04]  /*3820*/  LDGSTS.E [R11+0x1c000], [R2.64], P0 ;  /* 0x1c000000020b7fae */ /* 0x0003e80008121844 */
[----:B------:R3:W-:Y:S04]  /*3830*/  LDGSTS.E [R11+0x1e000], [R4.64], P1 ;  /* 0x1e000000040b7fae */ /* 0x0007e80008921844 */
[----:B-1----:R-:W4:Y:S04]  /*3840*/  LDL.LU.64 R2, [R1+0x38] ;  /* 0x0000380001027983 */ /* 0x002f280000300a00 */
[----:B---3--:R-:W3:Y:S01]  /*3850*/  LDL.LU.64 R4, [R1+0x40] ;  /* 0x0000400001047983 */ /* 0x008ee20000300a00 */
[----:B------:R-:W-:-:S05]  /*3860*/  LOP3.LUT R13, R13, 0x1ff, RZ, 0xc0, !PT ;  /* 0x000001ff0d0d7812 */ /* 0x000fca00078ec0ff */
[----:B------:R-:W-:-:S05]  /*3870*/  IMAD.SHL.U32 R13, R13, 0x4, RZ ;  /* 0x000000040d0d7824 */ /* 0x000fca00078e00ff */
[----:B------:R-:W-:Y:S01]  /*3880*/  LOP3.LUT R13, R13, 0x20, RZ, 0x3c, !PT ;  /* 0x000000200d0d7812 */ /* 0x000fe200078e3cff */
[----:B----4-:R-:W-:-:S05]  /*3890*/  IMAD.WIDE R2, R10, 0x4, R2 ;  /* 0x000000040a027825 */ /* 0x010fca00078e0202 */
[----:B------:R1:W-:Y:S04]  /*38a0*/  LDGSTS.E [R13+0x10800], [R2.64], P5 ;  /* 0x10800000020d7fae */ /* 0x0003e8000a921844 */
[----:B-1----:R-:W4:Y:S01]  /*38b0*/  LDL.LU.64 R2, [R1+0x48] ;  /* 0x0000480001027983 */ /* 0x002f220000300a00 */
[----:B---3--:R-:W-:-:S05]  /*38c0*/  IMAD.WIDE R4, R10, 0x4, R4 ;  /* 0x000000040a047825 */ /* 0x008fca00078e0204 */
[----:B------:R1:W-:Y:S01]  /*38d0*/  LDGSTS.E [R13+0x12800], [R4.64], P3 ;  /* 0x12800000040d7fae */ /* 0x0003e20009921844 */
[----:B------:R-:W-:-:S03]  /*38e0*/  SHF.R.U64 R6, R0, 0x16, RZ ;  /* 0x0000001600067819 */ /* 0x000fc600000012ff */
[----:B-1----:R-:W3:Y:S01]  /*38f0*/  LDL.LU.64 R4, [R1+0x50] ;  /* 0x0000500001047983 */ /* 0x002ee20000300a00 */
[----:B------:R-:W-:Y:S02]  /*3900*/  LOP3.LUT P0, RZ, R6, 0x1, RZ, 0xc0, !PT ;  /* 0x0000000106ff7812 */ /* 0x000fe4000780c0ff */
[----:B------:R-:W-:-:S04]  /*3910*/  SHF.R.U64 R6, R0, 0x12, RZ ;  /* 0x0000001200067819 */ /* 0x000fc800000012ff */
[----:B------:R-:W-:Y:S01]  /*3920*/  LOP3.LUT P1, RZ, R6, 0x1, RZ, 0xc0, !PT ;  /* 0x0000000106ff7812 */ /* 0x000fe2000782c0ff */
[----:B----4-:R-:W-:-:S06]  /*3930*/  IMAD.WIDE R2, R10, 0x4, R2 ;  /* 0x000000040a027825 */ /* 0x010fcc00078e0202 */
        /* <DEDUP_REMOVED lines=15> */
[----:B-1----:R-:W1:Y:S01]  /*3a30*/  S2R R5, SR_TID.X ;  /* 0x0000000000057919 */ /* 0x002e620000002100 */
[----:B------:R-:W-:Y:S02]  /*3a40*/  LOP3.LUT P0, RZ, R7, 0x1, RZ, 0xc0, !PT ;  /* 0x0000000107ff7812 */ /* 0x000fe4000780c0ff */
[----:B------:R-:W-:-:S04]  /*3a50*/  SHF.R.U64 R6, R0, 0x2, RZ ;  /* 0x0000000200067819 */ /* 0x000fc800000012ff */
[----:B------:R-:W-:Y:S02]  /*3a60*/  LOP3.LUT P1, RZ, R6, 0x1, RZ, 0xc0, !PT ;  /* 0x0000000106ff7812 */ /* 0x000fe4000782c0ff */
[----:B------:R-:W-:-:S04]  /*3a70*/  SHF.R.U64 R6, R0, 0x19, RZ ;  /* 0x0000001900067819 */ /* 0x000fc800000012ff */
[----:B------:R-:W-:Y:S02]  /*3a80*/  LOP3.LUT P3, RZ, R6, 0x1, RZ, 0xc0, !PT ;  /* 0x0000000106ff7812 */ /* 0x000fe4000786c0ff */
[----:B-1----:R-:W-:Y:S01]  /*3a90*/  LOP3.LUT R6, R5, 0x1ff, RZ, 0xc0, !PT ;  /* 0x000001ff05067812 */ /* 0x002fe200078ec0ff */
[C---:B--2---:R-:W-:Y:S02]  /*3aa0*/  IMAD.WIDE R4, R10.reuse, 0x4, R8 ;  /* 0x000000040a047825 */ /* 0x044fe400078e0208 */
[----:B------:R-:W2:Y:S02]  /*3ab0*/  LDL.LU.64 R8, [R1+0xb0] ;  /* 0x0000b00001087983 */ /* 0x000ea40000300a00 */
[----:B----4-:R-:W-:-:S05]  /*3ac0*/  IMAD.WIDE R2, R10, 0x4, R2 ;  /* 0x000000040a027825 */ /* 0x010fca00078e0202 */
[----:B------:R1:W-:Y:S04]  /*3ad0*/  LDGSTS.E [R13+0x1c800], [R2.64], P0 ;  /* 0x1c800000020d7fae */ /* 0x0003e80008121844 */
[----:B-1----:R-:W3:Y:S04]  /*3ae0*/  LDL.LU R13, [R1+0x450] ;  /* 0x00045000010d7983 */ /* 0x002ee80000300800 */
[----:B------:R-:W4:Y:S01]  /*3af0*/  LDL.LU.64 R2, [R1+0x78] ;  /* 0x0000780001027983 */ /* 0x000f220000300a00 */
[----:B------:R-:W-:Y:S01]  /*3b00*/  SHF.R.U64 R7, R0, 0x1d, RZ ;  /* 0x0000001d00077819 */ /* 0x000fe200000012ff */
[----:B------:R-:W-:-:S03]  /*3b10*/  IMAD.SHL.U32 R6, R6, 0x4, RZ ;  /* 0x0000000406067824 */ /* 0x000fc600078e00ff */
[----:B------:R-:W-:Y:S02]  /*3b20*/  LOP3.LUT P5, RZ, R7, 0x1, RZ, 0xc0, !PT ;  /* 0x0000000107ff7812 */ /* 0x000fe400078ac0ff */
[----:B------:R-:W-:-:S04]  /*3b30*/  SHF.R.U64 R7, R0, 0x15, RZ ;  /* 0x0000001500077819 */ /* 0x000fc800000012ff */
[----:B------:R-:W-:Y:S02]  /*3b40*/  LOP3.LUT P0, RZ, R7, 0x1, RZ, 0xc0, !PT ;  /* 0x0000000107ff7812 */ /* 0x000fe4000780c0ff */
[----:B------:R-:W-:-:S05]  /*3b50*/  LOP3.LUT R7, R6, 0x20, RZ, 0x3c, !PT ;  /* 0x0000002006077812 */ /* 0x000fca00078e3cff */
[----:B------:R1:W-:Y:S04]  /*3b60*/  LDGSTS.E [R7+0x1e800], [R4.64], P1 ;  /* 0x1e80000004077fae */ /* 0x0003e80008921844 */
[----:B-1----:R-:W2:Y:S01]  /*3b70*/  LDL.LU.64 R4, [R1+0x80] ;  /* 0x0000800001047983 */ /* 0x002ea20000300a00 */
[----:B------:R-:W-:-:S05]  /*3b80*/  IMAD.SHL.U32 R28, R28, 0x4, RZ ;  /* 0x000000041c1c7824 */ /* 0x000fca00078e00ff */
[----:B------:R-:W-:Y:S01]  /*3b90*/  LOP3.LUT R28, R28, 0x40, RZ, 0x3c, !PT ;  /* 0x000000401c1c7812 */ /* 0x000fe200078e3cff */
[----:B----4-:R-:W-:-:S05]  /*3ba0*/  IMAD.WIDE R2, R10, 0x4, R2 ;  /* 0x000000040a027825 */ /* 0x010fca00078e0202 */
[----:B------:R1:W-:Y:S04]  /*3bb0*/  LDGSTS.E [R28+0x11000], [R2.64], P5 ;  /* 0x11000000021c7fae */ /* 0x0003e8000a921844 */
[----:B-1----:R-:W4:Y:S01]  /*3bc0*/  LDL.LU.64 R2, [R1+0x88] ;  /* 0x0000880001027983 */ /* 0x002f220000300a00 */
[----:B--2---:R-:W-:-:S05]  /*3bd0*/  IMAD.WIDE R4, R10, 0x4, R4 ;  /* 0x000000040a047825 */ /* 0x004fca00078e0204 */
[----:B------:R1:W-:Y:S04]  /*3be0*/  LDGSTS.E [R28+0x13000], [R4.64], P3 ;  /* 0x13000000041c7fae */ /* 0x0003e80009921844 */
[----:B-1----:R-:W2:Y:S01]  /*3bf0*/  LDL.LU.64 R4, [R1+0x90] ;  /* 0x0000900001047983 */ /* 0x002ea20000300a00 */
[----:B------:R-:W-:Y:S01]  /*3c00*/  SHF.R.U64 R6, R0, 0x11, RZ ;  /* 0x0000001100067819 */ /* 0x000fe200000012ff */
[----:B----4-:R-:W-:-:S05]  /*3c10*/  IMAD.WIDE R2, R10, 0x4, R2 ;  /* 0x000000040a027825 */ /* 0x010fca00078e0202 */
[----:B------:R1:W-:Y:S04]  /*3c20*/  LDGSTS.E [R28+0x15000], [R2.64], P0 ;  /* 0x15000000021c7fae */ /* 0x0003e80008121844 */
[----:B-1----:R-:W4:Y:S01]  /*3c30*/  LDL.LU.64 R2, [R1+0x98] ;  /* 0x0000980001027983 */ /* 0x002f220000300a00 */
[----:B------:R-:W-:Y:S01]  /*3c40*/  LOP3.LUT P1, RZ, R6, 0x1, RZ, 0xc0, !PT ;  /* 0x0000000106ff7812 */ /* 0x000fe2000782c0ff */
[----:B--2---:R-:W-:-:S12]  /*3c50*/  IMAD.WIDE R4, R10, 0x4, R4 ;  /* 0x000000040a047825 */ /* 0x004fd800078e0204 */
[----:B------:R1:W-:Y:S01]  /*3c60*/  LDGSTS.E [R28+0x17000], [R4.64], P1 ;  /* 0x17000000041c7fae */ /* 0x0003e20008921844 */
[----:B------:R-:W-:-:S03]  /*3c70*/  SHF.R.U64 R7, R0, 0xd, RZ ;  /* 0x0000000d00077819 */ /* 0x000fc600000012ff */
[----:B-1----:R-:W2:Y:S01]  /*3c80*/  LDL.LU.64 R4, [R1+0xa0] ;  /* 0x0000a00001047983 */ /* 0x002ea20000300a00 */
[----:B------:R-:W-:Y:S02]  /*3c90*/  LOP3.LUT P5, RZ, R7, 0x1, RZ, 0xc0, !PT ;  /* 0x0000000107ff7812 */ /* 0x000fe400078ac0ff */
[----:B------:R-:W-:Y:S01]  /*3ca0*/  SHF.R.U64 R6, R0, 0x9, RZ ;  /* 0x0000000900067819 */ /* 0x000fe200000012ff */
[----:B----4-:R-:W-:-:S10]  /*3cb0*/  IMAD.WIDE R2, R10, 0x4, R2 ;  /* 0x000000040a027825 */ /* 0x010fd400078e0202 */
[----:B------:R1:W-:Y:S04]  /*3cc0*/  LDGSTS.E [R28+0x19000], [R2.64], P5 ;  /* 0x19000000021c7fae */ /* 0x0003e8000a921844 */
[----:B-1----:R-:W4:Y:S01]  /*3cd0*/  LDL.LU.64 R2, [R1+0xa8] ;  /* 0x0000a80001027983 */ /* 0x002f220000300a00 */
[----:B------:R-:W-:Y:S01]  /*3ce0*/  LOP3.LUT P3, RZ, R6, 0x1, RZ, 0xc0, !PT ;  /* 0x0000000106ff7812 */ /* 0x000fe2000786c0ff */
[----:B--2---:R-:W-:-:S12]  /*3cf0*/  IMAD.WIDE R4, R10, 0x4, R4 ;  /* 0x000000040a047825 */ /* 0x004fd800078e0204 */
        /* <DEDUP_REMOVED lines=9> */
[C---:B------:R-:W-:Y:S02]  /*3d90*/  IMAD.WIDE R4, R10.reuse, 0x4, R8 ;  /* 0x000000040a047825 */ /* 0x040fe400078e0208 */
[----:B------:R-:W2:Y:S02]  /*3da0*/  LDL.LU.64 R8, [R1+0xd8] ;  /* 0x0000d80001087983 */ /* 0x000ea40000300a00 */
[----:B----4-:R-:W-:-:S05]  /*3db0*/  IMAD.WIDE R2, R10, 0x4, R2 ;  /* 0x000000040a027825 */ /* 0x010fca00078e0202 */
[----:B------:R1:W-:Y:S04]  /*3dc0*/  LDGSTS.E [R28+0x1d000], [R2.64], P0 ;  /* 0x1d000000021c7fae */ /* 0x0003e80008121844 */
[----:B-1----:R-:W4:Y:S04]  /*3dd0*/  LDL.LU R28, [R1+0x44c] ;  /* 0x00044c00011c7983 */ /* 0x002f280000300800 */
[----:B------:R-:W2:Y:S01]  /*3de0*/  LDL.LU.64 R2, [R1+0xb8] ;  /* 0x0000b80001027983 */ /* 0x000ea20000300a00 */
[----:B------:R-:W-:Y:S01]  /*3df0*/  SHF.R.U64 R7, R0, 0x1c, RZ ;  /* 0x0000001c00077819 */ /* 0x000fe200000012ff */
[----:B------:R-:W-:-:S03]  /*3e00*/  IMAD.SHL.U32 R6, R6, 0x4, RZ ;  /* 0x0000000406067824 */ /* 0x000fc600078e00ff */
[----:B------:R-:W-:Y:S02]  /*3e10*/  LOP3.LUT P5, RZ, R7, 0x1, RZ, 0xc0, !PT ;  /* 0x0000000107ff7812 */ /* 0x000fe400078ac0ff */
[----:B------:R-:W-:-:S04]  /*3e20*/  SHF.R.U64 R7, R0, 0x14, RZ ;  /* 0x0000001400077819 */ /* 0x000fc800000012ff */
[----:B------:R-:W-:Y:S02]  /*3e30*/  LOP3.LUT P0, RZ, R7, 0x1, RZ, 0xc0, !PT ;  /* 0x0000000107ff7812 */ /* 0x000fe4000780c0ff */
[----:B------:R-:W-:-:S05]  /*3e40*/  LOP3.LUT R7, R6, 0x40, RZ, 0x3c, !PT ;  /* 0x0000004006077812 */ /* 0x000fca00078e3cff */
[----:B------:R1:W-:Y:S01]  /*3e50*/  LDGSTS.E [R7+0x1f000], [R4.64], P1 ;  /* 0x1f00000004077fae */ /* 0x0003e20008921844 */
[----:B------:R-:W-:-:S03]  /*3e60*/  LOP3.LUT R29, R29, 0x60, RZ, 0x3c, !PT ;  /* 0x000000601d1d7812 */ /* 0x000fc600078e3cff */
[----:B-1----:R-:W3:Y:S01]  /*3e70*/  LDL.LU.64 R4, [R1+0xc0] ;  /* 0x0000c00001047983 */ /* 0x002ee20000300a00 */
[----:B--2---:R-:W-:-:S05]  /*3e80*/  IMAD.WIDE R2, R10, 0x4, R2 ;  /* 0x000000040a027825 */ /* 0x004fca00078e0202 */
[----:B------:R1:W-:Y:S04]  /*3e90*/  LDGSTS.E [R29+0x11800], [R2.64], P5 ;  /* 0x11800000021d7fae */ /* 0x0003e8000a921844 */
[----:B-1----:R-:W2:Y:S01]  /*3ea0*/  LDL.LU.64 R2, [R1+0xc8] ;  /* 0x0000c80001027983 */ /* 0x002ea20000300a00 */
[----:B------:R-:W-:-:S04]  /*3eb0*/  SHF.R.U64 R6, R0, 0x10, RZ ;  /* 0x0000001000067819 */ /* 0x000fc800000012ff */
[----:B------:R-:W-:Y:S01]  /*3ec0*/  LOP3.LUT P1, RZ, R6, 0x1, RZ, 0xc0, !PT ;  /* 0x0000000106ff7812 */ /* 0x000fe2000782c0ff */
[----:B---3--:R-:W-:-:S04]  /*3ed0*/  IMAD.WIDE R4, R10, 0x4, R4 ;  /* 0x000000040a047825 */ /* 0x008fc800078e0204 */
[----:B------:R-:W-:Y:S01]  /*3ee0*/  IMAD.MOV.U32 R10, RZ, RZ, c[0x0][0x188] ;  /* 0x00006200ff0a7624 */ /* 0x000fe200078e00ff */
[----:B------:R1:W-:Y:S03]  /*3ef0*/  LDGSTS.E [R29+0x13800], [R4.64], P3 ;  /* 0x13800000041d7fae */ /* 0x0003e60009921844 */
[----:B------:R-:W-:Y:S01]  /*3f00*/  IMAD.SHL.U32 R6, R10, 0x20, RZ ;  /* 0x000000200a067824 */ /* 0x000fe200078e00ff */
[----:B------:R-:W-:-:S04]  /*3f10*/  SHF.R.U64 R7, R0, 0xc, RZ ;  /* 0x0000000c00077819 */ /* 0x000fc800000012ff */
[----:B------:R-:W-:Y:S01]  /*3f20*/  LOP3.LUT P5, RZ, R7, 0x1, RZ, 0xc0, !PT ;  /* 0x0000000107ff7812 */ /* 0x000fe200078ac0ff */
[----:B--2---:R-:W-:-:S05]  /*3f30*/  IMAD.WIDE R2, R6, 0x4, R2 ;  /* 0x0000000406027825 */ /* 0x004fca00078e0202 */
[----:B------:R1:W-:Y:S04]  /*3f40*/  LDGSTS.E [R29+0x15800], [R2.64], P0 ;  /* 0x15800000021d7fae */ /* 0x0003e80008121844 */
[----:B-1----:R-:W4:Y:S04]  /*3f50*/  LDL.LU R29, [R1+0x448] ;  /* 0x00044800011d7983 */ /* 0x002f280000300800 */
[----:B------:R-:W2:Y:S04]  /*3f60*/  LDL.LU.64 R2, [R1+0xd0] ;  /* 0x0000d00001027983 */ /* 0x000ea80000300a00 */
[----:B------:R-:W1:Y:S01]  /*3f70*/  S2R R7, SR_TID.X ;  /* 0x0000000000077919 */ /* 0x000e620000002100 */
[----:B------:R-:W-:Y:S01]  /*3f80*/  IMAD.MOV.U32 R10, RZ, RZ, 0x1f ;  /* 0x0000001fff0a7424 */ /* 0x000fe200078e00ff */
[----:B------:R-:W-:-:S04]  /*3f90*/  SHF.R.U64 R5, R0, 0x8, RZ ;  /* 0x0000000800057819 */ /* 0x000fc800000012ff */
[----:B------:R-:W-:Y:S02]  /*3fa0*/  IADD3 R10, R10, c[0x0][0x180], RZ ;  /* 0x000060000a0a7a10 */ /* 0x000fe40007ffe0ff */
[----:B------:R-:W-:Y:S02]  /*3fb0*/  LOP3.LUT P0, RZ, R5, 0x1, RZ, 0xc0, !PT ;  /* 0x0000000105ff7812 */ /* 0x000fe4000780c0ff */
[----:B------:R-:W-:Y:S02]  /*3fc0*/  ISETP.GT.AND P3, PT, R10, 0x3f, PT ;  /* 0x0000003f0a00780c */ /* 0x000fe40003f64270 */
[----:B------:R-:W-:Y:S02]  /*3fd0*/  SEL R4, RZ, 0x4, P2 ;  /* 0x00000004ff047807 */ /* 0x000fe40001000000 */
[----:B------:R-:W-:Y:S02]  /*3fe0*/  SHF.R.U64 R0, R0, 0x4, RZ ;  /* 0x0000000400007819 */ /* 0x000fe400000012ff */
[----:B-1----:R-:W-:-:S05]  /*3ff0*/  LOP3.LUT R7, R7, 0x1ff, RZ, 0xc0, !PT ;  /* 0x000001ff07077812 */ /* 0x002fca00078ec0ff */
[----:B------:R-:W-:Y:S01]  /*4000*/  IMAD.SHL.U32 R5, R7, 0x4, RZ ;  /* 0x0000000407057824 */ /* 0x000fe200078e00ff */
[----:B------:R-:W-:Y:S02]  /*4010*/  SEL R4, R4, RZ, P3 ;  /* 0x000000ff04047207 */ /* 0x000fe40001800000 */
[----:B------:R-:W-:Y:S02]  /*4020*/  LOP3.LUT P2, RZ, R0, 0x1, RZ, 0xc0, !PT ;  /* 0x0000000100ff7812 */ /* 0x000fe4000784c0ff */
[----:B------:R-:W-:Y:S02]  /*4030*/  LOP3.LUT R0, R5, 0x60, RZ, 0x3c, !PT ;  /* 0x0000006005007812 */ /* 0x000fe400078e3cff */
[----:B------:R-:W-:Y:S02]  /*4040*/  ISETP.NE.U32.AND P3, PT, R4, RZ, PT ;  /* 0x000000ff0400720c */ /* 0x000fe40003f65070 */
[----:B------:R-:W3:Y:S01]  /*4050*/  LDL.LU.64 R4, [R1+0xe8] ;  /* 0x0000e80001047983 */ /* 0x000ee20000300a00 */
[----:B--2---:R-:W-:-:S05]  /*4060*/  IMAD.WIDE R2, R6, 0x4, R2 ;  /* 0x0000000406027825 */ /* 0x004fca00078e0202 */
[----:B------:R1:W-:Y:S04]  /*4070*/  LDGSTS.E [R0+0x17800], [R2.64], P1 ;  /* 0x1780000002007fae */ /* 0x0003e80008921844 */
[----:B-1----:R-:W2:Y:S04]  /*4080*/  LDL.LU.64 R2, [R1+0xe0] ;  /* 0x0000e00001027983 */ /* 0x002ea80000300a00 */
[----:B------:R-:W1:Y:S01]  /*4090*/  S2R R7, SR_TID.X ;  /* 0x0000000000077919 */ /* 0x000e620000002100 */
[----:B------:R-:W-:Y:S01]  /*40a0*/  IMAD.WIDE R8, R6, 0x4, R8 ;  /* 0x0000000406087825 */ /* 0x000fe200078e0208 */
[----:B-1----:R-:W-:-:S05]  /*40b0*/  LOP3.LUT R7, R7, 0x1ff, RZ, 0xc0, !PT ;  /* 0x000001ff07077812 */ /* 0x002fca00078ec0ff */
[----:B------:R-:W-:Y:S02]  /*40c0*/  IMAD.SHL.U32 R7, R7, 0x4, RZ ;  /* 0x0000000407077824 */ /* 0x000fe400078e00ff */
[----:B---3--:R-:W-:-:S03]  /*40d0*/  IMAD.WIDE R4, R6, 0x4, R4 ;  /* 0x0000000406047825 */ /* 0x008fc600078e0204 */
[----:B------:R-:W-:-:S05]  /*40e0*/  LOP3.LUT R0, R7, 0x60, RZ, 0x3c, !PT ;  /* 0x0000006007007812 */ /* 0x000fca00078e3cff */
[----:B------:R1:W-:Y:S04]  /*40f0*/  LDGSTS.E [R0+0x19800], [R8.64], P5 ;  /* 0x1980000008007fae */ /* 0x0003e8000a921844 */
[----:B-1----:R-:W1:Y:S01]  /*4100*/  S2R R9, SR_TID.X ;  /* 0x0000000000097919 */ /* 0x002e620000002100 */
[----:B--2---:R-:W-:-:S04]  /*4110*/  IMAD.WIDE R2, R6, 0x4, R2 ;  /* 0x0000000406027825 */ /* 0x004fc800078e0202 */
[----:B----4-:R-:W-:Y:S02]  /*4120*/  IMAD.WIDE R6, R6, 0x4, R28 ;  /* 0x0000000406067825 */ /* 0x010fe400078e021c */
[----:B------:R2:W5:Y:S01]  /*4130*/  LDL.LU.64 R28, [R1+0x440] ;  /* 0x00044000011c7983 */ /* 0x0005620000300a00 */
[----:B-1----:R-:W-:-:S05]  /*4140*/  LOP3.LUT R9, R9, 0x1ff, RZ, 0xc0, !PT ;  /* 0x000001ff09097812 */ /* 0x002fca00078ec0ff */
[----:B------:R-:W-:Y:S02]  /*4150*/  IMAD.SHL.U32 R8, R9, 0x4, RZ ;  /* 0x0000000409087824 */ /* 0x000fe400078e00ff */
[----:B------:R-:W1:Y:S01]  /*4160*/  S2R R9, SR_TID.X ;  /* 0x0000000000097919 */ /* 0x000e620000002100 */
[----:B------:R-:W-:Y:S02]  /*4170*/  IMAD.MOV.U32 R0, RZ, RZ, c[0x0][0x18c] ;  /* 0x00006300ff007624 */ /* 0x000fe400078e00ff */
[----:B------:R-:W-:Y:S02]  /*4180*/  LOP3.LUT R8, R8, 0x60, RZ, 0x3c, !PT ;  /* 0x0000006008087812 */ /* 0x000fe400078e3cff */
[----:B------:R-:W-:-:S03]  /*4190*/  IMAD.SHL.U32 R0, R0, 0x20, RZ ;  /* 0x0000002000007824 */ /* 0x000fc600078e00ff */
[----:B------:R2:W-:Y:S01]  /*41a0*/  LDGSTS.E [R8+0x1b800], [R2.64], P0 ;  /* 0x1b80000002087fae */ /* 0x0005e20008121844 */
[----:B------:R-:W-:-:S03]  /*41b0*/  IMAD.WIDE R12, R0, 0x4, R12 ;  /* 0x00000004000c7825 */ /* 0x000fc600078e020c */
[----:B------:R2:W-:Y:S01]  /*41c0*/  LDGSTS.E [R8+0x1d800], [R4.64], P2 ;  /* 0x1d80000004087fae */ /* 0x0005e20009121844 */
[----:B------:R-:W-:-:S03]  /*41d0*/  IMAD.WIDE R14, R0, 0x4, R14 ;  /* 0x00000004000e7825 */ /* 0x000fc600078e020e */
[----:B------:R2:W-:Y:S01]  /*41e0*/  LDGSTS.E [R8+0x1f800], [R6.64], !P6 ;  /* 0x1f80000006087fae */ /* 0x0005e2000f121844 */
[----:B------:R-:W-:-:S03]  /*41f0*/  IMAD.WIDE R16, R0, 0x4, R16 ;  /* 0x0000000400107825 */ /* 0x000fc600078e0210 */
[----:B------:R-:W0:Y:S01]  /*4200*/  LDGDEPBAR ;  /* 0x00000000000079af */ /* 0x000e220000000000 */
[----:B-1----:R-:W-:Y:S01]  /*4210*/  SHF.R.U32.HI R9, RZ, 0x1, R9 ;  /* 0x00000001ff097819 */ /* 0x002fe20000011609 */
[----:B------:R-:W-:-:S03]  /*4220*/  IMAD.WIDE R18, R0, 0x4, R18 ;  /* 0x0000000400127825 */ /* 0x000fc600078e0212 */
[----:B------:R-:W-:Y:S01]  /*4230*/  LOP3.LUT R11, R11, 0x70, R9, 0x78, !PT ;  /* 0x000000700b0b7812 */ /* 0x000fe200078e7809 */
[----:B------:R-:W-:-:S04]  /*4240*/  IMAD.WIDE R20, R0, 0x4, R20 ;  /* 0x0000000400147825 */ /* 0x000fc800078e0214 */
[----:B------:R2:W-:Y:S01]  /*4250*/  LDGSTS.E [R11+0x24000], [R12.64], P3 ;  /* 0x240000000c0b7fae */ /* 0x0005e20009921844 */
[----:B------:R-:W-:-:S03]  /*4260*/  IMAD.WIDE R22, R0, 0x4, R22 ;  /* 0x0000000400167825 */ /* 0x000fc600078e0216 */
[----:B------:R2:W-:Y:S01]  /*4270*/  LDGSTS.E [R11+0x24800], [R14.64], P3 ;  /* 0x248000000e0b7fae */ /* 0x0005e20009921844 */
[----:B------:R-:W-:-:S03]  /*4280*/  IMAD.WIDE R24, R0, 0x4, R24 ;  /* 0x0000000400187825 */ /* 0x000fc600078e0218 */
[----:B------:R2:W-:Y:S01]  /*4290*/  LDGSTS.E [R11+0x25000], [R16.64], P3 ;  /* 0x25000000100b7fae */ /* 0x0005e20009921844 */
[----:B------:R-:W-:-:S03]  /*42a0*/  IMAD.WIDE R26, R0, 0x4, R26 ;  /* 0x00000004001a7825 */ /* 0x000fc600078e021a */
[----:B------:R2:W-:Y:S04]  /*42b0*/  LDGSTS.E [R11+0x25800], [R18.64], P3 ;  /* 0x25800000120b7fae */ /* 0x0005e80009921844 */
[----:B------:R2:W-:Y:S04]  /*42c0*/  LDGSTS.E [R11+0x26000], [R20.64], P3 ;  /* 0x26000000140b7fae */ /* 0x0005e80009921844 */
[----:B------:R2:W-:Y:S04]  /*42d0*/  LDGSTS.E [R11+0x26800], [R22.64], P3 ;  /* 0x26800000160b7fae */ /* 0x0005e80009921844 */
[----:B------:R2:W-:Y:S04]  /*42e0*/  LDGSTS.E [R11+0x27000], [R24.64], P3 ;  /* 0x27000000180b7fae */ /* 0x0005e80009921844 */
[----:B------:R1:W-:Y:S04]  /*42f0*/  LDGSTS.E [R11+0x27800], [R26.64], P3 ;  /* 0x278000001a0b7fae */ /* 0x0003e80009921844 */
[----:B------:R-:W0:Y:S04]  /*4300*/  LDGDEPBAR ;  /* 0x00000000000079af */ /* 0x000e280000000000 */
[----:B-1----:R-:W1:Y:S01]  /*4310*/  S2R R27, SR_TID.X ;  /* 0x00000000001b7919 */ /* 0x002e620000002100 */
[----:B------:R-:W-:Y:S05]  /*4320*/  @P4 BRA `(.L_x_0) ;  /* 0x0000083000004947 */ /* 0x000fea0003800000 */
[----:B-12---:R-:W-:Y:S01]  /*4330*/  IMAD.SHL.U32 R0, R27, 0x20, RZ ;  /* 0x000000201b007824 */ /* 0x006fe200078e00ff */
[----:B------:R1:W-:Y:S04]  /*4340*/  STL [R1+0x210], RZ ;  /* 0x000210ff01007387 */ /* 0x0003e80000100800 */
[----:B------:R1:W-:Y:S04]  /*4350*/  STL [R1+0x428], R0 ;  /* 0x0004280001007387 */ /* 0x0003e80000100800 */
[----:B------:R1:W-:Y:S04]  /*4360*/  STL [R1+0x214], RZ ;  /* 0x000214ff01007387 */ /* 0x0003e80000100800 */
        /* <DEDUP_REMOVED lines=125> */
[----:B------:R1:W-:Y:S01]  /*4b40*/  STL [R1+0x1fc], RZ ;  /* 0x0001fcff01007387 */ /* 0x0003e20000100800 */
[----:B------:R-:W-:Y:S05]  /*4b50*/  BRA `(.L_x_1) ;  /* 0x0000a65000007947 */ /* 0x000fea0003800000 */
.L_x_0:
[----:B--2---:R-:W2:Y:S04]  /*4b60*/  LDL.LU R3, [R1+0xf8] ;  /* 0x0000f80001037983 */ /* 0x004ea80000300800 */
[----:B------:R-:W3:Y:S04]  /*4b70*/  LDL.LU R16, [R1+0x10] ;  /* 0x0000100001107983 */ /* 0x000ee80000300800 */
[----:B------:R-:W4:Y:S04]  /*4b80*/  LDL.LU R18, [R1+0x18] ;  /* 0x0000180001127983 */ /* 0x000f280000300800 */
[----:B------:R-:W3:Y:S04]  /*4b90*/  LDL.LU R19, [R1+0x1c] ;  /* 0x00001c0001137983 */ /* 0x000ee80000300800 */
[----:B------:R-:W3:Y:S04]  /*4ba0*/  LDL.LU R17, [R1+0x20] ;  /* 0x0000200001117983 */ /* 0x000ee80000300800 */
[----:B------:R-:W3:Y:S04]  /*4bb0*/  LDL.LU R26, [R1+0x24] ;  /* 0x00002400011a7983 */ /* 0x000ee80000300800 */
[----:B------:R-:W3:Y:S04]  /*4bc0*/  LDL.LU R25, [R1+0x2c] ;  /* 0x00002c0001197983 */ /* 0x000ee80000300800 */
[----:B-----5:R1:W-:Y:S04]  /*4bd0*/  STL [R1+0x440], R28 ;  /* 0x0004401c01007387 */ /* 0x0203e80000100800 */
[----:B------:R-:W1:Y:S04]  /*4be0*/  S2R R4, SR_TID.X ;  /* 0x0000000000047919 */ /* 0x000e680000002100 */
[----:B-1----:R-:W3:Y:S01]  /*4bf0*/  LDL.LU R28, [R1+0x28] ;  /* 0x00002800011c7983 */ /* 0x002ee20000300800 */
[----:B------:R-:W-:Y:S01]  /*4c00*/  IMAD.MOV.U32 R23, RZ, RZ, c[0x0][0x188] ;  /* 0x00006200ff177624 */ /* 0x000fe200078e00ff */
[----:B------:R-:W-:Y:S01]  /*4c10*/  SHF.R.S32.HI R13, RZ, 0x1f, R0 ;  /* 0x0000001fff0d7819 */ /* 0x000fe20000011400 */
[----:B------:R-:W-:Y:S01]  /*4c20*/  IMAD.SHL.U32 R11, R0, 0x8, RZ ;  /* 0x00000008000b7824 */ /* 0x000fe200078e00ff */
[----:B------:R-:W3:Y:S01]  /*4c30*/  LDL.LU R24, [R1+0x12c] ;  /* 0x00012c0001187983 */ /* 0x000ee20000300800 */
[----:B------:R-:W-:-:S02]  /*4c40*/  SHF.R.S32.HI R5, RZ, 0x1f, R29 ;  /* 0x0000001fff057819 */ /* 0x000fc4000001141d */
[----:B------:R-:W-:Y:S02]  /*4c50*/  SHF.R.S32.HI R7, RZ, 0x1f, R23 ;  /* 0x0000001fff077819 */ /* 0x000fe40000011417 */
[----:B------:R-:W-:Y:S02]  /*4c60*/  SHF.L.U64.HI R14, R0, 0x3, R13 ;  /* 0x00000003000e7819 */ /* 0x000fe4000001020d */
[----:B------:R-:W-:Y:S02]  /*4c70*/  SHF.L.U64.HI R7, R23, 0x2, R7 ;  /* 0x0000000217077819 */ /* 0x000fe40000010207 */
[----:B------:R-:W-:-:S05]  /*4c80*/  LOP3.LUT R4, R4, 0x1f, RZ, 0xc0, !PT ;  /* 0x0000001f04047812 */ /* 0x000fca00078ec0ff */
[----:B------:R-:W-:Y:S01]  /*4c90*/  IMAD R8, R4, c[0x0][0x18c], RZ ;  /* 0x0000630004087a24 */ /* 0x000fe200078e02ff */
[----:B------:R-:W-:-:S04]  /*4ca0*/  LEA R4, P0, R29, R11, 0x2 ;  /* 0x0000000b1d047211 */ /* 0x000fc800078010ff */
[----:B------:R-:W-:-:S04]  /*4cb0*/  SHF.R.S32.HI R6, RZ, 0x1f, R8 ;  /* 0x0000001fff067819 */ /* 0x000fc80000011408 */
[----:B------:R-:W-:Y:S02]  /*4cc0*/  SHF.L.U64.HI R6, R8, 0x2, R6 ;  /* 0x0000000208067819 */ /* 0x000fe40000010206 */
[----:B------:R-:W-:Y:S01]  /*4cd0*/  LEA.HI.X R29, R29, R14, R5, 0x2, P0 ;  /* 0x0000000e1d1d7211 */ /* 0x000fe200000f1405 */
[C---:B------:R-:W-:Y:S01]  /*4ce0*/  IMAD.SHL.U32 R22, R27.reuse, 0x2, RZ ;  /* 0x000000021b167824 */ /* 0x040fe200078e00ff */
[----:B------:R-:W-:-:S05]  /*4cf0*/  LOP3.LUT R21, R27, 0x7, RZ, 0xc0, !PT ;  /* 0x000000071b157812 */ /* 0x000fca00078ec0ff */
[----:B------:R-:W-:Y:S01]  /*4d00*/  IMAD R21, R21, 0x90, RZ ;  /* 0x0000009015157824 */ /* 0x000fe200078e02ff */
[----:B--2---:R-:W-:-:S04]  /*4d10*/  SHF.R.S32.HI R2, RZ, 0x1f, R3 ;  /* 0x0000001fff027819 */ /* 0x004fc80000011403 */
[----:B------:R-:W-:Y:S02]  /*4d20*/  SHF.L.U64.HI R2, R3, 0x2, R2 ;  /* 0x0000000203027819 */ /* 0x000fe40000010202 */
[----:B------:R-:W-:Y:S02]  /*4d30*/  SHF.R.S32.HI R3, RZ, 0x1f, R10 ;  /* 0x0000001fff037819 */ /* 0x000fe4000001140a */
[-C--:B----4-:R-:W-:Y:S02]  /*4d40*/  LEA R6, P1, R18, R11.reuse, 0x2 ;  /* 0x0000000b12067211 */ /* 0x090fe400078210ff */
[----:B------:R-:W-:Y:S02]  /*4d50*/  LEA.HI R3, R3, R10, RZ, 0x5 ;  /* 0x0000000a03037211 */ /* 0x000fe400078f28ff */
[----:B---3--:R-:W-:Y:S02]  /*4d60*/  SHF.R.S32.HI R12, RZ, 0x1f, R19 ;  /* 0x0000001fff0c7819 */ /* 0x008fe40000011413 */
[----:B------:R-:W-:-:S02]  /*4d70*/  LEA R8, P2, R19, R11, 0x2 ;  /* 0x0000000b13087211 */ /* 0x000fc400078410ff */
[----:B------:R-:W-:Y:S02]  /*4d80*/  SHF.R.S32.HI R10, RZ, 0x1f, R18 ;  /* 0x0000001fff0a7819 */ /* 0x000fe40000011412 */
[----:B------:R-:W-:Y:S02]  /*4d90*/  SHF.R.S32.HI R15, RZ, 0x1f, R17 ;  /* 0x0000001fff0f7819 */ /* 0x000fe40000011411 */
[-C--:B------:R-:W-:Y:S02]  /*4da0*/  LEA R9, P3, R17, R11.reuse, 0x2 ;  /* 0x0000000b11097211 */ /* 0x080fe400078610ff */
[----:B------:R-:W-:Y:S02]  /*4db0*/  LEA.HI.X R20, R19, R14, R12, 0x2, P2 ;  /* 0x0000000e13147211 */ /* 0x000fe400010f140c */
[----:B------:R-:W-:Y:S02]  /*4dc0*/  SHF.R.S32.HI R7, RZ, 0x1f, R16 ;  /* 0x0000001fff077819 */ /* 0x000fe40000011410 */
[----:B------:R-:W-:-:S02]  /*4dd0*/  LEA R5, P0, R16, R11, 0x2 ;  /* 0x0000000b10057211 */ /* 0x000fc400078010ff */
[-C--:B------:R-:W-:Y:S02]  /*4de0*/  LEA.HI.X R18, R18, R14.reuse, R10, 0x2, P1 ;  /* 0x0000000e12127211 */ /* 0x080fe400008f140a */
[-C--:B------:R-:W-:Y:S02]  /*4df0*/  LEA.HI.X R19, R17, R14.reuse, R15, 0x2, P3 ;  /* 0x0000000e11137211 */ /* 0x080fe400018f140f */
[----:B------:R-:W-:Y:S02]  /*4e00*/  SHF.R.S32.HI R15, RZ, 0x1f, R26 ;  /* 0x0000001fff0f7819 */ /* 0x000fe4000001141a */
[----:B------:R-:W-:Y:S02]  /*4e10*/  LEA R10, P1, R26, R11, 0x2 ;  /* 0x0000000b1a0a7211 */ /* 0x000fe400078210ff */
[----:B------:R-:W-:Y:S02]  /*4e20*/  LEA.HI.X R16, R16, R14, R7, 0x2, P0 ;  /* 0x0000000e10107211 */ /* 0x000fe400000f1407 */
[----:B------:R-:W-:-:S02]  /*4e30*/  SHF.R.S32.HI R12, RZ, 0x1f, R28 ;  /* 0x0000001fff0c7819 */ /* 0x000fc4000001141c */
[----:B------:R-:W-:Y:S02]  /*4e40*/  LEA R7, P0, R28, R11, 0x2 ;  /* 0x0000000b1c077211 */ /* 0x000fe400078010ff */
[-C--:B------:R-:W-:Y:S01]  /*4e50*/  LEA.HI.X R15, R26, R14.reuse, R15, 0x2, P1 ;  /* 0x0000000e1a0f7211 */ /* 0x080fe200008f140f */
[----:B------:R-:W-:Y:S01]  /*4e60*/  IMAD R26, R23, 0x19, RZ ;  /* 0x00000019171a7824 */ /* 0x000fe200078e02ff */
[----:B------:R-:W-:Y:S01]  /*4e70*/  LEA.HI.X R12, R28, R14, R12, 0x2, P0 ;  /* 0x0000000e1c0c7211 */ /* 0x000fe200000f140c */
[----:B------:R-:W-:-:S03]  /*4e80*/  IMAD.SHL.U32 R28, R27, 0x20, RZ ;  /* 0x000000201b1c7824 */ /* 0x000fc600078e00ff */
[----:B------:R-:W-:Y:S01]  /*4e90*/  SHF.R.S32.HI R27, RZ, 0x1f, R26 ;  /* 0x0000001fff1b7819 */ /* 0x000fe2000001141a */
[----:B------:R-:W-:Y:S01]  /*4ea0*/  IMAD.MOV.U32 R26, RZ, RZ, 0x1 ;  /* 0x00000001ff1a7424 */ /* 0x000fe200078e00ff */
[----:B------:R-:W-:Y:S04]  /*4eb0*/  STL [R1+0x428], R28 ;  /* 0x0004281c01007387 */ /* 0x000fe80000100800 */
[----:B------:R-:W-:Y:S04]  /*4ec0*/  STL [R1+0x374], RZ ;  /* 0x000374ff01007387 */ /* 0x000fe80000100800 */
[----:B------:R1:W-:Y:S02]  /*4ed0*/  STL [R1+0x1e4], R26 ;  /* 0x0001e41a01007387 */ /* 0x0003e40000100800 */
[----:B-1----:R-:W-:-:S05]  /*4ee0*/  IMAD.MOV.U32 R26, RZ, RZ, -0x1 ;  /* 0xffffffffff1a7424 */ /* 0x002fca00078e00ff */
[----:B------:R1:W-:Y:S04]  /*4ef0*/  STL [R1+0x1e8], R26 ;  /* 0x0001e81a01007387 */ /* 0x0003e80000100800 */
[----:B------:R-:W-:Y:S04]  /*4f00*/  STL [R1+0x210], RZ ;  /* 0x000210ff01007387 */ /* 0x000fe80000100800 */
        /* <DEDUP_REMOVED lines=65> */
[----:B------:R-:W-:Y:S01]  /*5320*/  STL [R1+0xa8], RZ ;  /* 0x0000a8ff01007387 */ /* 0x000fe20000100800 */
[----:B------:R-:W-:-:S03]  /*5330*/  SHF.R.S32.HI R17, RZ, 0x1f, R25 ;  /* 0x0000001fff117819 */ /* 0x000fc60000011419 */
[----:B------:R-:W-:Y:S01]  /*5340*/  STL [R1+0xac], RZ ;  /* 0x0000acff01007387 */ /* 0x000fe20000100800 */
[----:B------:R-:W-:-:S03]  /*5350*/  LEA R11, P2, R25, R11, 0x2 ;  /* 0x0000000b190b7211 */ /* 0x000fc600078410ff */
[----:B------:R-:W-:Y:S04]  /*5360*/  STL [R1+0xb0], RZ ;  /* 0x0000b0ff01007387 */ /* 0x000fe80000100800 */
[----:B------:R-:W-:Y:S04]  /*5370*/  STL [R1+0xb4], RZ ;  /* 0x0000b4ff01007387 */ /* 0x000fe80000100800 */
[----:B------:R-:W-:Y:S01]  /*5380*/  STL [R1+0xb8], RZ ;  /* 0x0000b8ff01007387 */ /* 0x000fe20000100800 */
[----:B------:R-:W-:-:S03]  /*5390*/  LEA.HI.X R14, R25, R14, R17, 0x2, P2 ;  /* 0x0000000e190e7211 */ /* 0x000fc600010f1411 */
[----:B------:R-:W-:Y:S01]  /*53a0*/  STL [R1+0xbc], RZ ;  /* 0x0000bcff01007387 */ /* 0x000fe20000100800 */
[----:B------:R-:W-:-:S03]  /*53b0*/  IMAD.SHL.U32 R25, R23, 0x20, RZ ;  /* 0x0000002017197824 */ /* 0x000fc600078e00ff */
[----:B------:R-:W-:Y:S04]  /*53c0*/  STL [R1+0xd0], RZ ;  /* 0x0000d0ff01007387 */ /* 0x000fe80000100800 */
[----:B------:R-:W-:Y:S04]  /*53d0*/  STL [R1+0xd4], RZ ;  /* 0x0000d4ff01007387 */ /* 0x000fe80000100800 */
[----:B------:R-:W-:Y:S01]  /*53e0*/  STL [R1+0xd8], RZ ;  /* 0x0000d8ff01007387 */ /* 0x000fe20000100800 */
[----:B------:R-:W-:-:S03]  /*53f0*/  LOP3.LUT R17, R21, 0x30, R22, 0x78, !PT ;  /* 0x0000003015117812 */ /* 0x000fc600078e7816 */
[----:B------:R-:W-:Y:S01]  /*5400*/  STL [R1+0xdc], RZ ;  /* 0x0000dcff01007387 */ /* 0x000fe20000100800 */
[----:B------:R-:W-:-:S03]  /*5410*/  SHF.L.U64.HI R21, R0, 0x2, R13 ;  /* 0x0000000200157819 */ /* 0x000fc6000001020d */
[----:B------:R-:W-:Y:S01]  /*5420*/  STL [R1+0x180], RZ ;  /* 0x000180ff01007387 */ /* 0x000fe20000100800 */
[----:B------:R-:W-:-:S03]  /*5430*/  LEA R0, P0, R25, R24, 0x3 ;  /* 0x0000001819007211 */ /* 0x000fc600078018ff */
[----:B------:R-:W-:Y:S01]  /*5440*/  STL [R1+0x184], RZ ;  /* 0x000184ff01007387 */ /* 0x000fe20000100800 */
[----:B------:R-:W-:-:S03]  /*5450*/  SHF.R.S32.HI R13, RZ, 0x1f, R25 ;  /* 0x0000001fff0d7819 */ /* 0x000fc60000011419 */
[----:B------:R-:W-:Y:S04]  /*5460*/  STL [R1+0x188], RZ ;  /* 0x000188ff01007387 */ /* 0x000fe80000100800 */
[----:B------:R-:W-:Y:S04]  /*5470*/  STL [R1+0x18c], RZ ;  /* 0x00018cff01007387 */ /* 0x000fe80000100800 */
[----:B------:R-:W-:Y:S01]  /*5480*/  STL [R1+0x190], RZ ;  /* 0x000190ff01007387 */ /* 0x000fe20000100800 */
[----:B------:R-:W-:-:S03]  /*5490*/  LEA.HI.X R2, R25, R2, R13, 0x3, P0 ;  /* 0x0000000219027211 */ /* 0x000fc600000f1c0d */
[----:B------:R-:W-:Y:S01]  /*54a0*/  STL [R1+0x194], RZ ;  /* 0x000194ff01007387 */ /* 0x000fe20000100800 */
[----:B------:R-:W-:-:S03]  /*54b0*/  SHF.L.U64.HI R13, R25, 0x2, R13 ;  /* 0x00000002190d7819 */ /* 0x000fc6000001020d */
        /* <DEDUP_REMOVED lines=10> */
[----:B------:R-:W2:Y:S04]  /*5560*/  S2R R13, SR_TID.X ;  /* 0x00000000000d7919 */ /* 0x000ea80000002100 */
[----:B------:R-:W-:Y:S01]  /*5570*/  STL [R1+0x2b0], RZ ;  /* 0x0002b0ff01007387 */ /* 0x000fe20000100800 */
[----:B------:R-:W-:-:S03]  /*5580*/  IMAD R22, R23, 0x1f, RZ ;  /* 0x0000001f17167824 */ /* 0x000fc600078e02ff */
[----:B------:R-:W-:Y:S04]  /*5590*/  STL [R1+0x2b4], RZ ;  /* 0x0002b4ff01007387 */ /* 0x000fe80000100800 */
[----:B------:R-:W-:Y:S04]  /*55a0*/  STL [R1+0x2b8], RZ ;  /* 0x0002b8ff01007387 */ /* 0x000fe80000100800 */
[----:B------:R-:W-:Y:S04]  /*55b0*/  STL [R1+0x2bc], RZ ;  /* 0x0002bcff01007387 */ /* 0x000fe80000100800 */
[----:B------:R-:W-:Y:S04]  /*55c0*/  STL [R1+0x50], RZ ;  /* 0x000050ff01007387 */ /* 0x000fe80000100800 */
[----:B------:R-:W-:Y:S01]  /*55d0*/  STL [R1+0x54], RZ ;  /* 0x000054ff01007387 */ /* 0x000fe20000100800 */
[----:B------:R-:W-:-:S03]  /*55e0*/  SHF.R.S32.HI R21, RZ, 0x1f, R22 ;  /* 0x0000001fff157819 */ /* 0x000fc60000011416 */
[----:B------:R-:W-:Y:S01]  /*55f0*/  STL [R1+0x58], RZ ;  /* 0x000058ff01007387 */ /* 0x000fe20000100800 */
[----:B------:R-:W-:-:S03]  /*5600*/  IMAD R24, R23, 0x1d, RZ ;  /* 0x0000001d17187824 */ /* 0x000fc600078e02ff */
[----:B------:R-:W-:Y:S04]  /*5610*/  STL [R1+0x5c], RZ ;  /* 0x00005cff01007387 */ /* 0x000fe80000100800 */
[----:B------:R-:W-:Y:S04]  /*5620*/  STL [R1+0x40], RZ ;  /* 0x000040ff01007387 */ /* 0x000fe80000100800 */
[----:B------:R-:W-:Y:S01]  /*5630*/  STL [R1+0x44], RZ ;  /* 0x000044ff01007387 */ /* 0x000fe20000100800 */
[----:B------:R-:W-:-:S03]  /*5640*/  SHF.L.U64.HI R21, R22, 0x2, R21 ;  /* 0x0000000216157819 */ /* 0x000fc60000010215 */
[----:B------:R-:W-:Y:S01]  /*5650*/  STL [R1+0x48], RZ ;  /* 0x000048ff01007387 */ /* 0x000fe20000100800 */
[----:B------:R-:W-:-:S03]  /*5660*/  IMAD.MOV.U32 R22, RZ, RZ, c[0x0][0x188] ;  /* 0x00006200ff167624 */ /* 0x000fc600078e00ff */
[----:B------:R-:W-:Y:S01]  /*5670*/  STL [R1+0x4c], RZ ;  /* 0x00004cff01007387 */ /* 0x000fe20000100800 */
[----:B------:R-:W-:-:S03]  /*5680*/  SHF.R.S32.HI R23, RZ, 0x1f, R24 ;  /* 0x0000001fff177819 */ /* 0x000fc60000011418 */
[----:B------:R-:W-:Y:S04]  /*5690*/  STL [R1+0x90], RZ ;  /* 0x000090ff01007387 */ /* 0x000fe80000100800 */
[----:B------:R-:W-:Y:S01]  /*56a0*/  STL [R1+0x94], RZ ;  /* 0x000094ff01007387 */ /* 0x000fe20000100800 */
[----:B------:R-:W-:-:S03]  /*56b0*/  IADD3 R0, P0, R0, c[0x0][0x160], RZ ;  /* 0x0000580000007a10 */ /* 0x000fc60007f1e0ff */
[----:B------:R-:W-:Y:S01]  /*56c0*/  STL [R1+0x98], RZ ;  /* 0x000098ff01007387 */ /* 0x000fe20000100800 */
[----:B------:R-:W-:-:S03]  /*56d0*/  IMAD R22, R22, 0x1e, RZ ;  /* 0x0000001e16167824 */ /* 0x000fc600078e02ff */
[----:B------:R-:W-:Y:S01]  /*56e0*/  STL [R1+0x9c], RZ ;  /* 0x00009cff01007387 */ /* 0x000fe20000100800 */
[----:B------:R-:W-:-:S03]  /*56f0*/  IMAD.MOV.U32 R21, RZ, RZ, c[0x0][0x188] ;  /* 0x00006200ff157624 */ /* 0x000fc600078e00ff */
[----:B------:R-:W-:Y:S01]  /*5700*/  STL [R1+0x30], RZ ;  /* 0x000030ff01007387 */ /* 0x000fe20000100800 */
[----:B------:R-:W-:-:S03]  /*5710*/  SHF.L.U64.HI R23, R24, 0x2, R23 ;  /* 0x0000000218177819 */ /* 0x000fc60000010217 */
[----:B------:R-:W-:Y:S01]  /*5720*/  STL [R1+0x34], RZ ;  /* 0x000034ff01007387 */ /* 0x000fe20000100800 */
[----:B------:R-:W-:-:S03]  /*5730*/  IMAD.MOV.U32 R24, RZ, RZ, c[0x0][0x188] ;  /* 0x00006200ff187624 */ /* 0x000fc600078e00ff */
[----:B------:R-:W-:Y:S01]  /*5740*/  STL [R1+0x38], RZ ;  /* 0x000038ff01007387 */ /* 0x000fe20000100800 */
[----:B------:R-:W-:-:S03]  /*5750*/  IMAD R21, R21, 0x1e, RZ ;  /* 0x0000001e15157824 */ /* 0x000fc600078e02ff */
[----:B------:R-:W-:Y:S01]  /*5760*/  STL [R1+0x3c], RZ ;  /* 0x00003cff01007387 */ /* 0x000fe20000100800 */
[----:B------:R-:W-:-:S03]  /*5770*/  IMAD.MOV.U32 R25, RZ, RZ, c[0x0][0x188] ;  /* 0x00006200ff197624 */ /* 0x000fc600078e00ff */
[----:B------:R-:W-:Y:S01]  /*5780*/  STL [R1+0x20], RZ ;  /* 0x000020ff01007387 */ /* 0x000fe20000100800 */
[----:B------:R-:W-:-:S03]  /*5790*/  SHF.R.S32.HI R22, RZ, 0x1f, R22 ;  /* 0x0000001fff167819 */ /* 0x000fc60000011416 */
[----:B------:R-:W-:Y:S01]  /*57a0*/  STL [R1+0x24], RZ ;  /* 0x000024ff01007387 */ /* 0x000fe20000100800 */
[----:B------:R-:W-:-:S03]  /*57b0*/  IMAD R24, R24, 0x1c, RZ ;  /* 0x0000001c18187824 */ /* 0x000fc600078e02ff */
[----:B------:R2:W-:Y:S01]  /*57c0*/  STL [R1+0x1e0], R0 ;  /* 0x0001e00001007387 */ /* 0x0005e20000100800 */
[----:B------:R-:W-:Y:S01]  /*57d0*/  IMAD R25, R25, 0x1b, RZ ;  /* 0x0000001b19197824 */ /* 0x000fe200078e02ff */
[----:B------:R-:W-:Y:S01]  /*57e0*/  SHF.L.U64.HI R22, R21, 0x2, R22 ;  /* 0x0000000215167819 */ /* 0x000fe20000010216 */
[----:B-1----:R-:W-:Y:S01]  /*57f0*/  IMAD.MOV.U32 R26, RZ, RZ, c[0x0][0x188] ;  /* 0x00006200ff1a7624 */ /* 0x002fe200078e00ff */
[----:B------:R-:W-:Y:S02]  /*5800*/  SHF.R.S32.HI R24, RZ, 0x1f, R24 ;  /* 0x0000001fff187819 */ /* 0x000fe40000011418 */
[----:B--2---:R-:W-:Y:S01]  /*5810*/  LOP3.LUT R0, R13, 0x3, RZ, 0xc0, !PT ;  /* 0x000000030d007812 */ /* 0x004fe200078ec0ff */
[----:B------:R-:W-:Y:S02]  /*5820*/  IMAD.MOV.U32 R13, RZ, RZ, c[0x0][0x188] ;  /* 0x00006200ff0d7624 */ /* 0x000fe400078e00ff */
[----:B------:R-:W-:Y:S02]  /*5830*/  IMAD.MOV.U32 R22, RZ, RZ, c[0x0][0x188] ;  /* 0x00006200ff167624 */ /* 0x000fe400078e00ff */
[C---:B------:R-:W-:Y:S01]  /*5840*/  IMAD R21, R13.reuse, 0x1c, RZ ;  /* 0x0000001c0d157824 */ /* 0x040fe200078e02ff */
[----:B------:R-:W-:Y:S01]  /*5850*/  SHF.R.S32.HI R25, RZ, 0x1f, R25 ;  /* 0x0000001fff197819 */ /* 0x000fe20000011419 */
[----:B------:R-:W-:-:S02]  /*5860*/  IMAD R13, R13, 0x1b, RZ ;  /* 0x0000001b0d0d7824 */ /* 0x000fc400078e02ff */
[----:B------:R-:W-:Y:S01]  /*5870*/  IMAD R26, R26, 0x1a, RZ ;  /* 0x0000001a1a1a7824 */ /* 0x000fe200078e02ff */
[----:B------:R-:W-:Y:S01]  /*5880*/  SHF.L.U64.HI R24, R21, 0x2, R24 ;  /* 0x0000000215187819 */ /* 0x000fe20000010218 */
[C---:B------:R-:W-:Y:S01]  /*5890*/  IMAD R21, R22.reuse, 0x18, RZ ;  /* 0x0000001816157824 */ /* 0x040fe200078e02ff */
[----:B------:R-:W-:Y:S01]  /*58a0*/  SHF.L.U64.HI R23, R13, 0x2, R25 ;  /* 0x000000020d177819 */ /* 0x000fe20000010219 */
[C---:B------:R-:W-:Y:S01]  /*58b0*/  IMAD R23, R22.reuse, 0x1a, RZ ;  /* 0x0000001a16177824 */ /* 0x040fe200078e02ff */
[----:B------:R-:W-:Y:S01]  /*58c0*/  SHF.R.S32.HI R26, RZ, 0x1f, R26 ;  /* 0x0000001fff1a7819 */ /* 0x000fe2000001141a */
[C---:B------:R-:W-:Y:S01]  /*58d0*/  IMAD R13, R22.reuse, 0x18, RZ ;  /* 0x00000018160d7824 */ /* 0x040fe200078e02ff */
[----:B------:R-:W-:Y:S01]  /*58e0*/  SHF.R.S32.HI R21, RZ, 0x1f, R21 ;  /* 0x0000001fff157819 */ /* 0x000fe20000011415 */
[----:B------:R-:W-:Y:S02]  /*58f0*/  IMAD.MOV.U32 R24, RZ, RZ, c[0x0][0x188] ;  /* 0x00006200ff187624 */ /* 0x000fe400078e00ff */
[----:B------:R-:W-:Y:S01]  /*5900*/  IMAD R22, R22, 0x19, RZ ;  /* 0x0000001916167824 */ /* 0x000fe200078e02ff */
[----:B------:R-:W-:Y:S01]  /*5910*/  SHF.L.U64.HI R23, R23, 0x2, R26 ;  /* 0x0000000217177819 */ /* 0x000fe2000001021a */
[C---:B------:R-:W-:Y:S01]  /*5920*/  IMAD R25, R24.reuse, 0x17, RZ ;  /* 0x0000001718197824 */ /* 0x040fe200078e02ff */
[----:B------:R-:W-:Y:S01]  /*5930*/  SHF.L.U64.HI R21, R13, 0x2, R21 ;  /* 0x000000020d157819 */ /* 0x000fe20000010215 */
[----:B------:R-:W-:Y:S01]  /*5940*/  IMAD R23, R24, 0x16, RZ ;  /* 0x0000001618177824 */ /* 0x000fe200078e02ff */
[----:B------:R-:W-:Y:S01]  /*5950*/  SHF.L.U64.HI R22, R22, 0x2, R27 ;  /* 0x0000000216167819 */ /* 0x000fe2000001021b */
[----:B------:R-:W-:-:S02]  /*5960*/  IMAD R21, R24, 0x15, RZ ;  /* 0x0000001518157824 */ /* 0x000fc400078e02ff */
[C---:B------:R-:W-:Y:S02]  /*5970*/  IMAD R13, R24.reuse, 0x15, RZ ;  /* 0x00000015180d7824 */ /* 0x040fe400078e02ff */
[C---:B------:R-:W-:Y:S01]  /*5980*/  IMAD R22, R24.reuse, 0x16, RZ ;  /* 0x0000001618167824 */ /* 0x040fe200078e02ff */
[----:B------:R-:W-:Y:S01]  /*5990*/  SHF.R.S32.HI R26, RZ, 0x1f, R25 ;  /* 0x0000001fff1a7819 */ /* 0x000fe20000011419 */
[----:B------:R-:W-:Y:S01]  /*59a0*/  IMAD R24, R24, 0x17, RZ ;  /* 0x0000001718187824 */ /* 0x000fe200078e02ff */
[----:B------:R-:W-:Y:S01]  /*59b0*/  SHF.R.S32.HI R23, RZ, 0x1f, R23 ;  /* 0x0000001fff177819 */ /* 0x000fe20000011417 */
[----:B------:R-:W-:Y:S01]  /*59c0*/  IMAD.MOV.U32 R25, RZ, RZ, c[0x0][0x188] ;  /* 0x00006200ff197624 */ /* 0x000fe200078e00ff */
[----:B------:R-:W-:Y:S02]  /*59d0*/  SHF.R.S32.HI R21, RZ, 0x1f, R21 ;  /* 0x0000001fff157819 */ /* 0x000fe40000011415 */
        /* <DEDUP_REMOVED lines=14> */
[----:B------:R-:W-:Y:S01]  /*5ac0*/  IMAD R25, R24, 0x11, RZ ;  /* 0x0000001118197824 */ /* 0x000fe200078e02ff */
[----:B------:R-:W-:Y:S01]  /*5ad0*/  SHF.L.U64.HI R22, R22, 0x2, R23 ;  /* 0x0000000216167819 */ /* 0x000fe20000010217 */
[C---:B------:R-:W-:Y:S01]  /*5ae0*/  IMAD.SHL.U32 R23, R24.reuse, 0x10, RZ ;  /* 0x0000001018177824 */ /* 0x040fe200078e00ff */
[----:B------:R-:W-:Y:S01]  /*5af0*/  SHF.L.U64.HI R21, R13, 0x2, R21 ;  /* 0x000000020d157819 */ /* 0x000fe20000010215 */
[----:B------:R-:W-:-:S02]  /*5b00*/  IMAD R21, R24, 0xf, RZ ;  /* 0x0000000f18157824 */ /* 0x000fc400078e02ff */
[C---:B------:R-:W-:Y:S02]  /*5b10*/  IMAD R13, R24.reuse, 0xf, RZ ;  /* 0x0000000f180d7824 */ /* 0x040fe400078e02ff */
[C---:B------:R-:W-:Y:S01]  /*5b20*/  IMAD.SHL.U32 R22, R24.reuse, 0x10, RZ ;  /* 0x0000001018167824 */ /* 0x040fe200078e00ff */
        /* <DEDUP_REMOVED lines=21> */
[C---:B------:R-:W-:Y:S01]  /*5c80*/  IMAD R23, R24.reuse, 0xa, RZ ;  /* 0x0000000a18177824 */ /* 0x040fe200078e02ff */
        /* <DEDUP_REMOVED lines=10> */
[C---:B------:R-:W-:Y:S01]  /*5d30*/  IMAD.SHL.U32 R24, R25.reuse, 0x8, RZ ;  /* 0x0000000819187824 */ /* 0x040fe200078e00ff */
[----:B------:R-:W-:Y:S01]  /*5d40*/  SHF.L.U64.HI R22, R22, 0x2, R23 ;  /* 0x0000000216167819 */ /* 0x000fe20000010217 */
[----:B------:R-:W-:Y:S01]  /*5d50*/  IMAD R22, R25, 0x7, RZ ;  /* 0x0000000719167824 */ /* 0x000fe200078e02ff */
[----:B------:R-:W-:Y:S01]  /*5d60*/  SHF.L.U64.HI R21, R13, 0x2, R21 ;  /* 0x000000020d157819 */ /* 0x000fe20000010215 */
[C---:B------:R-:W-:Y:S01]  /*5d70*/  IMAD R21, R25.reuse, 0x6, RZ ;  /* 0x0000000619157824 */ /* 0x040fe200078e02ff */
[----:B------:R-:W-:Y:S01]  /*5d80*/  SHF.R.S32.HI R26, RZ, 0x1f, R24 ;  /* 0x0000001fff1a7819 */ /* 0x000fe20000011418 */
[C---:B------:R-:W-:Y:S01]  /*5d90*/  IMAD R13, R25.reuse, 0x6, RZ ;  /* 0x00000006190d7824 */ /* 0x040fe200078e02ff */
[----:B------:R-:W-:Y:S01]  /*5da0*/  SHF.R.S32.HI R24, RZ, 0x1f, R22 ;  /* 0x0000001fff187819 */ /* 0x000fe20000011416 */
[C---:B------:R-:W-:Y:S01]  /*5db0*/  IMAD R23, R25.reuse, 0x7, RZ ;  /* 0x0000000719177824 */ /* 0x040fe200078e02ff */
[----:B------:R-:W-:Y:S01]  /*5dc0*/  SHF.R.S32.HI R22, RZ, 0x1f, R21 ;  /* 0x0000001fff167819 */ /* 0x000fe20000011415 */
[----:B------:R-:W-:-:S02]  /*5dd0*/  IMAD.SHL.U32 R25, R25, 0x8, RZ ;  /* 0x0000000819197824 */ /* 0x000fc400078e00ff */
[----:B------:R-:W-:Y:S01]  /*5de0*/  IMAD.MOV.U32 R21, RZ, RZ, c[0x0][0x188] ;  /* 0x00006200ff157624 */ /* 0x000fe200078e00ff */
[----:B------:R-:W-:Y:S02]  /*5df0*/  SHF.L.U64.HI R24, R23, 0x2, R24 ;  /* 0x0000000217187819 */ /* 0x000fe40000010218 */
[----:B------:R-:W-:Y:S01]  /*5e00*/  SHF.L.U64.HI R25, R25, 0x2, R26 ;  /* 0x0000000219197819 */ /* 0x000fe2000001021a */
[----:B------:R-:W-:Y:S01]  /*5e10*/  IMAD.SHL.U32 R24, R21, 0x4, RZ ;  /* 0x0000000415187824 */ /* 0x000fe200078e00ff */
[----:B------:R-:W-:Y:S01]  /*5e20*/  SHF.L.U64.HI R23, R13, 0x2, R22 ;  /* 0x000000020d177819 */ /* 0x000fe20000010216 */
[C---:B------:R-:W-:Y:S02]  /*5e30*/  IMAD.SHL.U32 R13, R21.reuse, 0x2, RZ ;  /* 0x00000002150d7824 */ /* 0x040fe400078e00ff */
[C---:B------:R-:W-:Y:S02]  /*5e40*/  IMAD R22, R21.reuse, 0x3, RZ ;  /* 0x0000000315167824 */ /* 0x040fe400078e02ff */
[----:B------:R-:W-:-:S02]  /*5e50*/  IMAD R26, R21, 0x5, RZ ;  /* 0x00000005151a7824 */ /* 0x000fc400078e02ff */
[C---:B------:R-:W-:Y:S02]  /*5e60*/  IMAD R27, R21.reuse, 0x5, RZ ;  /* 0x00000005151b7824 */ /* 0x040fe400078e02ff */
[C---:B------:R-:W-:Y:S02]  /*5e70*/  IMAD.SHL.U32 R25, R21.reuse, 0x4, RZ ;  /* 0x0000000415197824 */ /* 0x040fe400078e00ff */
[C---:B------:R-:W-:Y:S02]  /*5e80*/  IMAD R23, R21.reuse, 0x3, RZ ;  /* 0x0000000315177824 */ /* 0x040fe400078e02ff */
[----:B------:R-:W-:-:S03]  /*5e90*/  IMAD.SHL.U32 R21, R21, 0x2, RZ ;  /* 0x0000000215157824 */ /* 0x000fc600078e00ff */
[----:B------:R-:W-:Y:S02]  /*5ea0*/  SHF.R.S32.HI R23, RZ, 0x1f, R23 ;  /* 0x0000001fff177819 */ /* 0x000fe40000011417 */
[----:B------:R-:W-:Y:S02]  /*5eb0*/  SHF.R.S32.HI R21, RZ, 0x1f, R21 ;  /* 0x0000001fff157819 */ /* 0x000fe40000011415 */
[----:B------:R-:W-:Y:S02]  /*5ec0*/  SHF.L.U64.HI R23, R22, 0x2, R23 ;  /* 0x0000000216177819 */ /* 0x000fe40000010217 */
[----:B------:R-:W-:Y:S02]  /*5ed0*/  SHF.L.U64.HI R22, R13, 0x2, R21 ;  /* 0x000000020d167819 */ /* 0x000fe40000010215 */
[----:B------:R-:W-:Y:S02]  /*5ee0*/  IADD3 R21, P4, R4, c[0x0][0x168], RZ ;  /* 0x00005a0004157a10 */ /* 0x000fe40007f9e0ff */
[----:B------:R-:W-:-:S02]  /*5ef0*/  SHF.R.S32.HI R13, RZ, 0x5, R3 ;  /* 0x00000005ff0d7819 */ /* 0x000fc40000011403 */
[----:B------:R-:W-:Y:S01]  /*5f00*/  IADD3 R3, P5, R5, c[0x0][0x168], RZ ;  /* 0x00005a0005037a10 */ /* 0x000fe20007fbe0ff */
[----:B------:R1:W-:Y:S01]  /*5f10*/  STL [R1+0x37c], R21 ;  /* 0x00037c1501007387 */ /* 0x0003e20000100800 */
[----:B------:R-:W-:-:S03]  /*5f20*/  IADD3 R4, P3, R6, c[0x0][0x168], RZ ;  /* 0x00005a0006047a10 */ /* 0x000fc60007f7e0ff */
[----:B------:R2:W-:Y:S04]  /*5f30*/  STL [R1+0x384], R3 ;  /* 0x0003840301007387 */ /* 0x0005e80000100800 */
[----:B-1----:R-:W1:Y:S01]  /*5f40*/  S2R R21, SR_TID.X ;  /* 0x0000000000157919 */ /* 0x002e620000002100 */
[----:B--2---:R-:W-:-:S03]  /*5f50*/  IADD3 R3, P1, R8, c[0x0][0x168], RZ ;  /* 0x00005a0008037a10 */ /* 0x004fc60007f3e0ff */
[----:B------:R2:W-:Y:S01]  /*5f60*/  STL [R1+0x38c], R4 ;  /* 0x00038c0401007387 */ /* 0x0005e20000100800 */
[----:B------:R-:W-:-:S03]  /*5f70*/  IADD3.X R5, R29, c[0x0][0x16c], RZ, P4, !PT ;  /* 0x00005b001d057a10 */ /* 0x000fc600027fe4ff */
[----:B------:R3:W-:Y:S01]  /*5f80*/  STL [R1+0x394], R3 ;  /* 0x0003940301007387 */ /* 0x0007e20000100800 */
[----:B--2---:R-:W-:Y:S02]  /*5f90*/  IADD3 R4, P2, R9, c[0x0][0x168], RZ ;  /* 0x00005a0009047a10 */ /* 0x004fe40007f5e0ff */
[----:B---3--:R-:W-:-:S03]  /*5fa0*/  IADD3 R3, P4, R7, c[0x0][0x168], RZ ;  /* 0x00005a0007037a10 */ /* 0x008fc60007f9e0ff */
[----:B------:R2:W-:Y:S04]  /*5fb0*/  STL [R1+0x39c], R4 ;  /* 0x00039c0401007387 */ /* 0x0005e80000100800 */
[----:B------:R3:W-:Y:S01]  /*5fc0*/  STL [R1+0x378], R5 ;  /* 0x0003780501007387 */ /* 0x0007e20000100800 */
[----:B------:R-:W-:-:S03]  /*5fd0*/  IMAD R0, R0, 0x820, RZ ;  /* 0x0000082000007824 */ /* 0x000fc600078e02ff */
[----:B------:R4:W-:Y:S01]  /*5fe0*/  STL [R1+0x3a4], R3 ;  /* 0x0003a40301007387 */ /* 0x0009e20000100800 */
[----:B--2---:R-:W-:Y:S02]  /*5ff0*/  IADD3.X R4, R16, c[0x0][0x16c], RZ, P5, !PT ;  /* 0x00005b0010047a10 */ /* 0x004fe40002ffe4ff */
[----:B---3--:R-:W-:-:S03]  /*6000*/  IADD3.X R5, R18, c[0x0][0x16c], RZ, P3, !PT ;  /* 0x00005b0012057a10 */ /* 0x008fc60001ffe4ff */
[----:B------:R2:W-:Y:S01]  /*6010*/  STL [R1+0x380], R4 ;  /* 0x0003800401007387 */ /* 0x0005e20000100800 */
[----:B----4-:R-:W-:-:S05]  /*6020*/  IADD3 R3, P5, R10, c[0x0][0x168], RZ ;  /* 0x00005a000a037a10 */ /* 0x010fca0007fbe0ff */
[----:B------:R1:W-:Y:S01]  /*6030*/  STL [R1+0x3ac], R3 ;  /* 0x0003ac0301007387 */ /* 0x0003e20000100800 */
[----:B--2---:R-:W-:-:S03]  /*6040*/  IADD3 R4, P3, R11, c[0x0][0x168], RZ ;  /* 0x00005a000b047a10 */ /* 0x004fc60007f7e0ff */
[----:B------:R2:W-:Y:S04]  /*6050*/  STL [R1+0x388], R5 ;  /* 0x0003880501007387 */ /* 0x0005e80000100800 */
[----:B------:R3:W-:Y:S01]  /*6060*/  STL [R1+0x3b4], R4 ;  /* 0x0003b40401007387 */ /* 0x0007e20000100800 */
[----:B-1----:R-:W-:Y:S02]  /*6070*/  LOP3.LUT R3, R0, 0x1dc, R21, 0x78, !PT ;  /* 0x000001dc00037812 */ /* 0x002fe400078e7815 */
[----:B------:R-:W-:Y:S02]  /*6080*/  IADD3.X R0, R19, c[0x0][0x16c], RZ, P2, !PT ;  /* 0x00005b0013007a10 */ /* 0x000fe400017fe4ff */
[----:B--2---:R-:W-:Y:S02]  /*6090*/  IADD3.X R5, R20, c[0x0][0x16c], RZ, P1, !PT ;  /* 0x00005b0014057a10 */ /* 0x004fe40000ffe4ff */
[----:B---3--:R-:W-:-:S03]  /*60a0*/  IADD3.X R4, R12, c[0x0][0x16c], RZ, P4, !PT ;  /* 0x00005b000c047a10 */ /* 0x008fc600027fe4ff */
[----:B------:R-:W-:Y:S04]  /*60b0*/  STL [R1+0x390], R5 ;  /* 0x0003900501007387 */ /* 0x000fe80000100800 */
[----:B------:R1:W-:Y:S04]  /*60c0*/  STL [R1+0x398], R0 ;  /* 0x0003980001007387 */ /* 0x0003e80000100800 */
[----:B------:R2:W-:Y:S01]  /*60d0*/  STL [R1+0x3a0], R4 ;  /* 0x0003a00401007387 */ /* 0x0005e20000100800 */
[----:B-1----:R-:W-:Y:S02]  /*60e0*/  IADD3.X R0, R15, c[0x0][0x16c], RZ, P5, !PT ;  /* 0x00005b000f007a10 */ /* 0x002fe40002ffe4ff */
[----:B--2---:R-:W-:-:S03]  /*60f0*/  IADD3.X R4, R14, c[0x0][0x16c], RZ, P3, !PT ;  /* 0x00005b000e047a10 */ /* 0x004fc60001ffe4ff */
[----:B------:R1:W-:Y:S04]  /*6100*/  STL [R1+0x3a8], R0 ;  /* 0x0003a80001007387 */ /* 0x0003e80000100800 */
[----:B------:R-:W-:Y:S01]  /*6110*/  STL [R1+0x3b0], R4 ;  /* 0x0003b00401007387 */ /* 0x000fe20000100800 */
[----:B-1----:R-:W-:-:S03]  /*6120*/  LOP3.LUT R0, R17, 0x400, R28, 0xf8, !PT ;  /* 0x0000040011007812 */ /* 0x002fc600078ef81c */
[----:B------:R1:W5:Y:S04]  /*6130*/  LDL.LU R28, [R1+0x440] ;  /* 0x00044000011c7983 */ /* 0x0003680000300800 */
[----:B------:R-:W-:Y:S04]  /*6140*/  STL [R1+0x28], RZ ;  /* 0x000028ff01007387 */ /* 0x000fe80000100800 */
[----:B------:R-:W-:Y:S04]  /*6150*/  STL [R1+0x2c], RZ ;  /* 0x00002cff01007387 */ /* 0x000fe80000100800 */
[----:B------:R-:W-:Y:S04]  /*6160*/  STL [R1+0x80], RZ ;  /* 0x000080ff01007387 */ /* 0x000fe80000100800 */
[----:B------:R2:W-:Y:S04]  /*6170*/  STL [R1+0x3b8], R0 ;  /* 0x0003b80001007387 */ /* 0x0005e80000100800 */
[----:B------:R1:W-:Y:S04]  /*6180*/  STL [R1+0x84], RZ ;  /* 0x000084ff01007387 */ /* 0x0003e80000100800 */
[----:B------:R1:W-:Y:S04]  /*6190*/  STL [R1+0x88], RZ ;  /* 0x000088ff01007387 */ /* 0x0003e80000100800 */
[----:B------:R1:W-:Y:S01]  /*61a0*/  STL [R1+0x8c], RZ ;  /* 0x00008cff01007387 */ /* 0x0003e20000100800 */
[----:B--2---:R-:W-:-:S03]  /*61b0*/  LOP3.LUT R0, R0, 0x40, RZ, 0x3c, !PT ;  /* 0x0000004000007812 */ /* 0x004fc600078e3cff */
        /* <DEDUP_REMOVED lines=8> */
[----:B------:R1:W-:Y:S01]  /*6240*/  STL [R1+0x408], R0 ;  /* 0x0004080001007387 */ /* 0x0003e20000100800 */
[----:B------:R-:W-:-:S02]  /*6250*/  SHF.R.S32.HI R27, RZ, 0x1f, R27 ;  /* 0x0000001fff1b7819 */ /* 0x000fc4000001141b */
[----:B------:R-:W-:Y:S02]  /*6260*/  SHF.R.S32.HI R25, RZ, 0x1f, R25 ;  /* 0x0000001fff197819 */ /* 0x000fe40000011419 */
[----:B------:R-:W-:Y:S02]  /*6270*/  IADD3.X R29, R2, c[0x0][0x164], RZ, P0, !PT ;  /* 0x00005900021d7a10 */ /* 0x000fe400007fe4ff */
[----:B------:R-:W-:Y:S02]  /*6280*/  SHF.L.U64.HI R26, R26, 0x2, R27 ;  /* 0x000000021a1a7819 */ /* 0x000fe4000001021b */
[----:B------:R-:W-:Y:S02]  /*6290*/  SHF.L.U64.HI R24, R24, 0x2, R25 ;  /* 0x0000000218187819 */ /* 0x000fe40000010219 */
[----:B------:R-:W-:Y:S02]  /*62a0*/  IADD3 R4, R13, -0x2, RZ ;  /* 0xfffffffe0d047810 */ /* 0x000fe40007ffe0ff */
[----:B-1----:R-:W-:-:S02]  /*62b0*/  LOP3.LUT R2, R3, 0x20, RZ, 0x3c, !PT ;  /* 0x0000002003027812 */ /* 0x002fc400078e3cff */
.L_x_2:
[----:B------:R-:W2:Y:S01]  /*62c0*/  LDL.LU R0, [R1+0x1e8] ;  /* 0x0001e80001007983 */ /* 0x000ea20000300800 */
[----:B------:R-:W-:-:S04]  /*62d0*/  DEPBAR.LE SB0, 0x2 ;  /* 0x000080800000791a */ /* 0x000fc80000000000 */
[----:B------:R-:W3:Y:S04]  /*62e0*/  LDL R5, [R1+0x3b8] ;  /* 0x0003b80001057983 */ /* 0x000ee80000100800 */
[----:B-----5:R-:W-:Y:S04]  /*62f0*/  STL [R1+0x4e4], R28 ;  /* 0x0004e41c01007387 */ /* 0x020fe80000100800 */
[----:B------:R-:W-:Y:S04]  /*6300*/  STL [R1+0x4e0], R29 ;  /* 0x0004e01d01007387 */ /* 0x000fe80000100800 */
[----:B------:R-:W1:Y:S04]  /*6310*/  S2R R2, SR_TID.X ;  /* 0x0000000000027919 */ /* 0x000e680000002100 */
[----:B------:R-:W4:Y:S01]  /*6320*/  S2R R6, SR_TID.X ;  /* 0x0000000000067919 */ /* 0x000f220000002100 */
[----:B-1----:R-:W-:-:S05]  /*6330*/  LOP3.LUT R3, R2, 0x3, RZ, 0xc0, !PT ;  /* 0x0000000302037812 */ /* 0x002fca00078ec0ff */
[C---:B------:R-:W-:Y:S02]  /*6340*/  IMAD R2, R3.reuse, 0x820, RZ ;  /* 0x0000082003027824 */ /* 0x040fe400078e02ff */
[----:B------:R-:W-:-:S03]  /*6350*/  IMAD R3, R3, 0x820, RZ ;  /* 0x0000082003037824 */ /* 0x000fc600078e02ff */
[--C-:B----4-:R-:W-:Y:S02]  /*6360*/  LOP3.LUT R2, R2, 0x1dc, R6.reuse, 0x78, !PT ;  /* 0x000001dc02027812 */ /* 0x110fe400078e7806 */
[----:B------:R-:W-:Y:S02]  /*6370*/  LOP3.LUT R3, R3, 0x1dc, R6, 0x78, !PT ;  /* 0x000001dc03037812 */ /* 0x000fe400078e7806 */
[----:B------:R-:W-:Y:S01]  /*6380*/  LOP3.LUT R2, R2, 0x20, RZ, 0x3c, !PT ;  /* 0x0000002002027812 */ /* 0x000fe200078e3cff */
[----:B------:R-:W-:Y:S01]  /*6390*/  BAR.SYNC.DEFER_BLOCKING 0x0 ;  /* 0x0000000000007b1d */ /* 0x000fe20000010000 */
[----:B--2---:R-:W-:-:S04]  /*63a0*/  IADD3 R0, R0, 0x1, RZ ;  /* 0x0000000100007810 */ /* 0x004fc80007ffe0ff */
[----:B------:R-:W-:-:S04]  /*63b0*/  ISETP.GT.AND P0, PT, R0, 0x1, PT ;  /* 0x000000010000780c */ /* 0x000fc80003f04270 */
[----:B------:R-:W-:-:S05]  /*63c0*/  SEL R4, R0, RZ, !P0 ;  /* 0x000000ff00047207 */ /* 0x000fca0004000000 */
[----:B------:R-:W-:Y:S01]  /*63d0*/  STL [R1+0x1e8], R4 ;  /* 0x0001e80401007387 */ /* 0x000fe20000100800 */
[C---:B------:R-:W-:Y:S02]  /*63e0*/  IMAD R3, R4.reuse, 0x10000, R3 ;  /* 0x0001000004037824 */ /* 0x040fe400078e0203 */
[C---:B------:R-:W-:Y:S01]  /*63f0*/  IMAD R2, R4.reuse, 0x10000, R2 ;  /* 0x0001000004027824 */ /* 0x040fe200078e0202 */
[----:B------:R-:W2:Y:S01]  /*6400*/  LDL.LU.64 R12, [R1+0x260] ;  /* 0x00026000010c7983 */ /* 0x000ea20000300a00 */
[----:B---3--:R-:W-:-:S03]  /*6410*/  IMAD R0, R4, 0x4000, R5 ;  /* 0x0000400004007824 */ /* 0x008fc600078e0205 */
[----:B------:R-:W3:Y:S04]  /*6420*/  LDL.LU.64 R14, [R1+0x268] ;  /* 0x00026800010e7983 */ /* 0x000ee80000300a00 */
[----:B------:R-:W-:Y:S04]  /*6430*/  LDS R22, [R3+0x2200] ;  /* 0x0022000003167984 */ /* 0x000fe80000000800 */
[----:B------:R-:W1:Y:S04]  /*6440*/  LDS R23, [R2+0x2200] ;  /* 0x0022000002177984 */ /* 0x000e680000000800 */
[----:B------:R-:W-:Y:S04]  /*6450*/  LDS R20, [R3+0x200] ;  /* 0x0002000003147984 */ /* 0x000fe80000000800 */
[----:B------:R-:W4:Y:S04]  /*6460*/  LDS R21, [R2+0x200] ;  /* 0x0002000002157984 */ /* 0x000f280000000800 */
[----:B------:R-:W-:Y:S04]  /*6470*/  LDS R16, [R3] ;  /* 0x0000000003107984 */ /* 0x000fe80000000800 */
[----:B------:R-:W-:Y:S04]  /*6480*/  LDS R18, [R3+0x2000] ;  /* 0x0020000003127984 */ /* 0x000fe80000000800 */
[----:B------:R-:W-:Y:S04]  /*6490*/  LDS R17, [R2] ;  /* 0x0000000002117984 */ /* 0x000fe80000000800 */
[----:B------:R-:W-:Y:S04]  /*64a0*/  LDS R19, [R2+0x2000] ;  /* 0x0020000002137984 */ /* 0x000fe80000000800 */
[----:B------:R-:W-:Y:S04]  /*64b0*/  LDS R10, [R3+0x2400] ;  /* 0x00240000030a7984 */ /* 0x000fe80000000800 */
[----:B------:R-:W1:Y:S04]  /*64c0*/  LDS R11, [R2+0x2400] ;  /* 0x00240000020b7984 */ /* 0x000e680000000800 */
[----:B------:R-:W-:Y:S04]  /*64d0*/  LDS R8, [R3+0x400] ;  /* 0x0004000003087984 */ /* 0x000fe80000000800 */
[----:B------:R-:W1:Y:S04]  /*64e0*/  LDS R9, [R2+0x400] ;  /* 0x0004000002097984 */ /* 0x000e680000000800 */
[----:B------:R-:W-:Y:S04]  /*64f0*/  LDS R26, [R3+0x2600] ;  /* 0x00260000031a7984 */ /* 0x000fe80000000800 */
[----:B------:R-:W-:Y:S04]  /*6500*/  LDS R27, [R2+0x2600] ;  /* 0x00260000021b7984 */ /* 0x000fe80000000800 */
[----:B------:R-:W-:Y:S04]  /*6510*/  LDS R24, [R3+0x600] ;  /* 0x0006000003187984 */ /* 0x000fe80000000800 */
[----:B------:R-:W-:Y:S04]  /*6520*/  LDS R25, [R2+0x600] ;  /* 0x0006000002197984 */ /* 0x000fe80000000800 */
[----:B------:R-:W-:Y:S04]  /*6530*/  LDSM.16.M88.4 R4, [R0+0x20800] ;  /* 0x020800000004783b */ /* 0x000fe80000000200 */
[----:B---3--:R-:W-:Y:S04]  /*6540*/  STL.64 [R1+0xbe0], R14 ;  /* 0x000be00e01007387 */ /* 0x008fe80000100a00 */
[----:B--2---:R-:W-:Y:S04]  /*6550*/  STL.64 [R1+0xbd8], R12 ;  /* 0x000bd80c01007387 */ /* 0x004fe80000100a00 */
[----:B-1----:R-:W-:Y:S04]  /*6560*/  STL.64 [R1+0xc20], R22 ;  /* 0x000c201601007387 */ /* 0x002fe80000100a00 */
[----:B----4-:R1:W-:Y:S04]  /*6570*/  STL.64 [R1+0xc18], R20 ;  /* 0x000c181401007387 */ /* 0x0103e80000100a00 */
[----:B------:R-:W2:Y:S04]  /*6580*/  LDSM.16.M88.4 R12, [R0+0x20000] ;  /* 0x02000000000c783b */ /* 0x000ea80000000200 */
[----:B-1----:R-:W3:Y:S04]  /*6590*/  LDL.LU.64 R20, [R1+0x210] ;  /* 0x0002100001147983 */ /* 0x002ee80000300a00 */
[----:B------:R-:W3:Y:S04]  /*65a0*/  LDL.LU.64 R22, [R1+0x218] ;  /* 0x0002180001167983 */ /* 0x000ee80000300a00 */
[----:B------:R-:W-:Y:S04]  /*65b0*/  STL.64 [R1+0xc10], R10 ;  /* 0x000c100a01007387 */ /* 0x000fe80000100a00 */
[----:B------:R1:W-:Y:S04]  /*65c0*/  STL.64 [R1+0xc08], R8 ;  /* 0x000c080801007387 */ /* 0x0003e80000100a00 */
[----:B-1----:R-:W4:Y:S04]  /*65d0*/  LDL.LU.64 R8, [R1+0xe0] ;  /* 0x0000e00001087983 */ /* 0x002f280000300a00 */
[----:B------:R-:W4:Y:S04]  /*65e0*/  LDL.LU.64 R10, [R1+0xe8] ;  /* 0x0000e800010a7983 */ /* 0x000f280000300a00 */
[----:B------:R-:W-:Y:S04]  /*65f0*/  STL [R1+0xa74], R3 ;  /* 0x000a740301007387 */ /* 0x000fe80000100800 */
[----:B--2---:R-:W-:Y:S04]  /*6600*/  STL.64 [R1+0x18], R14 ;  /* 0x0000180e01007387 */ /* 0x004fe80000100a00 */
[----:B------:R-:W-:Y:S04]  /*6610*/  STL.64 [R1+0xc00], R26 ;  /* 0x000c001a01007387 */ /* 0x000fe80000100a00 */
[----:B------:R1:W-:Y:S04]  /*6620*/  STL.64 [R1+0xbf8], R24 ;  /* 0x000bf81801007387 */ /* 0x0003e80000100a00 */
[----:B-1----:R-:W2:Y:S04]  /*6630*/  LDL.LU.64 R24, [R1+0xa0] ;  /* 0x0000a00001187983 */ /* 0x002ea80000300a00 */
[----:B------:R-:W2:Y:S04]  /*6640*/  LDL.LU.64 R26, [R1+0xa8] ;  /* 0x0000a800011a7983 */ /* 0x000ea80000300a00 */
[----:B------:R-:W-:Y:S01]  /*6650*/  STL [R1+0xa70], R2 ;  /* 0x000a700201007387 */ /* 0x000fe20000100800 */
[-C--:B---3--:R-:W-:Y:S11]  /*6660*/  HMMA.1688.F32.TF32 R20, R16, R12.reuse, R20 ;  /* 0x0000000c1014723c */ /* 0x088ff60000081014 */
[----:B------:R-:W-:Y:S11]  /*6670*/  @!UPT UIADD3 URZ, URZ, URZ, URZ ;  /* 0x0000003f3f3ff290 */ /* 0x000ff6000fffe03f */
[----:B------:R-:W-:Y:S01]  /*6680*/  @!UPT UIADD3 URZ, URZ, URZ, URZ ;  /* 0x0000003f3f3ff290 */ /* 0x000fe2000fffe03f */
[----:B------:R-:W-:Y:S04]  /*6690*/  STL.64 [R1+0x170], R20 ;  /* 0x0001701401007387 */ /* 0x000fe80000100a00 */
[----:B------:R1:W-:Y:S04]  /*66a0*/  STL.64 [R1+0x178], R22 ;  /* 0x0001781601007387 */ /* 0x0003e80000100a00 */
[----:B-1----:R-:W4:Y:S04]  /*66b0*/  LDL.LU.64 R22, [R1+0xc20] ;  /* 0x000c200001167983 */ /* 0x002f280000300a00 */
[----:B------:R-:W4:Y:S04]  /*66c0*/  LDL.LU.64 R20, [R1+0xc18] ;  /* 0x000c180001147983 */ /* 0x000f280000300a00 */
[----:B------:R-:W-:Y:S04]  /*66d0*/  STL.64 [R1+0xbf0], R18 ;  /* 0x000bf01201007387 */ /* 0x000fe80000100a00 */
[----:B------:R1:W-:Y:S04]  /*66e0*/  STL.64 [R1+0xbe8], R16 ;  /* 0x000be81001007387 */ /* 0x0003e80000100a00 */
[----:B-1----:R-:W3:Y:S04]  /*66f0*/  LDL.LU.64 R16, [R1+0x50] ;  /* 0x0000500001107983 */ /* 0x002ee80000300a00 */
[----:B------:R-:W3:Y:S01]  /*6700*/  LDL.LU.64 R18, [R1+0x58] ;  /* 0x0000580001127983 */ /* 0x000ee20000300a00 */
[-C--:B----4-:R-:W-:Y:S11]  /*6710*/  HMMA.1688.F32.TF32 R8, R20, R12.reuse, R8 ;  /* 0x0000000c1408723c */ /* 0x090ff60000081008 */
[----:B------:R-:W-:Y:S11]  /*6720*/  @!UPT UIADD3 URZ, URZ, URZ, URZ ;  /* 0x0000003f3f3ff290 */ /* 0x000ff6000fffe03f */
[----:B------:R-:W-:Y:S01]  /*6730*/  @!UPT UIADD3 URZ, URZ, URZ, URZ ;  /* 0x0000003f3f3ff290 */ /* 0x000fe2000fffe03f */
[----:B------:R-:W-:Y:S04]  /*6740*/  STL.64 [R1+0x160], R8 ;  /* 0x0001600801007387 */ /* 0x000fe80000100a00 */
[----:B------:R1:W-:Y:S04]  /*6750*/  STL.64 [R1+0x168], R10 ;  /* 0x0001680a01007387 */ /* 0x0003e80000100a00 */
[----:B-1----:R-:W2:Y:S04]  /*6760*/  LDL.LU.64 R10, [R1+0xc10] ;  /* 0x000c1000010a7983 */ /* 0x002ea80000300a00 */
[----:B------:R-:W2:Y:S02]  /*6770*/  LDL.LU.64 R8, [R1+0xc08] ;  /* 0x000c080001087983 */ /* 0x000ea40000300a00 */
[-C--:B--2---:R-:W-:Y:S11]  /*6780*/  HMMA.1688.F32.TF32 R24, R8, R12.reuse, R24 ;  /* 0x0000000c0818723c */ /* 0x084ff60000081018 */
[----:B------:R-:W-:Y:S11]  /*6790*/  @!UPT UIADD3 URZ, URZ, URZ, URZ ;  /* 0x0000003f3f3ff290 */ /* 0x000ff6000fffe03f */
[----:B------:R-:W-:Y:S01]  /*67a0*/  @!UPT UIADD3 URZ, URZ, URZ, URZ ;  /* 0x0000003f3f3ff290 */ /* 0x000fe2000fffe03f */
[----:B------:R-:W-:Y:S04]  /*67b0*/  STL.64 [R1+0x1d0], R24 ;  /* 0x0001d01801007387 */ /* 0x000fe80000100a00 */
[----:B------:R1:W-:Y:S04]  /*67c0*/  STL.64 [R1+0x1d8], R26 ;  /* 0x0001d81a01007387 */ /* 0x0003e80000100a00 */
[----:B-1----:R-:W3:Y:S04]  /*67d0*/  LDL.LU.64 R26, [R1+0xc00] ;  /* 0x000c0000011a7983 */ /* 0x002ee80000300a00 */
[----:B------:R-:W3:Y:S04]  /*67e0*/  LDL.LU.64 R24, [R1+0xbf8] ;  /* 0x000bf80001187983 */ /* 0x000ee80000300a00 */
[----:B------:R-:W-:Y:S04]  /*67f0*/  STL.64 [R1+0xbd0], R10 ;  /* 0x000bd00a01007387 */ /* 0x000fe80000100a00 */
[----:B------:R1:W-:Y:S04]  /*6800*/  STL.64 [R1+0xbc8], R8 ;  /* 0x000bc80801007387 */ /* 0x0003e80000100a00 */
[----:B-1----:R-:W2:Y:S04]  /*6810*/  LDL.LU.64 R8, [R1+0x110] ;  /* 0x0001100001087983 */ /* 0x002ea80000300a00 */
[----:B------:R-:W2:Y:S04]  /*6820*/  LDL.LU.64 R10, [R1+0x118] ;  /* 0x00011800010a7983 */ /* 0x000ea80000300a00 */
[----:B------:R-:W-:Y:S01]  /*6830*/  STL.64 [R1+0x8], R6 ;  /* 0x0000080601007387 */ /* 0x000fe20000100a00 */
[----:B---3--:R-:W-:Y:S03]  /*6840*/  HMMA.1688.F32.TF32 R12, R24, R12, R16 ;  /* 0x0000000c180c723c */ /* 0x008fe60000081010 */
[----:B------:R-:W3:Y:S04]  /*6850*/  LDL.LU.64 R18, [R1+0xbf0] ;  /* 0x000bf00001127983 */ /* 0x000ee80000300a00 */
[----:B------:R-:W3:Y:S11]  /*6860*/  LDL.LU.64 R16, [R1+0xbe8] ;  /* 0x000be80001107983 */ /* 0x000ef60000300a00 */
[----:B------:R-:W-:Y:S05]  /*6870*/  @!UPT UIADD3 URZ, URZ, URZ, URZ ;  /* 0x0000003f3f3ff290 */ /* 0x000fea000fffe03f */
[----:B------:R-:W-:Y:S04]  /*6880*/  STL.64 [R1+0x240], R12 ;  /* 0x0002400c01007387 */ /* 0x000fe80000100a00 */
[----:B------:R1:W-:Y:S04]  /*6890*/  STL.64 [R1+0x248], R14 ;  /* 0x0002480e01007387 */ /* 0x0003e80000100a00 */
[----:B-1----:R-:W3:Y:S04]  /*68a0*/  LDL.LU.64 R14, [R1+0xbe0] ;  /* 0x000be000010e7983 */ /* 0x002ee80000300a00 */
[----:B------:R-:W3:Y:S01]  /*68b0*/  LDL.LU.64 R12, [R1+0xbd8] ;  /* 0x000bd800010c7983 */ /* 0x000ee20000300a00 */
[-C--:B--2---:R-:W-:Y:S08]  /*68c0*/  HMMA.1688.F32.TF32 R8, R20, R4.reuse, R8 ;  /* 0x000000041408723c */ /* 0x084ff00000081008 */
[-C--:B---3--:R-:W-:Y:S11]  /*68d0*/  HMMA.1688.F32.TF32 R12, R16, R4.reuse, R12 ;  /* 0x00000004100c723c */ /* 0x088ff6000008100c */
[----:B------:R-:W-:Y:S11]  /*68e0*/  @!UPT UIADD3 URZ, URZ, URZ, URZ ;  /* 0x0000003f3f3ff290 */ /* 0x000ff6000fffe03f */
[----:B------:R-:W-:Y:S01]  /*68f0*/  @!UPT UIADD3 URZ, URZ, URZ, URZ ;  /* 0x0000003f3f3ff290 */ /* 0x000fe2000fffe03f */
[----:B------:R1:W-:Y:S01]  /*6900*/  STL.64 [R1+0x158], R14 ;  /* 0x0001580e01007387 */ /* 0x0003e20000100a00 */
[----:B------:R-:W-:Y:S02]  /*6910*/  IMAD.MOV.U32 R3, RZ, RZ, R12 ;  /* 0x000000ffff037224 */ /* 0x000fe400078e000c */
[----:B------:R-:W-:Y:S02]  /*6920*/  IMAD.MOV.U32 R2, RZ, RZ, R13 ;  /* 0x000000ffff027224 */ /* 0x000fe400078e000d */
[----:B------:R-:W2:Y:S04]  /*6930*/  LDL.LU.64 R12, [R1+0x40] ;  /* 0x00004000010c7983 */ /* 0x000ea80000300a00 */
[----:B-1----:R-:W2:Y:S04]  /*6940*/  LDL.LU.64 R14, [R1+0x48] ;  /* 0x00004800010e7983 */ /* 0x002ea80000300a00 */
[----:B------:R-:W-:Y:S04]  /*6950*/  STL.64 [R1+0xbc0], R18 ;  /* 0x000bc01201007387 */ /* 0x000fe80000100a00 */
[----:B------:R1:W-:Y:S04]  /*6960*/  STL.64 [R1+0xbb8], R16 ;  /* 0x000bb81001007387 */ /* 0x0003e80000100a00 */
[----:B-1----:R-:W3:Y:S04]  /*6970*/  LDL.LU.64 R16, [R1+0xb0] ;  /* 0x0000b00001107983 */ /* 0x002ee80000300a00 */
[----:B------:R-:W3:Y:S04]  /*6980*/  LDL.LU.64 R18, [R1+0xb8] ;  /* 0x0000b80001127983 */ /* 0x000ee80000300a00 */
[----:B------:R-:W-:Y:S04]  /*6990*/  STL [R1+0xb78], R3 ;  /* 0x000b780301007387 */ /* 0x000fe80000100800 */
[----:B------:R-:W-:Y:S04]  /*69a0*/  STL [R1+0xa78], R2 ;  /* 0x000a780201007387 */ /* 0x000fe80000100800 */
[----:B------:R-:W-:Y:S04]  /*69b0*/  STL.64 [R1+0x140], R8 ;  /* 0x0001400801007387 */ /* 0x000fe80000100a00 */
[----:B------:R1:W-:Y:S04]  /*69c0*/  STL.64 [R1+0x148], R10 ;  /* 0x0001480a01007387 */ /* 0x0003e80000100a00 */
[----:B-1----:R-:W3:Y:S04]  /*69d0*/  LDL.LU.64 R10, [R1+0xbd0] ;  /* 0x000bd000010a7983 */ /* 0x002ee80000300a00 */
[----:B------:R-:W3:Y:S04]  /*69e0*/  LDL.LU.64 R8, [R1+0xbc8] ;  /* 0x000bc80001087983 */ /* 0x000ee80000300a00 */
[----:B------:R-:W-:Y:S04]  /*69f0*/  STL.64 [R1+0xbb0], R22 ;  /* 0x000bb01601007387 */ /* 0x000fe80000100a00 */
[----:B------:R1:W-:Y:S04]  /*6a00*/  STL.64 [R1+0xba8], R20 ;  /* 0x000ba81401007387 */ /* 0x0003e80000100a00 */
[----:B-1----:R-:W4:Y:S04]  /*6a10*/  LDL.LU.64 R20, [R1+0x2d0] ;  /* 0x0002d00001147983 */ /* 0x002f280000300a00 */
[----:B------:R-:W4:Y:S01]  /*6a20*/  LDL.LU.64 R22, [R1+0x2d8] ;  /* 0x0002d80001167983 */ /* 0x000f220000300a00 */
[-C--:B---3--:R-:W-:Y:S11]  /*6a30*/  HMMA.1688.F32.TF32 R16, R8, R4.reuse, R16 ;  /* 0x000000040810723c */ /* 0x088ff60000081010 */
[----:B------:R-:W-:Y:S11]  /*6a40*/  @!UPT UIADD3 URZ, URZ, URZ, URZ ;  /* 0x0000003f3f3ff290 */ /* 0x000ff6000fffe03f */
[----:B------:R-:W-:Y:S01]  /*6a50*/  @!UPT UIADD3 URZ, URZ, URZ, URZ ;  /* 0x0000003f3f3ff290 */ /* 0x000fe2000fffe03f */
[----:B------:R-:W-:Y:S04]  /*6a60*/  STL.64 [R1+0x1c0], R16 ;  /* 0x0001c01001007387 */ /* 0x000fe80000100a00 */
[----:B------:R2:W-:Y:S02]  /*6a70*/  STL.64 [R1+0x1c8], R18 ;  /* 0x0001c81201007387 */ /* 0x0005e40000100a00 */
[----:B--2---:R-:W-:Y:S02]  /*6a80*/  HMMA.1688.F32.TF32 R16, R24, R4, R12 ;  /* 0x000000041810723c */ /* 0x004fe4000008100c */
[----:B------:R-:W-:Y:S04]  /*6a90*/  STL.64 [R1+0xba0], R10 ;  /* 0x000ba00a01007387 */ /* 0x000fe80000100a00 */
[----:B------:R1:W-:Y:S04]  /*6aa0*/  STL.64 [R1+0xb98], R8 ;  /* 0x000b980801007387 */ /* 0x0003e80000100a00 */
[----:B------:R-:W2:Y:S04]  /*6ab0*/  LDSM.16.M88.4 R12, [R0+0x21800] ;  /* 0x02180000000c783b */ /* 0x000ea80000000200 */
[----:B------:R-:W-:Y:S04]  /*6ac0*/  LDSM.16.M88.4 R4, [R0+0x21000] ;  /* 0x021000000004783b */ /* 0x000fe80000000200 */
[----:B-1----:R-:W3:Y:S04]  /*6ad0*/  LDL.LU.64 R8, [R1+0x1a0] ;  /* 0x0001a00001087983 */ /* 0x002ee80000300a00 */
[----:B------:R-:W3:Y:S04]  /*6ae0*/  LDL.LU.64 R10, [R1+0x1a8] ;  /* 0x0001a800010a7983 */ /* 0x000ee80000300a00 */
[----:B------:R-:W-:Y:S04]  /*6af0*/  STL.64 [R1+0x220], R16 ;  /* 0x0002201001007387 */ /* 0x000fe80000100a00 */
[----:B------:R-:W-:Y:S04]  /*6b00*/  STL.64 [R1+0x228], R18 ;  /* 0x0002281201007387 */ /* 0x000fe80000100a00 */
[----:B------:R-:W1:Y:S04]  /*6b10*/  LDSM.16.M88.4 R16, [R0+0x22000] ;  /* 0x022000000010783b */ /* 0x000e680000000200 */
[----:B--2---:R-:W-:Y:S04]  /*6b20*/  STL [R1+0xb80], R14 ;  /* 0x000b800e01007387 */ /* 0x004fe80000100800 */
[----:B------:R-:W-:Y:S04]  /*6b30*/  STL [R1+0xb7c], R15 ;  /* 0x000b7c0f01007387 */ /* 0x000fe80000100800 */
[----:B-1----:R-:W-:Y:S01]  /*6b40*/  STL [R1+0x70], R16 ;  /* 0x0000701001007387 */ /* 0x002fe20000100800 */
[----:B------:R-:W-:-:S03]  /*6b50*/  IMAD.MOV.U32 R3, RZ, RZ, R17 ;  /* 0x000000ffff037224 */ /* 0x000fc600078e0011 */
[----:B------:R-:W-:Y:S04]  /*6b60*/  STL.64 [R1+0x78], R18 ;  /* 0x0000781201007387 */ /* 0x000fe80000100a00 */
[----:B------:R-:W1:Y:S04]  /*6b70*/  LDSM.16.M88.4 R16, [R0+0x22800] ;  /* 0x022800000010783b */ /* 0x000e680000000200 */
[----:B-1----:R1:W-:Y:S01]  /*6b80*/  STL.64 [R1+0x68], R18 ;  /* 0x0000681201007387 */ /* 0x0023e20000100a00 */
[----:B------:R-:W-:Y:S02]  /*6b90*/  IMAD.MOV.U32 R14, RZ, RZ, R16 ;  /* 0x000000ffff0e7224 */ /* 0x000fe400078e0010 */
[----:B------:R-:W-:Y:S01]  /*6ba0*/  IMAD.MOV.U32 R15, RZ, RZ, R17 ;  /* 0x000000ffff0f7224 */ /* 0x000fe200078e0011 */
[----:B-1----:R-:W4:Y:S04]  /*6bb0*/  LDL.LU.64 R18, [R1+0xbc0] ;  /* 0x000bc00001127983 */ /* 0x002f280000300a00 */
[----:B------:R-:W4:Y:S04]  /*6bc0*/  LDL.LU.64 R16, [R1+0xbb8] ;  /* 0x000bb80001107983 */ /* 0x000f280000300a00 */
[----:B------:R-:W-:Y:S04]  /*6bd0*/  STL.64 [R1+0xb90], R14 ;  /* 0x000b900e01007387 */ /* 0x000fe80000100a00 */
[----:B------:R1:W-:Y:S04]  /*6be0*/  STL.64 [R1+0xb88], R12 ;  /* 0x000b880c01007387 */ /* 0x0003e80000100a00 */
[----:B-1----:R-:W2:Y:S04]  /*6bf0*/  LDL.LU.64 R12, [R1+0x90] ;  /* 0x00009000010c7983 */ /* 0x002ea80000300a00 */
[----:B------:R-:W2:Y:S01]  /*6c00*/  LDL.LU.64 R14, [R1+0x98] ;  /* 0x00009800010e7983 */ /* 0x000ea20000300a00 */
[----:B----4-:R-:W-:Y:S11]  /*6c10*/  HMMA.1688.F32.TF32 R20, R16, R4, R20 ;  /* 0x000000041014723c */ /* 0x010ff60000081014 */
[----:B------:R-:W-:Y:S11]  /*6c20*/  @!UPT UIADD3 URZ, URZ, URZ, URZ ;  /* 0x0000003f3f3ff290 */ /* 0x000ff6000fffe03f */
[----:B------:R-:W-:Y:S01]  /*6c30*/  @!UPT UIADD3 URZ, URZ, URZ, URZ ;  /* 0x0000003f3f3ff290 */ /* 0x000fe2000fffe03f */
[----:B------:R-:W-:Y:S01]  /*6c40*/  STL [R1+0x134], R21 ;  /* 0x0001341501007387 */ /* 0x000fe20000100800 */
[----:B------:R-:W-:-:S03]  /*6c50*/  IMAD.MOV.U32 R2, RZ, RZ, R20 ;  /* 0x000000ffff027224 */ /* 0x000fc600078e0014 */
[----:B------:R1:W-:Y:S04]  /*6c60*/  STL.64 [R1+0x138], R22 ;  /* 0x0001381601007387 */ /* 0x0003e80000100a00 */
[----:B-1----:R-:W3:Y:S04]  /*6c70*/  LDL.LU.64 R22, [R1+0xbb0] ;  /* 0x000bb00001167983 */ /* 0x002ee80000300a00 */
[----:B------:R-:W3:Y:S02]  /*6c80*/  LDL.LU.64 R20, [R1+0xba8] ;  /* 0x000ba80001147983 */ /* 0x000ee40000300a00 */
[-C--:B---3--:R-:W-:Y:S11]  /*6c90*/  HMMA.1688.F32.TF32 R8, R20, R4.reuse, R8 ;  /* 0x000000041408723c */ /* 0x088ff60000081008 */
        /* <DEDUP_REMOVED lines=8> */
[----:B-1----:R-:W3:Y:S04]  /*6d20*/  LDL.LU.64 R20, [R1+0xd0] ;  /* 0x0000d00001147983 */ /* 0x002ee80000300a00 */
[----:B------:R-:W3:Y:S01]  /*6d30*/  LDL.LU.64 R22, [R1+0xd8] ;  /* 0x0000d80001167983 */ /* 0x000ee20000300a00 */
[-C--:B--2---:R-:W-:Y:S11]  /*6d40*/  HMMA.1688.F32.TF32 R12, R24, R4.reuse, R12 ;  /* 0x00000004180c723c */ /* 0x084ff6000008100c */
[----:B------:R-:W-:Y:S11]  /*6d50*/  @!UPT UIADD3 URZ, URZ, URZ, URZ ;  /* 0x0000003f3f3ff290 */ /* 0x000ff6000fffe03f */
[----:B------:R-:W-:Y:S02]  /*6d60*/  @!UPT UIADD3 URZ, URZ, URZ, URZ ;  /* 0x0000003f3f3ff290 */ /* 0x000fe4000fffe03f */
[----:B------:R-:W-:Y:S02]  /*6d70*/  IMAD.MOV.U32 R29, RZ, RZ, R14 ;  /* 0x000000ffff1d7224 */ /* 0x000fe400078e000e */
[----:B------:R-:W-:Y:S01]  /*6d80*/  IMAD.MOV.U32 R28, RZ, RZ, R15 ;  /* 0x000000ffff1c7224 */ /* 0x000fe200078e000f */
[----:B---3--:R-:W-:Y:S11]  /*6d90*/  HMMA.1688.F32.TF32 R20, R8, R4, R20 ;  /* 0x000000040814723c */ /* 0x008ff60000081014 */
[----:B------:R-:W-:Y:S11]  /*6da0*/  @!UPT UIADD3 URZ, URZ, URZ, URZ ;  /* 0x0000003f3f3ff290 */ /* 0x000ff6000fffe03f */
[----:B------:R-:W-:Y:S01]  /*6db0*/  @!UPT UIADD3 URZ, URZ, URZ, URZ ;  /* 0x0000003f3f3ff290 */ /* 0x000fe2000fffe03f */
[----:B------:R1:W-:Y:S04]  /*6dc0*/  STL.64 [R1+0x1b0], R20 ;  /* 0x0001b01401007387 */ /* 0x0003e80000100a00 */
[----:B------:R2:W-:Y:S04]  /*6dd0*/  STL.64 [R1+0x1b8], R22 ;  /* 0x0001b81601007387 */ /* 0x0005e80000100a00 */
[----:B-1----:R-:W3:Y:S04]  /*6de0*/  LDL.LU.64 R20, [R1+0x2f0] ;  /* 0x0002f00001147983 */ /* 0x002ee80000300a00 */
[----:B--2---:R-:W3:Y:S04]  /*6df0*/  LDL.LU.64 R22, [R1+0x2f8] ;  /* 0x0002f80001167983 */ /* 0x004ee80000300a00 */
[----:B------:R-:W-:Y:S04]  /*6e00*/  STL.64 [R1+0xb60], R10 ;  /* 0x000b600a01007387 */ /* 0x000fe80000100a00 */
[----:B------:R1:W-:Y:S04]  /*6e10*/  STL.64 [R1+0xb58], R8 ;  /* 0x000b580801007387 */ /* 0x0003e80000100a00 */
[----:B-1----:R-:W2:Y:S04]  /*6e20*/  LDL.LU.64 R8, [R1+0x270] ;  /* 0x0002700001087983 */ /* 0x002ea80000300a00 */
[----:B------:R-:W2:Y:S04]  /*6e30*/  LDL.LU.64 R10, [R1+0x278] ;  /* 0x00027800010a7983 */ /* 0x000ea80000300a00 */
[----:B------:R1:W-:Y:S04]  /*6e40*/  STL.64 [R1+0x210], R12 ;  /* 0x0002100c01007387 */ /* 0x0003e80000100a00 */
[----:B------:R-:W4:Y:S04]  /*6e50*/  LDL.LU.64 R14, [R1+0xb90] ;  /* 0x000b9000010e7983 */ /* 0x000f280000300a00 */
[----:B-1----:R-:W3:Y:S04]  /*6e60*/  LDL.LU.64 R12, [R1+0xb88] ;  /* 0x000b8800010c7983 */ /* 0x002ee80000300a00 */
[----:B------:R-:W-:Y:S04]  /*6e70*/  STL.64 [R1+0xb50], R26 ;  /* 0x000b501a01007387 */ /* 0x000fe80000100a00 */
[----:B------:R1:W-:Y:S04]  /*6e80*/  STL.64 [R1+0xb48], R24 ;  /* 0x000b481801007387 */ /* 0x0003e80000100a00 */
[----:B-1----:R-:W2:Y:S04]  /*6e90*/  LDL.LU.64 R24, [R1+0x180] ;  /* 0x0001800001187983 */ /* 0x002ea80000300a00 */
[----:B------:R-:W2:Y:S04]  /*6ea0*/  LDL.LU.64 R26, [R1+0x188] ;  /* 0x00018800011a7983 */ /* 0x000ea80000300a00 */
[----:B------:R-:W-:Y:S01]  /*6eb0*/  STL.64 [R1+0xa80], R6 ;  /* 0x000a800601007387 */ /* 0x000fe20000100a00 */
[----:B---3--:R-:W-:Y:S01]  /*6ec0*/  HMMA.1688.F32.TF32 R20, R16, R12, R20 ;  /* 0x0000000c1014723c */ /* 0x008fe20000081014 */
[----:B----4-:R-:W-:-:S02]  /*6ed0*/  IMAD.MOV.U32 R4, RZ, RZ, R14 ;  /* 0x000000ffff047224 */ /* 0x010fc400078e000e */
[----:B------:R-:W-:Y:S01]  /*6ee0*/  IMAD.MOV.U32 R5, RZ, RZ, R15 ;  /* 0x000000ffff057224 */ /* 0x000fe200078e000f */
[----:B------:R-:W3:Y:S04]  /*6ef0*/  LDL.LU R14, [R1+0xb80] ;  /* 0x000b8000010e7983 */ /* 0x000ee80000300800 */
[----:B------:R-:W3:Y:S04]  /*6f00*/  LDL.LU R15, [R1+0xb7c] ;  /* 0x000b7c00010f7983 */ /* 0x000ee80000300800 */
[----:B------:R1:W-:Y:S04]  /*6f10*/  STL.64 [R1+0xb00], R4 ;  /* 0x000b000401007387 */ /* 0x0003e80000100a00 */
[----:B-1----:R-:W4:Y:S01]  /*6f20*/  LDL.LU R4, [R1+0x70] ;  /* 0x0000700001047983 */ /* 0x002f220000300800 */
[----:B------:R-:W-:-:S03]  /*6f30*/  IMAD.MOV.U32 R5, RZ, RZ, R3 ;  /* 0x000000ffff057224 */ /* 0x000fc600078e0003 */
[----:B------:R-:W2:Y:S04]  /*6f40*/  LDL.LU R3, [R1+0xb78] ;  /* 0x000b780001037983 */ /* 0x000ea80000300800 */
[----:B------:R-:W-:Y:S04]  /*6f50*/  STL [R1+0x92c], R28 ;  /* 0x00092c1c01007387 */ /* 0x000fe80000100800 */
[----:B------:R-:W-:Y:S04]  /*6f60*/  STL [R1+0x928], R29 ;  /* 0x0009281d01007387 */ /* 0x000fe80000100800 */
        /* <DEDUP_REMOVED lines=9> */
[----:B-1----:R-:W2:Y:S04]  /*7000*/  LDL.LU.64 R10, [R1+0xb60] ;  /* 0x000b6000010a7983 */ /* 0x002ea80000300a00 */
[----:B------:R-:W2:Y:S04]  /*7010*/  LDL.LU.64 R8, [R1+0xb58] ;  /* 0x000b580001087983 */ /* 0x000ea80000300a00 */
[----:B------:R-:W-:Y:S04]  /*7020*/  STL.64 [R1+0xb40], R22 ;  /* 0x000b401601007387 */ /* 0x000fe80000100a00 */
[----:B------:R1:W-:Y:S04]  /*7030*/  STL.64 [R1+0xb38], R20 ;  /* 0x000b381401007387 */ /* 0x0003e80000100a00 */
[----:B-1----:R-:W3:Y:S04]  /*7040*/  LDL.LU.64 R20, [R1+0x30] ;  /* 0x0000300001147983 */ /* 0x002ee80000300a00 */
[----:B------:R-:W3:Y:S01]  /*7050*/  LDL.LU.64 R22, [R1+0x38] ;  /* 0x0000380001167983 */ /* 0x000ee20000300a00 */
        /* <DEDUP_REMOVED lines=8> */
[----:B------:R3:W-:Y:S02]  /*70e0*/  STL.64 [R1+0xb28], R8 ;  /* 0x000b280801007387 */ /* 0x0007e40000100a00 */
[----:B---3--:R-:W-:Y:S02]  /*70f0*/  HMMA.1688.F32.TF32 R8, R24, R12, R20 ;  /* 0x0000000c1808723c */ /* 0x008fe40000081014 */
[----:B------:R-:W4:Y:S04]  /*7100*/  LDL.LU.64 R20, [R1+0x320] ;  /* 0x0003200001147983 */ /* 0x000f280000300a00 */
[----:B------:R-:W4:Y:S11]  /*7110*/  LDL.LU.64 R22, [R1+0x328] ;  /* 0x0003280001167983 */ /* 0x000f360000300a00 */
[----:B------:R-:W-:Y:S06]  /*7120*/  @!UPT UIADD3 URZ, URZ, URZ, URZ ;  /* 0x0000003f3f3ff290 */ /* 0x000fec000fffe03f */
        /* <DEDUP_REMOVED lines=9> */
[----:B------:R-:W2:Y:S04]  /*71c0*/  LDL.LU.64 R12, [R1+0x80] ;  /* 0x00008000010c7983 */ /* 0x000ea80000300a00 */
[----:B-1----:R-:W2:Y:S04]  /*71d0*/  LDL.LU.64 R14, [R1+0x88] ;  /* 0x00008800010e7983 */ /* 0x002ea80000300a00 */
[----:B--2---:R-:W-:Y:S04]  /*71e0*/  STL.64 [R1+0xae8], R14 ;  /* 0x000ae80e01007387 */ /* 0x004fe80000100a00 */
[----:B------:R1:W-:Y:S04]  /*71f0*/  STL.64 [R1+0xae0], R12 ;  /* 0x000ae00c01007387 */ /* 0x0003e80000100a00 */
[----:B-1----:R-:W2:Y:S04]  /*7200*/  LDL.LU.64 R12, [R1+0x2e0] ;  /* 0x0002e000010c7983 */ /* 0x002ea80000300a00 */
[----:B------:R-:W2:Y:S01]  /*7210*/  LDL.LU.64 R14, [R1+0x2e8] ;  /* 0x0002e800010e7983 */ /* 0x000ea20000300a00 */
[-C--:B----4-:R-:W-:Y:S03]  /*7220*/  HMMA.1688.F32.TF32 R20, R16, R4.reuse, R20 ;  /* 0x000000041014723c */ /* 0x090fe60000081014 */
[----:B--2---:R-:W-:Y:S04]  /*7230*/  STL.64 [R1+0xaf8], R14 ;  /* 0x000af80e01007387 */ /* 0x004fe80000100a00 */
[----:B------:R1:W-:Y:S04]  /*7240*/  STL.64 [R1+0xaf0], R12 ;  /* 0x000af00c01007387 */ /* 0x0003e80000100a00 */
[----:B-1----:R-:W2:Y:S04]  /*7250*/  LDL.LU.64 R12, [R1+0x330] ;  /* 0x00033000010c7983 */ /* 0x002ea80000300a00 */
[----:B------:R-:W4:Y:S04]  /*7260*/  LDL.LU.64 R14, [R1+0x338] ;  /* 0x00033800010e7983 */ /* 0x000f280000300a00 */
[----:B----4-:R-:W-:Y:S04]  /*7270*/  STL.64 [R1+0xb10], R14 ;  /* 0x000b100e01007387 */ /* 0x010fe80000100a00 */
[----:B--2---:R1:W-:Y:S04]  /*7280*/  STL.64 [R1+0xb08], R12 ;  /* 0x000b080c01007387 */ /* 0x0043e80000100a00 */
[----:B-1----:R-:W2:Y:S04]  /*7290*/  LDL.LU.64 R12, [R1+0x20] ;  /* 0x00002000010c7983 */ /* 0x002ea80000300a00 */
[----:B------:R-:W2:Y:S04]  /*72a0*/  LDL.LU.64 R14, [R1+0x28] ;  /* 0x00002800010e7983 */ /* 0x000ea80000300a00 */
[----:B------:R-:W-:Y:S04]  /*72b0*/  STL.64 [R1+0xf0], R20 ;  /* 0x0000f01401007387 */ /* 0x000fe80000100a00 */
        /* <DEDUP_REMOVED lines=15> */
[----:B-1----:R-:W2:Y:S04]  /*73b0*/  LDL.LU.64 R26, [R1+0xb20] ;  /* 0x000b2000011a7983 */ /* 0x002ea80000300a00 */
[----:B------:R-:W2:Y:S02]  /*73c0*/  LDL.LU.64 R24, [R1+0xb18] ;  /* 0x000b180001187983 */ /* 0x000ea40000300a00 */
[----:B--2---:R-:W-:Y:S02]  /*73d0*/  HMMA.1688.F32.TF32 R4, R24, R4, R12 ;  /* 0x000000041804723c */ /* 0x004fe4000008100c */
[----:B------:R-:W2:Y:S04]  /*73e0*/  LDL.LU.64 R14, [R1+0xb10] ;  /* 0x000b1000010e7983 */ /* 0x000ea80000300a00 */
[----:B------:R-:W2:Y:S11]  /*73f0*/  LDL.LU.64 R12, [R1+0xb08] ;  /* 0x000b0800010c7983 */ /* 0x000eb60000300a00 */
[----:B------:R-:W-:Y:S06]  /*7400*/  @!UPT UIADD3 URZ, URZ, URZ, URZ ;  /* 0x0000003f3f3ff290 */ /* 0x000fec000fffe03f */
[----:B------:R1:W-:Y:S04]  /*7410*/  STL.64 [R1+0x2a0], R4 ;  /* 0x0002a00401007387 */ /* 0x0003e80000100a00 */
[----:B------:R-:W-:Y:S04]  /*7420*/  STL.64 [R1+0x2a8], R6 ;  /* 0x0002a80601007387 */ /* 0x000fe80000100a00 */
[----:B-1----:R-:W2:Y:S02]  /*7430*/  LDL.LU.64 R4, [R1+0xb00] ;  /* 0x000b000001047983 */ /* 0x002ea40000300a00 */
[-C--:B--2---:R-:W-:Y:S11]  /*7440*/  HMMA.1688.F32.TF32 R12, R16, R4.reuse, R12 ;  /* 0x00000004100c723c */ /* 0x084ff6000008100c */
        /* <DEDUP_REMOVED lines=16> */
[----:B------:R-:W3:Y:S04]  /*7550*/  LDL.LU.64 R22, [R1+0xc8] ;  /* 0x0000c80001167983 */ /* 0x000ee80000300a00 */
[----:B------:R-:W-:Y:S04]  /*7560*/  STL.64 [R1+0xab8], R10 ;  /* 0x000ab80a01007387 */ /* 0x000fe80000100a00 */
[----:B------:R2:W-:Y:S01]  /*7570*/  STL.64 [R1+0xab0], R8 ;  /* 0x000ab00801007387 */ /* 0x0005e20000100a00 */
[-C--:B---3--:R-:W-:Y:S08]  /*7580*/  HMMA.1688.F32.TF32 R20, R8, R4.reuse, R20 ;  /* 0x000000040814723c */ /* 0x088ff00000081014 */
[----:B--2---:R-:W-:Y:S11]  /*7590*/  HMMA.1688.F32.TF32 R8, R24, R4, R12 ;  /* 0x000000041808723c */ /* 0x004ff6000008100c */
[----:B------:R-:W-:Y:S04]  /*75a0*/  @!UPT UIADD3 URZ, URZ, URZ, URZ ;  /* 0x0000003f3f3ff290 */ /* 0x000fe8000fffe03f */
[----:B------:R-:W-:Y:S04]  /*75b0*/  STL.64 [R1+0x180], R20 ;  /* 0x0001801401007387 */ /* 0x000fe80000100a00 */
[----:B------:R-:W-:Y:S04]  /*75c0*/  STL.64 [R1+0x188], R22 ;  /* 0x0001881601007387 */ /* 0x000fe80000100a00 */
[----:B------:R-:W2:Y:S04]  /*75d0*/  LDL.LU.64 R4, [R1+0x360] ;  /* 0x0003600001047983 */ /* 0x000ea80000300a00 */
[----:B------:R-:W2:Y:S04]  /*75e0*/  LDL.LU.64 R6, [R1+0x368] ;  /* 0x0003680001067983 */ /* 0x000ea80000300a00 */
[----:B------:R1:W-:Y:S04]  /*75f0*/  STL.64 [R1+0x290], R8 ;  /* 0x0002900801007387 */ /* 0x0003e80000100a00 */
[----:B------:R3:W-:Y:S04]  /*7600*/  STL.64 [R1+0x298], R10 ;  /* 0x0002980a01007387 */ /* 0x0007e80000100a00 */
[----:B------:R-:W4:Y:S04]  /*7610*/  LDSM.16.M88.4 R20, [R0+0x23800] ;  /* 0x023800000014783b */ /* 0x000f280000000200 */
[----:B-1----:R-:W2:Y:S04]  /*7620*/  LDL.LU.64 R8, [R1+0x340] ;  /* 0x0003400001087983 */ /* 0x002ea80000300a00 */
[----:B---3--:R-:W3:Y:S04]  /*7630*/  LDL.LU.64 R10, [R1+0x348] ;  /* 0x00034800010a7983 */ /* 0x008ee80000300a00 */
[----:B---3--:R-:W-:Y:S04]  /*7640*/  STL.64 [R1+0xad8], R10 ;  /* 0x000ad80a01007387 */ /* 0x008fe80000100a00 */
[----:B--2---:R1:W-:Y:S04]  /*7650*/  STL.64 [R1+0xad0], R8 ;  /* 0x000ad00801007387 */ /* 0x0043e80000100a00 */
[----:B-1----:R-:W2:Y:S04]  /*7660*/  LDL.LU.64 R8, [R1+0x350] ;  /* 0x0003500001087983 */ /* 0x002ea80000300a00 */
[----:B------:R-:W2:Y:S04]  /*7670*/  LDL.LU.64 R10, [R1+0x358] ;  /* 0x00035800010a7983 */ /* 0x000ea80000300a00 */
[----:B------:R-:W3:Y:S04]  /*7680*/  LDL.LU.64 R12, [R1+0x310] ;  /* 0x00031000010c7983 */ /* 0x000ee80000300a00 */
[----:B------:R-:W3:Y:S04]  /*7690*/  LDL.LU.64 R14, [R1+0x318] ;  /* 0x00031800010e7983 */ /* 0x000ee80000300a00 */
[----:B------:R-:W-:Y:S04]  /*76a0*/  STL.64 [R1+0xa90], R26 ;  /* 0x000a901a01007387 */ /* 0x000fe80000100a00 */
[----:B------:R1:W-:Y:S04]  /*76b0*/  STL.64 [R1+0xa88], R24 ;  /* 0x000a881801007387 */ /* 0x0003e80000100a00 */
[----:B-1----:R-:W2:Y:S04]  /*76c0*/  LDL.LU.64 R24, [R1+0x2b0] ;  /* 0x0002b00001187983 */ /* 0x002ea80000300a00 */
[----:B------:R-:W2:Y:S04]  /*76d0*/  LDL.LU.64 R26, [R1+0x2b8] ;  /* 0x0002b800011a7983 */ /* 0x000ea80000300a00 */
[----:B--2---:R-:W-:Y:S04]  /*76e0*/  STL.64 [R1+0xaa0], R26 ;  /* 0x000aa01a01007387 */ /* 0x004fe80000100a00 */
[----:B------:R-:W-:Y:S04]  /*76f0*/  STL.64 [R1+0xa98], R24 ;  /* 0x000a981801007387 */ /* 0x000fe80000100a00 */
[----:B------:R4:W1:Y:S02]  /*7700*/  LDSM.16.M88.4 R24, [R0+0x23000] ;  /* 0x023000000018783b */ /* 0x0008640000000200 */
[----:B----4-:R-:W-:Y:S01]  /*7710*/  IMAD.MOV.U32 R0, RZ, RZ, R21 ;  /* 0x000000ffff007224 */ /* 0x010fe200078e0015 */
[C---:B-1----:R-:W-:Y:S08]  /*7720*/  HMMA.1688.F32.TF32 R4, R16.reuse, R24, R4 ;  /* 0x000000181004723c */ /* 0x042ff00000081004 */
[----:B------:R-:W-:Y:S01]  /*7730*/  HMMA.1688.F32.TF32 R16, R16, R20, R8 ;  /* 0x000000141010723c */ /* 0x000fe20000081008 */
[----:B------:R1:W-:Y:S11]  /*7740*/  STL.64 [R1+0x38], R26 ;  /* 0x0000381a01007387 */ /* 0x0003f60000100a00 */
[----:B------:R-:W-:Y:S03]  /*7750*/  @!UPT UIADD3 URZ, URZ, URZ, URZ ;  /* 0x0000003f3f3ff290 */ /* 0x000fe6000fffe03f */
[----:B------:R2:W-:Y:S04]  /*7760*/  STL.64 [R1+0xc0], R4 ;  /* 0x0000c00401007387 */ /* 0x0005e80000100a00 */
[----:B------:R4:W-:Y:S01]  /*7770*/  STL.64 [R1+0xc8], R6 ;  /* 0x0000c80601007387 */ /* 0x0009e20000100a00 */
[----:B-1----:R-:W-:-:S03]  /*7780*/  IMAD.MOV.U32 R26, RZ, RZ, R20 ;  /* 0x000000ffff1a7224 */ /* 0x002fc600078e0014 */
[----:B--2---:R-:W2:Y:S04]  /*7790*/  LDL.LU.64 R4, [R1+0x230] ;  /* 0x0002300001047983 */ /* 0x004ea80000300a00 */
[----:B------:R1:W-:Y:S04]  /*77a0*/  STL.64 [R1+0x28], R22 ;  /* 0x0000281601007387 */ /* 0x0003e80000100a00 */
[----:B----4-:R-:W2:Y:S04]  /*77b0*/  LDL.LU.64 R6, [R1+0x238] ;  /* 0x0002380001067983 */ /* 0x010ea80000300a00 */
[----:B------:R-:W4:Y:S04]  /*77c0*/  LDL.LU.64 R10, [R1+0xad8] ;  /* 0x000ad800010a7983 */ /* 0x000f280000300a00 */
[----:B------:R-:W4:Y:S04]  /*77d0*/  LDL.LU.64 R8, [R1+0xad0] ;  /* 0x000ad00001087983 */ /* 0x000f280000300a00 */
[----:B------:R3:W-:Y:S04]  /*77e0*/  STL.64 [R1+0xa0], R16 ;  /* 0x0000a01001007387 */ /* 0x0007e80000100a00 */
[----:B------:R-:W-:Y:S04]  /*77f0*/  STL.64 [R1+0xa8], R18 ;  /* 0x0000a81201007387 */ /* 0x000fe80000100a00 */
[----:B-1----:R-:W4:Y:S04]  /*7800*/  LDL.LU.64 R22, [R1+0xac8] ;  /* 0x000ac80001167983 */ /* 0x002f280000300a00 */
[----:B------:R-:W4:Y:S01]  /*7810*/  LDL.LU.64 R20, [R1+0xac0] ;  /* 0x000ac00001147983 */ /* 0x000f220000300a00 */
[----:B---3--:R-:W-:-:S02]  /*7820*/  IMAD.MOV.U32 R16, RZ, RZ, R26 ;  /* 0x000000ffff107224 */ /* 0x008fc400078e001a */
[----:B------:R-:W-:Y:S01]  /*7830*/  IMAD.MOV.U32 R17, RZ, RZ, R0 ;  /* 0x000000ffff117224 */ /* 0x000fe200078e0000 */
[C---:B----4-:R-:W-:Y:S08]  /*7840*/  HMMA.1688.F32.TF32 R8, R20.reuse, R24, R8 ;  /* 0x000000181408723c */ /* 0x050ff00000081008 */
[----:B------:R-:W-:Y:S11]  /*7850*/  HMMA.1688.F32.TF32 R20, R20, R16, R12 ;  /* 0x000000101414723c */ /* 0x000ff6000008100c */
[----:B------:R-:W-:Y:S04]  /*7860*/  @!UPT UIADD3 URZ, URZ, URZ, URZ ;  /* 0x0000003f3f3ff290 */ /* 0x000fe8000fffe03f */
[----:B------:R-:W-:Y:S04]  /*7870*/  STL.64 [R1+0x90], R8 ;  /* 0x0000900801007387 */ /* 0x000fe80000100a00 */
[----:B------:R1:W-:Y:S04]  /*7880*/  STL.64 [R1+0x98], R10 ;  /* 0x0000980a01007387 */ /* 0x0003e80000100a00 */
[----:B-1----:R-:W3:Y:S04]  /*7890*/  LDL.LU.64 R10, [R1+0xab8] ;  /* 0x000ab800010a7983 */ /* 0x002ee80000300a00 */
[----:B------:R-:W3:Y:S04]  /*78a0*/  LDL.LU.64 R8, [R1+0xab0] ;  /* 0x000ab00001087983 */ /* 0x000ee80000300a00 */
[----:B------:R-:W4:Y:S04]  /*78b0*/  LDL.LU.64 R14, [R1+0xaa8] ;  /* 0x000aa800010e7983 */ /* 0x000f280000300a00 */
[----:B------:R1:W-:Y:S04]  /*78c0*/  STL.64 [R1+0x80], R20 ;  /* 0x0000801401007387 */ /* 0x0003e80000100a00 */
[----:B------:R2:W-:Y:S04]  /*78d0*/  STL.64 [R1+0x88], R22 ;  /* 0x0000881601007387 */ /* 0x0005e80000100a00 */
[----:B-1----:R-:W3:Y:S04]  /*78e0*/  LDL.LU.64 R20, [R1+0x2c0] ;  /* 0x0002c00001147983 */ /* 0x002ee80000300a00 */
[----:B--2---:R-:W3:Y:S01]  /*78f0*/  LDL.LU.64 R22, [R1+0x2c8] ;  /* 0x0002c80001167983 */ /* 0x004ee20000300a00 */
[----:B------:R-:W-:-:S02]  /*7900*/  IMAD.MOV.U32 R13, RZ, RZ, R24 ;  /* 0x000000ffff0d7224 */ /* 0x000fc400078e0018 */
[----:B------:R-:W-:Y:S01]  /*7910*/  IMAD.MOV.U32 R12, RZ, RZ, R25 ;  /* 0x000000ffff0c7224 */ /* 0x000fe200078e0019 */
[----:B------:R-:W2:Y:S01]  /*7920*/  LDL.LU.64 R26, [R1+0xaa0] ;  /* 0x000aa000011a7983 */ /* 0x000ea20000300a00 */
[----:B---3--:R-:W-:Y:S03]  /*7930*/  HMMA.1688.F32.TF32 R20, R8, R24, R20 ;  /* 0x000000180814723c */ /* 0x008fe60000081014 */
[----:B------:R-:W2:Y:S11]  /*7940*/  LDL.LU.64 R24, [R1+0xa98] ;  /* 0x000a980001187983 */ /* 0x000eb60000300a00 */
[----:B------:R-:W-:Y:S09]  /*7950*/  @!UPT UIADD3 URZ, URZ, URZ, URZ ;  /* 0x0000003f3f3ff290 */ /* 0x000ff2000fffe03f */
[----:B------:R1:W-:Y:S01]  /*7960*/  STL.64 [R1+0x50], R20 ;  /* 0x0000501401007387 */ /* 0x0003e20000100a00 */
[----:B------:R-:W-:-:S03]  /*7970*/  IMAD.MOV.U32 R0, RZ, RZ, R23 ;  /* 0x000000ffff007224 */ /* 0x000fc600078e0017 */
[----:B------:R3:W-:Y:S04]  /*7980*/  STL [R1+0x58], R22 ;  /* 0x0000581601007387 */ /* 0x0007e80000100800 */
[----:B-1----:R-:W4:Y:S04]  /*7990*/  LDL.LU.64 R20, [R1+0x1f0] ;  /* 0x0001f00001147983 */ /* 0x002f280000300a00 */
[----:B---3--:R-:W4:Y:S04]  /*79a0*/  LDL.LU.64 R22, [R1+0x1f8] ;  /* 0x0001f80001167983 */ /* 0x008f280000300a00 */
[----:B------:R-:W-:Y:S01]  /*79b0*/  STL [R1+0xa30], R0 ;  /* 0x000a300001007387 */ /* 0x000fe20000100800 */
[----:B--2---:R-:W-:Y:S03]  /*79c0*/  HMMA.1688.F32.TF32 R8, R8, R16, R24 ;  /* 0x000000100808723c */ /* 0x004fe60000081018 */
[----:B------:R-:W2:Y:S04]  /*79d0*/  LDL.LU.64 R26, [R1+0xa90] ;  /* 0x000a9000011a7983 */ /* 0x000ea80000300a00 */
[----:B------:R-:W2:Y:S11]  /*79e0*/  LDL.LU.64 R24, [R1+0xa88] ;  /* 0x000a880001187983 */ /* 0x000eb60000300a00 */
[----:B------:R-:W-:Y:S06]  /*79f0*/  @!UPT UIADD3 URZ, URZ, URZ, URZ ;  /* 0x0000003f3f3ff290 */ /* 0x000fec000fffe03f */
[----:B------:R-:W-:Y:S02]  /*7a00*/  IMAD.MOV.U32 R28, RZ, RZ, R8 ;  /* 0x000000ffff1c7224 */ /* 0x000fe400078e0008 */
[----:B------:R-:W-:Y:S02]  /*7a10*/  IMAD.MOV.U32 R29, RZ, RZ, R9 ;  /* 0x000000ffff1d7224 */ /* 0x000fe400078e0009 */
[----:B------:R-:W-:Y:S02]  /*7a20*/  IMAD.MOV.U32 R8, RZ, RZ, R13 ;  /* 0x000000ffff087224 */ /* 0x000fe400078e000d */
[----:B------:R-:W-:Y:S01]  /*7a30*/  IMAD.MOV.U32 R9, RZ, RZ, R12 ;  /* 0x000000ffff097224 */ /* 0x000fe200078e000c */
[----:B------:R2:W-:Y:S04]  /*7a40*/  STL.64 [R1+0x48], R10 ;  /* 0x0000480a01007387 */ /* 0x0005e80000100a00 */
[----:B------:R-:W-:Y:S02]  /*7a50*/  STL [R1+0xa34], R28 ;  /* 0x000a341c01007387 */ /* 0x000fe40000100800 */
[----:B--2---:R-:W-:Y:S02]  /*7a60*/  HMMA.1688.F32.TF32 R8, R24, R8, R4 ;  /* 0x000000081808723c */ /* 0x004fe40000081004 */
[----:B------:R-:W2:Y:S11]  /*7a70*/  LDL.LU.64 R6, [R1+0xa80] ;  /* 0x000a800001067983 */ /* 0x000eb60000300a00 */
[----:B------:R-:W-:Y:S11]  /*7a80*/  @!UPT UIADD3 URZ, URZ, URZ, URZ ;  /* 0x0000003f3f3ff290 */ /* 0x000ff6000fffe03f */
[----:B------:R-:W-:Y:S02]  /*7a90*/  IMAD.MOV.U32 R4, RZ, RZ, R11 ;  /* 0x000000ffff047224 */ /* 0x000fe400078e000b */
[----:B------:R-:W-:-:S03]  /*7aa0*/  IMAD.MOV.U32 R5, RZ, RZ, R10 ;  /* 0x000000ffff057224 */ /* 0x000fc600078e000a */
[----:B------:R-:W-:Y:S04]  /*7ab0*/  STL [R1+0x8bc], R4 ;  /* 0x0008bc0401007387 */ /* 0x000fe80000100800 */
[----:B------:R-:W-:Y:S01]  /*7ac0*/  STL [R1+0x8b8], R5 ;  /* 0x0008b80501007387 */ /* 0x000fe20000100800 */
[----:B------:R-:W-:Y:S02]  /*7ad0*/  IMAD.MOV.U32 R12, RZ, RZ, R9 ;  /* 0x000000ffff0c7224 */ /* 0x000fe400078e0009 */
[----:B------:R-:W-:Y:S01]  /*7ae0*/  IMAD.MOV.U32 R13, RZ, RZ, R8 ;  /* 0x000000ffff0d7224 */ /* 0x000fe200078e0008 */
[----:B--2---:R4:W-:Y:S02]  /*7af0*/  STL.64 [R1+0xa48], R6 ;  /* 0x000a480601007387 */ /* 0x0049e40000100a00 */
[----:B----4-:R-:W-:Y:S02]  /*7b00*/  HMMA.1688.F32.TF32 R4, R24, R16, R20 ;  /* 0x000000101804723c */ /* 0x010fe40000081014 */
[----:B------:R1:W-:Y:S04]  /*7b10*/  STL [R1+0x8b4], R12 ;  /* 0x0008b40c01007387 */ /* 0x0003e80000100800 */
[----:B------:R2:W-:Y:S04]  /*7b20*/  STL [R1+0x8b0], R13 ;  /* 0x0008b00d01007387 */ /* 0x0005e80000100800 */
[----:B------:R3:W-:Y:S01]  /*7b30*/  STL.64 [R1+0xa40], R14 ;  /* 0x000a400e01007387 */ /* 0x0007e20000100a00 */
[----:B-1----:R-:W-:-:S03]  /*7b40*/  IMAD.MOV.U32 R12, RZ, RZ, R2 ;  /* 0x000000ffff0c7224 */ /* 0x002fc600078e0002 */
[----:B------:R-:W4:Y:S09]  /*7b50*/  LDL.LU R2, [R1+0xa78] ;  /* 0x000a780001027983 */ /* 0x000f320000300800 */
[----:B------:R-:W-:Y:S04]  /*7b60*/  STL.64 [R1+0x1f0], R4 ;  /* 0x0001f00401007387 */ /* 0x000fe80000100a00 */
[----:B------:R-:W-:Y:S04]  /*7b70*/  STL.64 [R1+0x1f8], R6 ;  /* 0x0001f80601007387 */ /* 0x000fe80000100a00 */
[----:B--2---:R-:W2:Y:S04]  /*7b80*/  LDL.LU R13, [R1+0x134] ;  /* 0x00013400010d7983 */ /* 0x004ea80000300800 */
[----:B---3--:R-:W3:Y:S04]  /*7b90*/  LDL.LU R14, [R1+0x138] ;  /* 0x00013800010e7983 */ /* 0x008ee80000300800 */
[----:B------:R-:W3:Y:S04]  /*7ba0*/  LDL.LU R15, [R1+0x13c] ;  /* 0x00013c00010f7983 */ /* 0x000ee80000300800 */
[----:B---3--:R-:W-:Y:S04]  /*7bb0*/  STL.64 [R1+0xa58], R14 ;  /* 0x000a580e01007387 */ /* 0x008fe80000100a00 */
[----:B--2---:R1:W-:Y:S02]  /*7bc0*/  STL.64 [R1+0xa50], R12 ;  /* 0x000a500c01007387 */ /* 0x0043e40000100a00 */
[----:B-1----:R-:W-:-:S02]  /*7bd0*/  IMAD.MOV.U32 R12, RZ, RZ, R3 ;  /* 0x000000ffff0c7224 */ /* 0x002fc400078e0003 */
[----:B------:R-:W2:Y:S01]  /*7be0*/  LDL.LU R3, [R1+0xa74] ;  /* 0x000a740001037983 */ /* 0x000ea20000300800 */
[----:B----4-:R-:W-:-:S03]  /*7bf0*/  IMAD.MOV.U32 R13, RZ, RZ, R2 ;  /* 0x000000ffff0d7224 */ /* 0x010fc600078e0002 */
[----:B------:R-:W3:Y:S04]  /*7c00*/  LDL.LU R2, [R1+0xa70] ;  /* 0x000a700001027983 */ /* 0x000ee80000300800 */
[----:B------:R-:W4:Y:S04]  /*7c10*/  LDL.LU R14, [R1+0x158] ;  /* 0x00015800010e7983 */ /* 0x000f280000300800 */
[----:B------:R-:W4:Y:S04]  /*7c20*/  LDL.LU R15, [R1+0x15c] ;  /* 0x00015c00010f7983 */ /* 0x000f280000300800 */
[----:B--2---:R-:W-:Y:S04]  /*7c30*/  LDS R22, [R3+0x6200] ;  /* 0x0062000003167984 */ /* 0x004fe80000000800 */
[----:B---3--:R-:W1:Y:S04]  /*7c40*/  LDS R23, [R2+0x6200] ;  /* 0x0062000002177984 */ /* 0x008e680000000800 */
[----:B------:R-:W-:Y:S04]  /*7c50*/  LDS R20, [R3+0x4200] ;  /* 0x0042000003147984 */ /* 0x000fe80000000800 */
[----:B------:R-:W2:Y:S04]  /*7c60*/  LDS R21, [R2+0x4200] ;  /* 0x0042000002157984 */ /* 0x000ea80000000800 */
[----:B----4-:R3:W-:Y:S04]  /*7c70*/  STL.64 [R1+0xa68], R14 ;  /* 0x000a680e01007387 */ /* 0x0107e80000100a00 */
[----:B------:R-:W-:Y:S04]  /*7c80*/  STL.64 [R1+0xa60], R12 ;  /* 0x000a600c01007387 */ /* 0x000fe80000100a00 */
[----:B------:R-:W4:Y:S04]  /*7c90*/  LDL.64 R6, [R1+0x8] ;  /* 0x0000080001067983 */ /* 0x000f280000100a00 */
[----:B---3--:R-:W3:Y:S04]  /*7ca0*/  LDL.64 R14, [R1+0x18] ;  /* 0x00001800010e7983 */ /* 0x008ee80000100a00 */
[----:B------:R-:W-:Y:S04]  /*7cb0*/  LDS R26, [R3+0x6400] ;  /* 0x00640000031a7984 */ /* 0x000fe80000000800 */
[----:B------:R-:W3:Y:S04]  /*7cc0*/  LDS R27, [R2+0x6400] ;  /* 0x00640000021b7984 */ /* 0x000ee80000000800 */
[----:B------:R-:W-:Y:S04]  /*7cd0*/  LDS R24, [R3+0x4400] ;  /* 0x0044000003187984 */ /* 0x000fe80000000800 */
[----:B-1----:R1:W-:Y:S04]  /*7ce0*/  STL.64 [R1+0xa18], R22 ;  /* 0x000a181601007387 */ /* 0x0023e80000100a00 */
[----:B------:R-:W3:Y:S04]  /*7cf0*/  LDS R25, [R2+0x4400] ;  /* 0x0044000002197984 */ /* 0x000ee80000000800 */
[----:B--2---:R2:W-:Y:S04]  /*7d00*/  STL.64 [R1+0xa10], R20 ;  /* 0x000a101401007387 */ /* 0x0045e80000100a00 */
[----:B-1----:R-:W2:Y:S04]  /*7d10*/  LDL.64 R22, [R1+0x78] ;  /* 0x0000780001167983 */ /* 0x002ea80000100a00 */
[----:B------:R-:W-:Y:S04]  /*7d20*/  LDS R10, [R3+0x6600] ;  /* 0x00660000030a7984 */ /* 0x000fe80000000800 */
[----:B------:R-:W1:Y:S04]  /*7d30*/  LDS R11, [R2+0x6600] ;  /* 0x00660000020b7984 */ /* 0x000e680000000800 */
[----:B------:R-:W-:Y:S04]  /*7d40*/  LDS R8, [R3+0x4600] ;  /* 0x0046000003087984 */ /* 0x000fe80000000800 */
[----:B------:R-:W1:Y:S04]  /*7d50*/  LDS R9, [R2+0x4600] ;  /* 0x0046000002097984 */ /* 0x000e680000000800 */
[----:B------:R-:W-:Y:S04]  /*7d60*/  LDS R16, [R3+0x4000] ;  /* 0x0040000003107984 */ /* 0x000fe80000000800 */
[----:B------:R-:W-:Y:S04]  /*7d70*/  LDS R18, [R3+0x6000] ;  /* 0x0060000003127984 */ /* 0x000fe80000000800 */
[----:B------:R-:W-:Y:S04]  /*7d80*/  LDS R17, [R2+0x4000] ;  /* 0x0040000002117984 */ /* 0x000fe80000000800 */
[----:B------:R-:W1:Y:S04]  /*7d90*/  LDS R19, [R2+0x6000] ;  /* 0x0060000002137984 */ /* 0x000e680000000800 */
[----:B--2---:R2:W-:Y:S04]  /*7da0*/  STL.64 [R1+0xa38], R22 ;  /* 0x000a381601007387 */ /* 0x0045e80000100a00 */
[----:B------:R-:W4:Y:S04]  /*7db0*/  LDL.LU R20, [R1+0x120] ;  /* 0x0001200001147983 */ /* 0x000f280000300800 */
[----:B------:R-:W4:Y:S04]  /*7dc0*/  LDL.LU R21, [R1+0x124] ;  /* 0x0001240001157983 */ /* 0x000f280000300800 */
[----:B--2---:R-:W2:Y:S04]  /*7dd0*/  LDL.LU R22, [R1+0x128] ;  /* 0x0001280001167983 */ /* 0x004ea80000300800 */
[----:B------:R-:W2:Y:S04]  /*7de0*/  LDL.LU R23, [R1+0x12c] ;  /* 0x00012c0001177983 */ /* 0x000ea80000300800 */
[----:B---3--:R3:W-:Y:S04]  /*7df0*/  STL.64 [R1+0x9a0], R26 ;  /* 0x0009a01a01007387 */ /* 0x0087e80000100a00 */
[----:B------:R-:W-:Y:S04]  /*7e00*/  STL.64 [R1+0x998], R24 ;  /* 0x0009981801007387 */ /* 0x000fe80000100a00 */
[----:B---3--:R-:W3:Y:S04]  /*7e10*/  LDL R26, [R1+0x68] ;  /* 0x00006800011a7983 */ /* 0x008ee80000100800 */
[----:B------:R-:W3:Y:S04]  /*7e20*/  LDL R27, [R1+0x6c] ;  /* 0x00006c00011b7983 */ /* 0x000ee80000100800 */
[----:B-1----:R1:W-:Y:S04]  /*7e30*/  STL.64 [R1+0x910], R10 ;  /* 0x0009100a01007387 */ /* 0x0023e80000100a00 */
[----:B------:R2:W-:Y:S04]  /*7e40*/  STL.64 [R1+0x908], R8 ;  /* 0x0009080801007387 */ /* 0x0005e80000100a00 */
[----:B-1----:R-:W2:Y:S04]  /*7e50*/  LDL.LU.64 R10, [R1+0x28] ;  /* 0x00002800010a7983 */ /* 0x002ea80000300a00 */
[----:B--2---:R1:W-:Y:S04]  /*7e60*/  STL.64 [R1+0xa20], R10 ;  /* 0x000a200a01007387 */ /* 0x0043e80000100a00 */
[----:B------:R-:W2:Y:S04]  /*7e70*/  LDL.LU R8, [R1+0x170] ;  /* 0x0001700001087983 */ /* 0x000ea80000300800 */
[----:B------:R-:W2:Y:S04]  /*7e80*/  LDL.LU R9, [R1+0x174] ;  /* 0x0001740001097983 */ /* 0x000ea80000300800 */
[----:B-1----:R-:W2:Y:S04]  /*7e90*/  LDL.LU R10, [R1+0x178] ;  /* 0x00017800010a7983 */ /* 0x002ea80000300800 */
[----:B------:R-:W2:Y:S02]  /*7ea0*/  LDL.LU R11, [R1+0x17c] ;  /* 0x00017c00010b7983 */ /* 0x000ea40000300800 */
[----:B--2---:R-:W-:Y:S11]  /*7eb0*/  HMMA.1688.F32.TF32 R8, R16, R14, R8 ;  /* 0x0000000e1008723c */ /* 0x004ff60000081008 */
[----:B------:R-:W-:Y:S11]  /*7ec0*/  @!UPT UIADD3 URZ, URZ, URZ, URZ ;  /* 0x0000003f3f3ff290 */ /* 0x000ff6000fffe03f */
[----:B------:R-:W-:Y:S01]  /*7ed0*/  @!UPT UIADD3 URZ, URZ, URZ, URZ ;  /* 0x0000003f3f3ff290 */ /* 0x000fe2000fffe03f */
[----:B------:R1:W-:Y:S04]  /*7ee0*/  STL.64 [R1+0x170], R8 ;  /* 0x0001700801007387 */ /* 0x0003e80000100a00 */
[----:B------:R-:W-:Y:S01]  /*7ef0*/  STL.64 [R1+0x178], R10 ;  /* 0x0001780a01007387 */ /* 0x000fe20000100a00 */
[----:B-1----:R-:W-:Y:S02]  /*7f00*/  IMAD.MOV.U32 R9, RZ, RZ, R14 ;  /* 0x000000ffff097224 */ /* 0x002fe400078e000e */
[----:B------:R-:W-:Y:S02]  /*7f10*/  IMAD.MOV.U32 R8, RZ, RZ, R15 ;  /* 0x000000ffff087224 */ /* 0x000fe400078e000f */
[----:B------:R-:W2:Y:S04]  /*7f20*/  LDL.LU.64 R14, [R1+0xa68] ;  /* 0x000a6800010e7983 */ /* 0x000ea80000300a00 */
[----:B------:R-:W2:Y:S01]  /*7f30*/  LDL.LU.64 R12, [R1+0xa60] ;  /* 0x000a6000010c7983 */ /* 0x000ea20000300a00 */
[----:B----4-:R-:W-:-:S02]  /*7f40*/  IMAD.MOV.U32 R28, RZ, RZ, R6 ;  /* 0x000000ffff1c7224 */ /* 0x010fc400078e0006 */
[----:B------:R-:W-:Y:S01]  /*7f50*/  IMAD.MOV.U32 R0, RZ, RZ, R7 ;  /* 0x000000ffff007224 */ /* 0x000fe200078e0007 */
[C---:B--2---:R-:W-:Y:S11]  /*7f60*/  HMMA.1688.F32.TF32 R12, R16.reuse, R6, R12 ;  /* 0x00000006100c723c */ /* 0x044ff6000008100c */
[----:B------:R-:W-:Y:S11]  /*7f70*/  @!UPT UIADD3 URZ, URZ, URZ, URZ ;  /* 0x0000003f3f3ff290 */ /* 0x000ff6000fffe03f */
[----:B------:R-:W-:Y:S01]  /*7f80*/  @!UPT UIADD3 URZ, URZ, URZ, URZ ;  /* 0x0000003f3f3ff290 */ /* 0x000fe2000fffe03f */
[----:B------:R-:W-:Y:S04]  /*7f90*/  STL.64 [R1+0x150], R12 ;  /* 0x0001500c01007387 */ /* 0x000fe80000100a00 */
[----:B------:R1:W-:Y:S04]  /*7fa0*/  STL.64 [R1+0x158], R14 ;  /* 0x0001580e01007387 */ /* 0x0003e80000100a00 */
[----:B-1----:R-:W2:Y:S04]  /*7fb0*/  LDL.LU.64 R14, [R1+0xa58] ;  /* 0x000a5800010e7983 */ /* 0x002ea80000300a00 */
[----:B------:R-:W2:Y:S04]  /*7fc0*/  LDL.LU.64 R12, [R1+0xa50] ;  /* 0x000a5000010c7983 */ /* 0x000ea80000300a00 */
[----:B------:R-:W2:Y:S02]  /*7fd0*/  LDL.LU.64 R6, [R1+0xa48] ;  /* 0x000a480001067983 */ /* 0x000ea40000300a00 */
[C---:B--2---:R-:W-:Y:S11]  /*7fe0*/  HMMA.1688.F32.TF32 R12, R16.reuse, R6, R12 ;  /* 0x00000006100c723c */ /* 0x044ff6000008100c */
[----:B------:R-:W-:Y:S11]  /*7ff0*/  @!UPT UIADD3 URZ, URZ, URZ, URZ ;  /* 0x0000003f3f3ff290 */ /* 0x000ff6000fffe03f */
[----:B------:R-:W-:Y:S01]  /*8000*/  @!UPT UIADD3 URZ, URZ, URZ, URZ ;  /* 0x0000003f3f3ff290 */ /* 0x000fe2000fffe03f */
[----:B------:R-:W-:Y:S04]  /*8010*/  STL.64 [R1+0x130], R12 ;  /* 0x0001300c01007387 */ /* 0x000fe80000100a00 */
[----:B------:R1:W-:Y:S04]  /*8020*/  STL.64 [R1+0x138], R14 ;  /* 0x0001380e01007387 */ /* 0x0003e80000100a00 */
[----:B-1----:R-:W2:Y:S04]  /*8030*/  LDL.LU.64 R14, [R1+0xa40] ;  /* 0x000a4000010e7983 */ /* 0x002ea80000300a00 */
[----:B------:R1:W-:Y:S04]  /*8040*/  STL.64 [R1+0xa28], R6 ;  /* 0x000a280601007387 */ /* 0x0003e80000100a00 */
[----:B------:R-:W4:Y:S04]  /*8050*/  LDL.LU R4, [R1+0xf0] ;  /* 0x0000f00001047983 */ /* 0x000f280000300800 */
[----:B------:R-:W4:Y:S04]  /*8060*/  LDL.LU R5, [R1+0xf4] ;  /* 0x0000f40001057983 */ /* 0x000f280000300800 */
[----:B-1----:R-:W4:Y:S04]  /*8070*/  LDL.LU R6, [R1+0xf8] ;  /* 0x0000f80001067983 */ /* 0x002f280000300800 */
[----:B------:R-:W4:Y:S01]  /*8080*/  LDL.LU R7, [R1+0xfc] ;  /* 0x0000fc0001077983 */ /* 0x000f220000300800 */
[C---:B--2---:R-:W-:Y:S11]  /*8090*/  HMMA.1688.F32.TF32 R20, R16.reuse, R14, R20 ;  /* 0x0000000e1014723c */ /* 0x044ff60000081014 */
[----:B------:R-:W-:Y:S11]  /*80a0*/  @!UPT UIADD3 URZ, URZ, URZ, URZ ;  /* 0x0000003f3f3ff290 */ /* 0x000ff6000fffe03f */
[----:B------:R-:W-:Y:S01]  /*80b0*/  @!UPT UIADD3 URZ, URZ, URZ, URZ ;  /* 0x0000003f3f3ff290 */ /* 0x000fe2000fffe03f */
[----:B------:R-:W-:Y:S04]  /*80c0*/  STL.64 [R1+0x120], R20 ;  /* 0x0001201401007387 */ /* 0x000fe80000100a00 */
[----:B------:R1:W-:Y:S04]  /*80d0*/  STL.64 [R1+0x128], R22 ;  /* 0x0001281601007387 */ /* 0x0003e80000100a00 */
[----:B-1----:R-:W4:Y:S04]  /*80e0*/  LDL.LU.64 R22, [R1+0xa38] ;  /* 0x000a380001167983 */ /* 0x002f280000300a00 */
[----:B------:R1:W-:Y:S01]  /*80f0*/  STL.64 [R1+0x9d0], R14 ;  /* 0x0009d00e01007387 */ /* 0x0003e20000100a00 */
[----:B----4-:R-:W-:Y:S11]  /*8100*/  HMMA.1688.F32.TF32 R4, R16, R22, R4 ;  /* 0x000000161004723c */ /* 0x010ff60000081004 */
[----:B------:R-:W-:Y:S11]  /*8110*/  @!UPT UIADD3 URZ, URZ, URZ, URZ ;  /* 0x0000003f3f3ff290 */ /* 0x000ff6000fffe03f */
[----:B------:R-:W-:Y:S01]  /*8120*/  @!UPT UIADD3 URZ, URZ, URZ, URZ ;  /* 0x0000003f3f3ff290 */ /* 0x000fe2000fffe03f */
[----:B------:R2:W-:Y:S04]  /*8130*/  STL.64 [R1+0x2d0], R4 ;  /* 0x0002d00401007387 */ /* 0x0005e80000100a00 */
[----:B------:R4:W-:Y:S04]  /*8140*/  STL.64 [R1+0x2d8], R6 ;  /* 0x0002d80601007387 */ /* 0x0009e80000100a00 */
[----:B------:R-:W3:Y:S04]  /*8150*/  LDL.LU R12, [R1+0x110] ;  /* 0x00011000010c7983 */ /* 0x000ee80000300800 */
[----:B------:R-:W3:Y:S04]  /*8160*/  LDL.LU R13, [R1+0x114] ;  /* 0x00011400010d7983 */ /* 0x000ee80000300800 */
[----:B-1----:R-:W3:Y:S04]  /*8170*/  LDL.LU R14, [R1+0x118] ;  /* 0x00011800010e7983 */ /* 0x002ee80000300800 */
[----:B------:R-:W3:Y:S04]  /*8180*/  LDL.LU R15, [R1+0x11c] ;  /* 0x00011c00010f7983 */ /* 0x000ee80000300800 */
[----:B--2---:R-:W2:Y:S04]  /*8190*/  LDL.LU R4, [R1+0xc0] ;  /* 0x0000c00001047983 */ /* 0x004ea80000300800 */
[----:B------:R-:W2:Y:S04]  /*81a0*/  LDL.LU R5, [R1+0xc4] ;  /* 0x0000c40001057983 */ /* 0x000ea80000300800 */
[----:B----4-:R-:W2:Y:S01]  /*81b0*/  LDL.LU R6, [R1+0xc8] ;  /* 0x0000c80001067983 */ /* 0x010ea20000300800 */
[----:B------:R-:W-:-:S03]  /*81c0*/  IMAD.MOV.U32 R25, RZ, RZ, R22 ;  /* 0x000000ffff197224 */ /* 0x000fc600078e0016 */
[----:B------:R-:W2:Y:S01]  /*81d0*/  LDL.LU R7, [R1+0xcc] ;  /* 0x0000cc0001077983 */ /* 0x000ea20000300800 */
[----:B------:R-:W-:-:S03]  /*81e0*/  IMAD.MOV.U32 R24, RZ, RZ, R23 ;  /* 0x000000ffff187224 */ /* 0x000fc600078e0017 */
[----:B------:R-:W2:Y:S04]  /*81f0*/  LDL.64 R10, [R1+0x38] ;  /* 0x00003800010a7983 */ /* 0x000ea80000100a00 */
[----:B------:R-:W4:Y:S04]  /*8200*/  LDL.LU R20, [R1+0xa0] ;  /* 0x0000a00001147983 */ /* 0x000f280000300800 */
[----:B------:R-:W4:Y:S04]  /*8210*/  LDL.LU R21, [R1+0xa4] ;  /* 0x0000a40001157983 */ /* 0x000f280000300800 */
[----:B------:R-:W4:Y:S04]  /*8220*/  LDL.LU R22, [R1+0xa8] ;  /* 0x0000a80001167983 */ /* 0x000f280000300800 */
[----:B------:R-:W4:Y:S04]  /*8230*/  LDL.LU R23, [R1+0xac] ;  /* 0x0000ac0001177983 */ /* 0x000f280000300800 */
[----:B---3--:R1:W-:Y:S04]  /*8240*/  STL.64 [R1+0x9e0], R14 ;  /* 0x0009e00e01007387 */ /* 0x0083e80000100a00 */
[----:B------:R3:W-:Y:S01]  /*8250*/  STL.64 [R1+0x9d8], R12 ;  /* 0x0009d80c01007387 */ /* 0x0007e20000100a00 */
[----:B-1----:R-:W-:-:S02]  /*8260*/  IMAD.MOV.U32 R14, RZ, RZ, R28 ;  /* 0x000000ffff0e7224 */ /* 0x002fc400078e001c */
[----:B------:R-:W-:Y:S01]  /*8270*/  IMAD.MOV.U32 R15, RZ, RZ, R0 ;  /* 0x000000ffff0f7224 */ /* 0x000fe200078e0000 */
[----:B------:R-:W2:Y:S04]  /*8280*/  LDL.LU R28, [R1+0xa34] ;  /* 0x000a3400011c7983 */ /* 0x000ea80000300800 */
[----:B------:R-:W2:Y:S04]  /*8290*/  LDL.LU R0, [R1+0xa30] ;  /* 0x000a300001007983 */ /* 0x000ea80000300800 */
[----:B------:R1:W-:Y:S04]  /*82a0*/  STL.64 [R1+0x9f8], R14 ;  /* 0x0009f80e01007387 */ /* 0x0003e80000100a00 */
[----:B---3--:R-:W3:Y:S04]  /*82b0*/  LDL.LU R12, [R1+0xd0] ;  /* 0x0000d000010c7983 */ /* 0x008ee80000300800 */
[----:B------:R-:W3:Y:S04]  /*82c0*/  LDL.LU R13, [R1+0xd4] ;  /* 0x0000d400010d7983 */ /* 0x000ee80000300800 */
[----:B-1----:R-:W3:Y:S04]  /*82d0*/  LDL.LU R14, [R1+0xd8] ;  /* 0x0000d800010e7983 */ /* 0x002ee80000300800 */
[----:B------:R-:W3:Y:S04]  /*82e0*/  LDL.LU R15, [R1+0xdc] ;  /* 0x0000dc00010f7983 */ /* 0x000ee80000300800 */
[----:B------:R1:W-:Y:S01]  /*82f0*/  STL.64 [R1+0x9b0], R26 ;  /* 0x0009b01a01007387 */ /* 0x0003e20000100a00 */
[----:B---3--:R-:W-:Y:S07]  /*8300*/  HMMA.1688.F32.TF32 R12, R16, R26, R12 ;  /* 0x0000001a100c723c */ /* 0x008fee000008100c */
[----:B-1----:R-:W-:-:S02]  /*8310*/  IMAD.MOV.U32 R26, RZ, RZ, R25 ;  /* 0x000000ffff1a7224 */ /* 0x002fc400078e0019 */
[----:B------:R-:W-:Y:S11]  /*8320*/  IMAD.MOV.U32 R27, RZ, RZ, R24 ;  /* 0x000000ffff1b7224 */ /* 0x000ff600078e0018 */
[----:B------:R-:W-:Y:S03]  /*8330*/  @!UPT UIADD3 URZ, URZ, URZ, URZ ;  /* 0x0000003f3f3ff290 */ /* 0x000fe6000fffe03f */
[----:B------:R-:W-:Y:S04]  /*8340*/  STL.64 [R1+0x2f0], R12 ;  /* 0x0002f00c01007387 */ /* 0x000fe80000100a00 */
[----:B------:R-:W-:Y:S04]  /*8350*/  STL.64 [R1+0x2f8], R14 ;  /* 0x0002f80e01007387 */ /* 0x000fe80000100a00 */
[----:B------:R1:W-:Y:S04]  /*8360*/  STL.64 [R1+0x9c8], R26 ;  /* 0x0009c81a01007387 */ /* 0x0003e80000100a00 */
[----:B------:R-:W3:Y:S04]  /*8370*/  LDL.LU R24, [R1+0x100] ;  /* 0x0001000001187983 */ /* 0x000ee80000300800 */
[----:B------:R-:W3:Y:S04]  /*8380*/  LDL.LU R25, [R1+0x104] ;  /* 0x0001040001197983 */ /* 0x000ee80000300800 */
[----:B-1----:R-:W3:Y:S04]  /*8390*/  LDL.LU R26, [R1+0x108] ;  /* 0x00010800011a7983 */ /* 0x002ee80000300800 */
[----:B------:R-:W3:Y:S01]  /*83a0*/  LDL.LU R27, [R1+0x10c] ;  /* 0x00010c00011b7983 */ /* 0x000ee20000300800 */
[----:B--2---:R-:W-:Y:S03]  /*83b0*/  HMMA.1688.F32.TF32 R4, R16, R10, R4 ;  /* 0x0000000a1004723c */ /* 0x004fe60000081004 */
[----:B---3--:R-:W-:Y:S04]  /*83c0*/  STL.64 [R1+0x9f0], R26 ;  /* 0x0009f01a01007387 */ /* 0x008fe80000100a00 */
[----:B------:R1:W-:Y:S04]  /*83d0*/  STL.64 [R1+0x9e8], R24 ;  /* 0x0009e81801007387 */ /* 0x0003e80000100a00 */
[----:B-1----:R-:W2:Y:S04]  /*83e0*/  LDL.LU R24, [R1+0x140] ;  /* 0x0001400001187983 */ /* 0x002ea80000300800 */
[----:B------:R-:W2:Y:S04]  /*83f0*/  LDL.LU R25, [R1+0x144] ;  /* 0x0001440001197983 */ /* 0x000ea80000300800 */
[----:B------:R-:W3:Y:S04]  /*8400*/  LDL.LU R26, [R1+0x148] ;  /* 0x00014800011a7983 */ /* 0x000ee80000300800 */
[----:B------:R-:W3:Y:S04]  /*8410*/  LDL.LU R27, [R1+0x14c] ;  /* 0x00014c00011b7983 */ /* 0x000ee80000300800 */
[----:B---3--:R-:W-:Y:S04]  /*8420*/  STL.64 [R1+0xa08], R26 ;  /* 0x000a081a01007387 */ /* 0x008fe80000100a00 */
[----:B--2---:R1:W-:Y:S04]  /*8430*/  STL.64 [R1+0xa00], R24 ;  /* 0x000a001801007387 */ /* 0x0043e80000100a00 */
[----:B-1----:R-:W2:Y:S04]  /*8440*/  LDL.LU R24, [R1+0x160] ;  /* 0x0001600001187983 */ /* 0x002ea80000300800 */
[----:B------:R-:W2:Y:S04]  /*8450*/  LDL.LU R25, [R1+0x164] ;  /* 0x0001640001197983 */ /* 0x000ea80000300800 */
[----:B------:R-:W2:Y:S04]  /*8460*/  LDL.LU R26, [R1+0x168] ;  /* 0x00016800011a7983 */ /* 0x000ea80000300800 */
[----:B------:R-:W2:Y:S04]  /*8470*/  LDL.LU R27, [R1+0x16c] ;  /* 0x00016c00011b7983 */ /* 0x000ea80000300800 */
[----:B------:R1:W-:Y:S04]  /*8480*/  STL.64 [R1+0x320], R4 ;  /* 0x0003200401007387 */ /* 0x0003e80000100a00 */
[----:B------:R3:W-:Y:S01]  /*8490*/  STL.64 [R1+0x328], R6 ;  /* 0x0003280601007387 */ /* 0x0007e20000100a00 */
[----:B-1----:R-:W-:-:S02]  /*84a0*/  IMAD.MOV.U32 R5, RZ, RZ, R10 ;  /* 0x000000ffff057224 */ /* 0x002fc400078e000a */
[----:B------:R-:W-:Y:S01]  /*84b0*/  IMAD.MOV.U32 R4, RZ, RZ, R11 ;  /* 0x000000ffff047224 */ /* 0x000fe200078e000b */
[----:B---3--:R-:W3:Y:S04]  /*84c0*/  LDL.LU.64 R6, [R1+0xa28] ;  /* 0x000a280001067983 */ /* 0x008ee80000300a00 */
[----:B------:R-:W4:Y:S01]  /*84d0*/  LDL.LU.64 R10, [R1+0xa20] ;  /* 0x000a2000010a7983 */ /* 0x000f220000300a00 */
[----:B------:R-:W-:Y:S02]  /*84e0*/  IMAD.MOV.U32 R15, RZ, RZ, R8 ;  /* 0x000000ffff0f7224 */ /* 0x000fe400078e0008 */
[----:B------:R-:W-:Y:S01]  /*84f0*/  IMAD.MOV.U32 R14, RZ, RZ, R9 ;  /* 0x000000ffff0e7224 */ /* 0x000fe200078e0009 */
[----:B----4-:R-:W-:Y:S01]  /*8500*/  HMMA.1688.F32.TF32 R16, R16, R10, R20 ;  /* 0x0000000a1010723c */ /* 0x010fe20000081014 */
[----:B------:R-:W2:Y:S04]  /*8510*/  LDL.LU.64 R22, [R1+0xa18] ;  /* 0x000a180001167983 */ /* 0x000ea80000300a00 */
[----:B------:R-:W2:Y:S04]  /*8520*/  LDL.LU.64 R20, [R1+0xa10] ;  /* 0x000a100001147983 */ /* 0x000ea80000300a00 */
[----:B------:R1:W-:Y:S04]  /*8530*/  STL.64 [R1+0x9a8], R10 ;  /* 0x0009a80a01007387 */ /* 0x0003e80000100a00 */
[----:B------:R-:W4:Y:S10]  /*8540*/  LDL.LU R8, [R1+0xb0] ;  /* 0x0000b00001087983 */ /* 0x000f340000300800 */
[----:B------:R-:W-:Y:S04]  /*8550*/  STL.64 [R1+0x310], R16 ;  /* 0x0003101001007387 */ /* 0x000fe80000100a00 */
[----:B------:R-:W-:Y:S04]  /*8560*/  STL.64 [R1+0x318], R18 ;  /* 0x0003181201007387 */ /* 0x000fe80000100a00 */
[----:B------:R-:W4:Y:S04]  /*8570*/  LDL.LU R9, [R1+0xb4] ;  /* 0x0000b40001097983 */ /* 0x000f280000300800 */
[----:B-1----:R-:W3:Y:S04]  /*8580*/  LDL.LU R10, [R1+0xb8] ;  /* 0x0000b800010a7983 */ /* 0x002ee80000300800 */
[----:B------:R-:W3:Y:S01]  /*8590*/  LDL.LU R11, [R1+0xbc] ;  /* 0x0000bc00010b7983 */ /* 0x000ee20000300800 */
[C---:B--2---:R-:W-:Y:S03]  /*85a0*/  HMMA.1688.F32.TF32 R12, R20.reuse, R14, R24 ;  /* 0x0000000e140c723c */ /* 0x044fe60000081018 */
[----:B---3--:R-:W-:Y:S04]  /*85b0*/  STL.64 [R1+0x9c0], R10 ;  /* 0x0009c00a01007387 */ /* 0x008fe80000100a00 */
[----:B----4-:R1:W-:Y:S04]  /*85c0*/  STL.64 [R1+0x9b8], R8 ;  /* 0x0009b80801007387 */ /* 0x0103e80000100a00 */
[----:B-1----:R-:W2:Y:S04]  /*85d0*/  LDL.LU R8, [R1+0xe0] ;  /* 0x0000e00001087983 */ /* 0x002ea80000300800 */
[----:B------:R-:W2:Y:S04]  /*85e0*/  LDL.LU R9, [R1+0xe4] ;  /* 0x0000e40001097983 */ /* 0x000ea80000300800 */
[----:B------:R-:W2:Y:S04]  /*85f0*/  LDL.LU R10, [R1+0xe8] ;  /* 0x0000e800010a7983 */ /* 0x000ea80000300800 */
[----:B------:R-:W2:Y:S04]  /*8600*/  LDL.LU R11, [R1+0xec] ;  /* 0x0000ec00010b7983 */ /* 0x000ea80000300800 */
[----:B------:R-:W3:Y:S04]  /*8610*/  LDL.LU R16, [R1+0x80] ;  /* 0x0000800001107983 */ /* 0x000ee80000300800 */
[----:B------:R-:W3:Y:S04]  /*8620*/  LDL.LU R17, [R1+0x84] ;  /* 0x0000840001117983 */ /* 0x000ee80000300800 */
[----:B------:R-:W3:Y:S04]  /*8630*/  LDL.LU R18, [R1+0x88] ;  /* 0x0000880001127983 */ /* 0x000ee80000300800 */
[----:B------:R-:W3:Y:S04]  /*8640*/  LDL.LU R19, [R1+0x8c] ;  /* 0x00008c0001137983 */ /* 0x000ee80000300800 */
[----:B------:R-:W4:Y:S04]  /*8650*/  LDL.LU.64 R26, [R1+0xa08] ;  /* 0x000a0800011a7983 */ /* 0x000f280000300a00 */
[----:B------:R-:W4:Y:S04]  /*8660*/  LDL.LU.64 R24, [R1+0xa00] ;  /* 0x000a000001187983 */ /* 0x000f280000300a00 */
[----:B------:R-:W-:Y:S04]  /*8670*/  STL.64 [R1+0xf0], R12 ;  /* 0x0000f00c01007387 */ /* 0x000fe80000100a00 */
[----:B------:R1:W-:Y:S04]  /*8680*/  STL.64 [R1+0xf8], R14 ;  /* 0x0000f80e01007387 */ /* 0x0003e80000100a00 */
[----:B-1----:R-:W4:Y:S02]  /*8690*/  LDL.LU.64 R14, [R1+0x9f8] ;  /* 0x0009f800010e7983 */ /* 0x002f240000300a00 */
[C---:B----4-:R-:W-:Y:S02]  /*86a0*/  HMMA.1688.F32.TF32 R12, R20.reuse, R14, R24 ;  /* 0x0000000e140c723c */ /* 0x050fe40000081018 */
[----:B------:R-:W4:Y:S04]  /*86b0*/  LDL.LU.64 R26, [R1+0x9f0] ;  /* 0x0009f000011a7983 */ /* 0x000f280000300a00 */
[----:B------:R-:W4:Y:S11]  /*86c0*/  LDL.LU.64 R24, [R1+0x9e8] ;  /* 0x0009e80001187983 */ /* 0x000f360000300a00 */
[----:B------:R-:W-:Y:S06]  /*86d0*/  @!UPT UIADD3 URZ, URZ, URZ, URZ ;  /* 0x0000003f3f3ff290 */ /* 0x000fec000fffe03f */
[----:B------:R-:W-:Y:S04]  /*86e0*/  STL.64 [R1+0xd0], R12 ;  /* 0x0000d00c01007387 */ /* 0x000fe80000100a00 */
[----:B------:R1:W-:Y:S04]  /*86f0*/  STL.64 [R1+0xd8], R14 ;  /* 0x0000d80e01007387 */ /* 0x0003e80000100a00 */
[----:B-1----:R-:W2:Y:S04]  /*8700*/  LDL.LU.64 R14, [R1+0x9e0] ;  /* 0x0009e000010e7983 */ /* 0x002ea80000300a00 */
[----:B------:R-:W2:Y:S02]  /*8710*/  LDL.LU.64 R12, [R1+0x9d8] ;  /* 0x0009d800010c7983 */ /* 0x000ea40000300a00 */
[C---:B--2---:R-:W-:Y:S11]  /*8720*/  HMMA.1688.F32.TF32 R12, R20.reuse, R6, R12 ;  /* 0x00000006140c723c */ /* 0x044ff6000008100c */
[----:B------:R-:W-:Y:S11]  /*8730*/  @!UPT UIADD3 URZ, URZ, URZ, URZ ;  /* 0x0000003f3f3ff290 */ /* 0x000ff6000fffe03f */
[----:B------:R-:W-:Y:S01]  /*8740*/  @!UPT UIADD3 URZ, URZ, URZ, URZ ;  /* 0x0000003f3f3ff290 */ /* 0x000fe2000fffe03f */
[----:B------:R-:W-:Y:S04]  /*8750*/  STL.64 [R1+0x110], R12 ;  /* 0x0001100c01007387 */ /* 0x000fe80000100a00 */
[----:B------:R1:W-:Y:S04]  /*8760*/  STL.64 [R1+0x118], R14 ;  /* 0x0001180e01007387 */ /* 0x0003e80000100a00 */
[----:B-1----:R-:W4:Y:S04]  /*8770*/  LDL.LU.64 R14, [R1+0x9d0] ;  /* 0x0009d000010e7983 */ /* 0x002f280000300a00 */
[----:B------:R-:W-:Y:S01]  /*8780*/  STL.64 [R1+0x970], R6 ;  /* 0x0009700601007387 */ /* 0x000fe20000100a00 */
[C---:B----4-:R-:W-:Y:S11]  /*8790*/  HMMA.1688.F32.TF32 R24, R20.reuse, R14, R24 ;  /* 0x0000000e1418723c */ /* 0x050ff60000081018 */
        /* <DEDUP_REMOVED lines=10> */
[C---:B--2---:R-:W-:Y:S03]  /*8840*/  HMMA.1688.F32.TF32 R24, R20.reuse, R26, R8 ;  /* 0x0000001a1418723c */ /* 0x044fe60000081008 */
[----:B------:R-:W2:Y:S04]  /*8850*/  LDL.LU.64 R10, [R1+0x9c0] ;  /* 0x0009c000010a7983 */ /* 0x000ea80000300a00 */
[----:B------:R-:W2:Y:S11]  /*8860*/  LDL.LU.64 R8, [R1+0x9b8] ;  /* 0x0009b80001087983 */ /* 0x000eb60000300a00 */
[----:B------:R-:W-:Y:S05]  /*8870*/  @!UPT UIADD3 URZ, URZ, URZ, URZ ;  /* 0x0000003f3f3ff290 */ /* 0x000fea000fffe03f */
[----:B------:R-:W-:Y:S04]  /*8880*/  STL.64 [R1+0x280], R24 ;  /* 0x0002801801007387 */ /* 0x000fe80000100a00 */
[----:B------:R1:W-:Y:S04]  /*8890*/  STL.64 [R1+0x288], R26 ;  /* 0x0002881a01007387 */ /* 0x0003e80000100a00 */
[----:B-1----:R-:W2:Y:S01]  /*88a0*/  LDL.LU.64 R26, [R1+0x9b0] ;  /* 0x0009b000011a7983 */ /* 0x002ea20000300a00 */
[----:B------:R-:W-:Y:S02]  /*88b0*/  IMAD.MOV.U32 R6, RZ, RZ, R5 ;  /* 0x000000ffff067224 */ /* 0x000fe400078e0005 */
[----:B------:R-:W-:Y:S01]  /*88c0*/  IMAD.MOV.U32 R7, RZ, RZ, R4 ;  /* 0x000000ffff077224 */ /* 0x000fe200078e0004 */
[C---:B--2---:R-:W-:Y:S01]  /*88d0*/  HMMA.1688.F32.TF32 R24, R20.reuse, R26, R8 ;  /* 0x0000001a1418723c */ /* 0x044fe20000081008 */
[----:B------:R-:W3:Y:S07]  /*88e0*/  LDL.LU.64 R10, [R1+0x9a8] ;  /* 0x0009a800010a7983 */ /* 0x000eee0000300a00 */
[C---:B----4-:R-:W-:Y:S11]  /*88f0*/  HMMA.1688.F32.TF32 R12, R20.reuse, R6, R12 ;  /* 0x00000006140c723c */ /* 0x050ff6000008100c */
[----:B------:R-:W-:Y:S04]  /*8900*/  @!UPT UIADD3 URZ, URZ, URZ, URZ ;  /* 0x0000003f3f3ff290 */ /* 0x000fe8000fffe03f */
[----:B------:R-:W-:Y:S04]  /*8910*/  STL.64 [R1+0x2b0], R24 ;  /* 0x0002b01801007387 */ /* 0x000fe80000100a00 */
[----:B------:R1:W-:Y:S04]  /*8920*/  STL.64 [R1+0x2b8], R26 ;  /* 0x0002b81a01007387 */ /* 0x0003e80000100a00 */
[----:B-1----:R-:W2:Y:S04]  /*8930*/  LDL.LU.64 R26, [R1+0x9a0] ;  /* 0x0009a000011a7983 */ /* 0x002ea80000300a00 */
[----:B------:R-:W2:Y:S04]  /*8940*/  LDL.LU.64 R24, [R1+0x998] ;  /* 0x0009980001187983 */ /* 0x000ea80000300a00 */
[----:B------:R1:W-:Y:S04]  /*8950*/  STL.64 [R1+0x2e0], R12 ;  /* 0x0002e00c01007387 */ /* 0x0003e80000100a00 */
[----:B------:R4:W-:Y:S04]  /*8960*/  STL.64 [R1+0x2e8], R14 ;  /* 0x0002e80e01007387 */ /* 0x0009e80000100a00 */
[----:B-1----:R-:W2:Y:S01]  /*8970*/  LDL.LU R12, [R1+0x1b0] ;  /* 0x0001b000010c7983 */ /* 0x002ea20000300800 */
[----:B---3--:R-:W-:Y:S11]  /*8980*/  HMMA.1688.F32.TF32 R4, R20, R10, R16 ;  /* 0x0000000a1404723c */ /* 0x008ff60000081010 */
[----:B------:R-:W-:Y:S11]  /*8990*/  @!UPT UIADD3 URZ, URZ, URZ, URZ ;  /* 0x0000003f3f3ff290 */ /* 0x000ff6000fffe03f */
[----:B------:R-:W-:Y:S01]  /*89a0*/  @!UPT UIADD3 URZ, URZ, URZ, URZ ;  /* 0x0000003f3f3ff290 */ /* 0x000fe2000fffe03f */
[----:B------:R-:W-:Y:S04]  /*89b0*/  STL.64 [R1+0x2c0], R4 ;  /* 0x0002c00401007387 */ /* 0x000fe80000100a00 */
[----:B------:R-:W-:Y:S04]  /*89c0*/  STL.64 [R1+0x2c8], R6 ;  /* 0x0002c80601007387 */ /* 0x000fe80000100a00 */
[----:B------:R-:W2:Y:S04]  /*89d0*/  LDL.LU R13, [R1+0x1b4] ;  /* 0x0001b400010d7983 */ /* 0x000ea80000300800 */
[----:B----4-:R-:W3:Y:S04]  /*89e0*/  LDL.LU R14, [R1+0x1b8] ;  /* 0x0001b800010e7983 */ /* 0x010ee80000300800 */
[----:B------:R-:W3:Y:S04]  /*89f0*/  LDL.LU R15, [R1+0x1bc] ;  /* 0x0001bc00010f7983 */ /* 0x000ee80000300800 */
[----:B---3--:R1:W-:Y:S04]  /*8a00*/  STL.64 [R1+0x980], R14 ;  /* 0x0009800e01007387 */ /* 0x0083e80000100a00 */
[----:B--2---:R-:W-:Y:S04]  /*8a10*/  STL.64 [R1+0x978], R12 ;  /* 0x0009780c01007387 */ /* 0x004fe80000100a00 */
[----:B-1----:R-:W2:Y:S04]  /*8a20*/  LDL.LU.64 R14, [R1+0x18] ;  /* 0x00001800010e7983 */ /* 0x002ea80000300a00 */
[----:B------:R-:W3:Y:S04]  /*8a30*/  LDL.LU R20, [R1+0x1c0] ;  /* 0x0001c00001147983 */ /* 0x000ee80000300800 */
[----:B------:R-:W3:Y:S04]  /*8a40*/  LDL.LU R21, [R1+0x1c4] ;  /* 0x0001c40001157983 */ /* 0x000ee80000300800 */
[----:B------:R-:W4:Y:S04]  /*8a50*/  LDL.LU R22, [R1+0x1c8] ;  /* 0x0001c80001167983 */ /* 0x000f280000300800 */
[----:B------:R-:W4:Y:S04]  /*8a60*/  LDL.LU R23, [R1+0x1cc] ;  /* 0x0001cc0001177983 */ /* 0x000f280000300800 */
[----:B----4-:R-:W-:Y:S04]  /*8a70*/  STL.64 [R1+0x990], R22 ;  /* 0x0009901601007387 */ /* 0x010fe80000100a00 */
[----:B---3--:R1:W-:Y:S04]  /*8a80*/  STL.64 [R1+0x988], R20 ;  /* 0x0009881401007387 */ /* 0x0083e80000100a00 */
[----:B-1----:R-:W2:Y:S04]  /*8a90*/  LDL.LU R20, [R1+0x1d0] ;  /* 0x0001d00001147983 */ /* 0x002ea80000300800 */
[----:B------:R-:W2:Y:S04]  /*8aa0*/  LDL.LU R21, [R1+0x1d4] ;  /* 0x0001d40001157983 */ /* 0x000ea80000300800 */
[----:B------:R-:W2:Y:S04]  /*8ab0*/  LDL.LU R22, [R1+0x1d8] ;  /* 0x0001d80001167983 */ /* 0x000ea80000300800 */
[----:B------:R-:W2:Y:S04]  /*8ac0*/  LDL.LU R23, [R1+0x1dc] ;  /* 0x0001dc0001177983 */ /* 0x000ea80000300800 */
[----:B------:R-:W3:Y:S04]  /*8ad0*/  LDL.LU.64 R6, [R1+0x8] ;  /* 0x0000080001067983 */ /* 0x000ee80000300a00 */
[----:B------:R-:W4:Y:S04]  /*8ae0*/  LDL.LU R16, [R1+0x50] ;  /* 0x0000500001107983 */ /* 0x000f280000300800 */
[----:B------:R-:W4:Y:S04]  /*8af0*/  LDL.LU R17, [R1+0x54] ;  /* 0x0000540001117983 */ /* 0x000f280000300800 */
[----:B------:R-:W2:Y:S01]  /*8b00*/  LDL.LU R18, [R1+0x58] ;  /* 0x0000580001127983 */ /* 0x000ea20000300800 */
[----:B------:R-:W-:-:S05]  /*8b10*/  IMAD.MOV.U32 R19, RZ, RZ, R0 ;  /* 0x000000ffff137224 */ /* 0x000fca00078e0000 */
[----:B--2---:R-:W-:Y:S04]  /*8b20*/  STL.64 [R1+0x938], R18 ;  /* 0x0009381201007387 */ /* 0x004fe80000100a00 */
[----:B----4-:R1:W-:Y:S04]  /*8b30*/  STL.64 [R1+0x930], R16 ;  /* 0x0009301001007387 */ /* 0x0103e80000100a00 */
[----:B-1----:R-:W2:Y:S04]  /*8b40*/  LDL.LU R16, [R1+0x180] ;  /* 0x0001800001107983 */ /* 0x002ea80000300800 */
[----:B------:R-:W2:Y:S04]  /*8b50*/  LDL.LU R17, [R1+0x184] ;  /* 0x0001840001117983 */ /* 0x000ea80000300800 */
[----:B------:R-:W4:Y:S04]  /*8b60*/  LDL.LU R18, [R1+0x188] ;  /* 0x0001880001127983 */ /* 0x000f280000300800 */
[----:B------:R-:W4:Y:S01]  /*8b70*/  LDL.LU R19, [R1+0x18c] ;  /* 0x00018c0001137983 */ /* 0x000f220000300800 */
[----:B------:R-:W-:Y:S03]  /*8b80*/  HMMA.1688.F32.TF32 R20, R24, R14, R20 ;  /* 0x0000000e1814723c */ /* 0x000fe60000081014 */
[----:B----4-:R1:W-:Y:S04]  /*8b90*/  STL.64 [R1+0x948], R18 ;  /* 0x0009481201007387 */ /* 0x0103e80000100a00 */
[----:B--2---:R2:W-:Y:S04]  /*8ba0*/  STL.64 [R1+0x940], R16 ;  /* 0x0009401001007387 */ /* 0x0045e80000100a00 */
[----:B-1----:R-:W4:Y:S04]  /*8bb0*/  LDL.LU.64 R18, [R1+0x78] ;  /* 0x0000780001127983 */ /* 0x002f280000300a00 */
[----:B----4-:R1:W-:Y:S04]  /*8bc0*/  STL.64 [R1+0x960], R18 ;  /* 0x0009601201007387 */ /* 0x0103e80000100a00 */
[----:B--2---:R-:W2:Y:S04]  /*8bd0*/  LDL.LU R16, [R1+0x1a0] ;  /* 0x0001a00001107983 */ /* 0x004ea80000300800 */
[----:B------:R-:W2:Y:S04]  /*8be0*/  LDL.LU R17, [R1+0x1a4] ;  /* 0x0001a40001117983 */ /* 0x000ea80000300800 */
[----:B-1----:R-:W2:Y:S04]  /*8bf0*/  LDL.LU R18, [R1+0x1a8] ;  /* 0x0001a80001127983 */ /* 0x002ea80000300800 */
[----:B------:R-:W2:Y:S04]  /*8c00*/  LDL.LU R19, [R1+0x1ac] ;  /* 0x0001ac0001137983 */ /* 0x000ea80000300800 */
[----:B------:R1:W-:Y:S04]  /*8c10*/  STL.64 [R1+0x920], R10 ;  /* 0x0009200a01007387 */ /* 0x0003e80000100a00 */
[----:B-1----:R-:W4:Y:S04]  /*8c20*/  LDL.LU.64 R10, [R1+0x38] ;  /* 0x00003800010a7983 */ /* 0x002f280000300a00 */
[----:B------:R-:W2:Y:S04]  /*8c30*/  LDL R0, [R1+0x1e8] ;  /* 0x0001e80001007983 */ /* 0x000ea80000100800 */
[----:B------:R-:W-:Y:S04]  /*8c40*/  STL.64 [R1+0xb0], R20 ;  /* 0x0000b01401007387 */ /* 0x000fe80000100a00 */
[----:B------:R1:W-:Y:S04]  /*8c50*/  STL.64 [R1+0xb8], R22 ;  /* 0x0000b81601007387 */ /* 0x0003e80000100a00 */
[----:B-1----:R-:W3:Y:S04]  /*8c60*/  LDL.LU.64 R22, [R1+0x990] ;  /* 0x0009900001167983 */ /* 0x002ee80000300a00 */
[----:B------:R-:W3:Y:S01]  /*8c70*/  LDL.LU.64 R20, [R1+0x988] ;  /* 0x0009880001147983 */ /* 0x000ee20000300a00 */
[----:B------:R-:W-:-:S02]  /*8c80*/  IMAD.MOV.U32 R9, RZ, RZ, R14 ;  /* 0x000000ffff097224 */ /* 0x000fc400078e000e */
[----:B------:R-:W-:Y:S02]  /*8c90*/  IMAD.MOV.U32 R8, RZ, RZ, R15 ;  /* 0x000000ffff087224 */ /* 0x000fe400078e000f */
[----:B------:R-:W2:Y:S04]  /*8ca0*/  LDL.LU.64 R14, [R1+0x980] ;  /* 0x00098000010e7983 */ /* 0x000ea80000300a00 */
[----:B------:R-:W2:Y:S04]  /*8cb0*/  LDL.LU.64 R12, [R1+0x978] ;  /* 0x00097800010c7983 */ /* 0x000ea80000300a00 */
[----:B----4-:R-:W-:Y:S04]  /*8cc0*/  STL.64 [R1+0x958], R10 ;  /* 0x0009580a01007387 */ /* 0x010fe80000100a00 */
[----:B------:R1:W-:Y:S04]  /*8cd0*/  STL.64 [R1+0x950], R8 ;  /* 0x0009500801007387 */ /* 0x0003e80000100a00 */
[----:B-1----:R-:W4:Y:S04]  /*8ce0*/  LDL.LU R8, [R1+0x190] ;  /* 0x0001900001087983 */ /* 0x002f280000300800 */
[----:B------:R-:W4:Y:S04]  /*8cf0*/  LDL.LU R9, [R1+0x194] ;  /* 0x0001940001097983 */ /* 0x000f280000300800 */
[----:B------:R-:W4:Y:S01]  /*8d00*/  LDL.LU R10, [R1+0x198] ;  /* 0x00019800010a7983 */ /* 0x000f220000300800 */
[C---:B---3--:R-:W-:Y:S03]  /*8d10*/  HMMA.1688.F32.TF32 R20, R24.reuse, R6, R20 ;  /* 0x000000061814723c */ /* 0x048fe60000081014 */
[----:B------:R-:W4:Y:S11]  /*8d20*/  LDL.LU R11, [R1+0x19c] ;  /* 0x00019c00010b7983 */ /* 0x000f360000300800 */
[----:B------:R-:W-:Y:S09]  /*8d30*/  @!UPT UIADD3 URZ, URZ, URZ, URZ ;  /* 0x0000003f3f3ff290 */ /* 0x000ff2000fffe03f */
[----:B------:R1:W-:Y:S04]  /*8d40*/  STL.64 [R1+0xa0], R20 ;  /* 0x0000a01401007387 */ /* 0x0003e80000100a00 */
[----:B------:R-:W-:Y:S01]  /*8d50*/  STL.64 [R1+0xa8], R22 ;  /* 0x0000a81601007387 */ /* 0x000fe20000100a00 */
[----:B-1----:R-:W-:Y:S02]  /*8d60*/  IMAD.MOV.U32 R21, RZ, RZ, R6 ;  /* 0x000000ffff157224 */ /* 0x002fe400078e0006 */
[----:B------:R-:W-:Y:S02]  /*8d70*/  IMAD.MOV.U32 R20, RZ, RZ, R7 ;  /* 0x000000ffff147224 */ /* 0x000fe400078e0007 */
        /* <DEDUP_REMOVED lines=8> */
[----:B-1----:R-:W3:Y:S01]  /*8e00*/  LDL.LU.64 R6, [R1+0x68] ;  /* 0x0000680001067983 */ /* 0x002ee20000300a00 */
[C---:B--2---:R-:W-:Y:S11]  /*8e10*/  HMMA.1688.F32.TF32 R16, R24.reuse, R14, R16 ;  /* 0x0000000e1810723c */ /* 0x044ff60000081010 */
[----:B------:R-:W-:Y:S11]  /*8e20*/  @!UPT UIADD3 URZ, URZ, URZ, URZ ;  /* 0x0000003f3f3ff290 */ /* 0x000ff6000fffe03f */
[----:B------:R-:W-:Y:S01]  /*8e30*/  @!UPT UIADD3 URZ, URZ, URZ, URZ ;  /* 0x0000003f3f3ff290 */ /* 0x000fe2000fffe03f */
[----:B------:R-:W-:Y:S04]  /*8e40*/  STL.64 [R1+0xe0], R16 ;  /* 0x0000e01001007387 */ /* 0x000fe80000100a00 */
[----:B------:R1:W-:Y:S04]  /*8e50*/  STL.64 [R1+0xe8], R18 ;  /* 0x0000e81201007387 */ /* 0x0003e80000100a00 */
[----:B-1----:R-:W4:Y:S02]  /*8e60*/  LDL.LU.64 R18, [R1+0x960] ;  /* 0x0009600001127983 */ /* 0x002f240000300a00 */
[----:B----4-:R-:W-:Y:S01]  /*8e70*/  HMMA.1688.F32.TF32 R8, R24, R18, R8 ;  /* 0x000000121808723c */ /* 0x010fe20000081008 */
[----:B------:R-:W-:-:S02]  /*8e80*/  IMAD.MOV.U32 R23, RZ, RZ, R18 ;  /* 0x000000ffff177224 */ /* 0x000fc400078e0012 */
[----:B------:R-:W-:Y:S11]  /*8e90*/  IMAD.MOV.U32 R22, RZ, RZ, R19 ;  /* 0x000000ffff167224 */ /* 0x000ff600078e0013 */
[----:B------:R-:W-:Y:S09]  /*8ea0*/  @!UPT UIADD3 URZ, URZ, URZ, URZ ;  /* 0x0000003f3f3ff290 */ /* 0x000ff2000fffe03f */
[----:B------:R-:W-:Y:S04]  /*8eb0*/  STL.64 [R1+0x1c0], R8 ;  /* 0x0001c00801007387 */ /* 0x000fe80000100a00 */
[----:B------:R1:W-:Y:S04]  /*8ec0*/  STL.64 [R1+0x1c8], R10 ;  /* 0x0001c80a01007387 */ /* 0x0003e80000100a00 */
[----:B-1----:R-:W2:Y:S04]  /*8ed0*/  LDL.LU.64 R10, [R1+0x958] ;  /* 0x00095800010a7983 */ /* 0x002ea80000300a00 */
[----:B------:R-:W4:Y:S04]  /*8ee0*/  LDL.LU.64 R8, [R1+0x950] ;  /* 0x0009500001087983 */ /* 0x000f280000300a00 */
[----:B------:R-:W2:Y:S04]  /*8ef0*/  LDL.LU.64 R18, [R1+0x948] ;  /* 0x0009480001127983 */ /* 0x000ea80000300a00 */
[----:B------:R-:W2:Y:S01]  /*8f00*/  LDL.LU.64 R16, [R1+0x940] ;  /* 0x0009400001107983 */ /* 0x000ea20000300a00 */
[----:B------:R-:W-:-:S02]  /*8f10*/  IMAD.MOV.U32 R4, RZ, RZ, R28 ;  /* 0x000000ffff047224 */ /* 0x000fc400078e001c */
[----:B------:R-:W-:Y:S02]  /*8f20*/  IMAD.MOV.U32 R5, RZ, RZ, R29 ;  /* 0x000000ffff057224 */ /* 0x000fe400078e001d */
[----:B---3--:R-:W-:Y:S02]  /*8f30*/  IMAD.MOV.U32 R12, RZ, RZ, R6 ;  /* 0x000000ffff0c7224 */ /* 0x008fe400078e0006 */
        /* <DEDUP_REMOVED lines=8> */
[----:B------:R-:W3:Y:S04]  /*8fc0*/  LDL.LU R28, [R1+0x92c] ;  /* 0x00092c00011c7983 */ /* 0x000ee80000300800 */
[----:B------:R-:W4:Y:S04]  /*8fd0*/  LDL.LU R29, [R1+0x928] ;  /* 0x00092800011d7983 */ /* 0x000f280000300800 */
[----:B------:R-:W4:Y:S04]  /*8fe0*/  LDL.LU R6, [R1+0x48] ;  /* 0x0000480001067983 */ /* 0x000f280000300800 */
[----:B------:R-:W4:Y:S04]  /*8ff0*/  LDL.LU R7, [R1+0x4c] ;  /* 0x00004c0001077983 */ /* 0x000f280000300800 */
[----:B------:R-:W-:Y:S04]  /*9000*/  STL.64 [R1+0x8c8], R14 ;  /* 0x0008c80e01007387 */ /* 0x000fe80000100a00 */
[----:B------:R1:W-:Y:S04]  /*9010*/  STL.64 [R1+0x8c0], R12 ;  /* 0x0008c00c01007387 */ /* 0x0003e80000100a00 */
[----:B-1----:R-:W4:Y:S04]  /*9020*/  LDL.LU R12, [R1+0x210] ;  /* 0x00021000010c7983 */ /* 0x002f280000300800 */
[----:B------:R-:W4:Y:S01]  /*9030*/  LDL.LU R13, [R1+0x214] ;  /* 0x00021400010d7983 */ /* 0x000f220000300800 */
[----:B--2---:R-:W-:Y:S01]  /*9040*/  HMMA.1688.F32.TF32 R16, R24, R10, R16 ;  /* 0x0000000a1810723c */ /* 0x004fe20000081010 */
[----:B---3--:R-:W-:-:S02]  /*9050*/  IMAD.MOV.U32 R15, RZ, RZ, R28 ;  /* 0x000000ffff0f7224 */ /* 0x008fc400078e001c */
[----:B----4-:R-:W-:-:S05]  /*9060*/  IMAD.MOV.U32 R14, RZ, RZ, R29 ;  /* 0x000000ffff0e7224 */ /* 0x010fca00078e001d */
[----:B------:R1:W-:Y:S02]  /*9070*/  STL.64 [R1+0x8d8], R14 ;  /* 0x0008d80e01007387 */ /* 0x0003e40000100a00 */
[----:B-1----:R-:W-:Y:S02]  /*9080*/  IMAD.MOV.U32 R14, RZ, RZ, R21 ;  /* 0x000000ffff0e7224 */ /* 0x002fe400078e0015 */
[----:B------:R-:W-:Y:S02]  /*9090*/  IMAD.MOV.U32 R15, RZ, RZ, R20 ;  /* 0x000000ffff0f7224 */ /* 0x000fe400078e0014 */
[----:B------:R-:W-:Y:S02]  /*90a0*/  IMAD.MOV.U32 R21, RZ, RZ, R10 ;  /* 0x000000ffff157224 */ /* 0x000fe400078e000a */
[----:B------:R-:W-:Y:S01]  /*90b0*/  IMAD.MOV.U32 R20, RZ, RZ, R11 ;  /* 0x000000ffff147224 */ /* 0x000fe200078e000b */
[----:B------:R-:W-:Y:S04]  /*90c0*/  STL.64 [R1+0x8d0], R12 ;  /* 0x0008d00c01007387 */ /* 0x000fe80000100a00 */
[----:B------:R1:W-:Y:S04]  /*90d0*/  STL.64 [R1+0x8f0], R14 ;  /* 0x0008f00e01007387 */ /* 0x0003e80000100a00 */
[----:B------:R-:W2:Y:S04]  /*90e0*/  LDL.LU.64 R10, [R1+0x920] ;  /* 0x00092000010a7983 */ /* 0x000ea80000300a00 */
[----:B------:R-:W-:Y:S04]  /*90f0*/  STL.64 [R1+0x270], R16 ;  /* 0x0002701001007387 */ /* 0x000fe80000100a00 */
[----:B------:R-:W-:Y:S04]  /*9100*/  STL.64 [R1+0x8e8], R22 ;  /* 0x0008e81601007387 */ /* 0x000fe80000100a00 */
[----:B------:R3:W-:Y:S01]  /*9110*/  STL.64 [R1+0x8e0], R20 ;  /* 0x0008e01401007387 */ /* 0x0007e20000100a00 */
[----:B------:R-:W-:-:S02]  /*9120*/  IMAD.MOV.U32 R28, RZ, RZ, R19 ;  /* 0x000000ffff1c7224 */ /* 0x000fc400078e0013 */
[----:B------:R-:W-:Y:S01]  /*9130*/  IMAD.MOV.U32 R29, RZ, RZ, R18 ;  /* 0x000000ffff1d7224 */ /* 0x000fe200078e0012 */
[----:B------:R-:W-:Y:S01]  /*9140*/  LDS R19, [R2+0xa000] ;  /* 0x00a0000002137984 */ /* 0x000fe20000000800 */
[----:B-1----:R-:W-:Y:S02]  /*9150*/  IMAD.MOV.U32 R14, RZ, RZ, R9 ;  /* 0x000000ffff0e7224 */ /* 0x002fe400078e0009 */
[----:B------:R-:W-:Y:S01]  /*9160*/  IMAD.MOV.U32 R15, RZ, RZ, R8 ;  /* 0x000000ffff0f7224 */ /* 0x000fe200078e0008 */
[----:B------:R-:W1:Y:S04]  /*9170*/  LDS R18, [R3+0xa000] ;  /* 0x00a0000003127984 */ /* 0x000e680000000800 */
[----:B---3--:R-:W3:Y:S04]  /*9180*/  LDL.LU R20, [R1+0x220] ;  /* 0x0002200001147983 */ /* 0x008ee80000300800 */
[----:B------:R-:W3:Y:S04]  /*9190*/  LDL.LU R21, [R1+0x224] ;  /* 0x0002240001157983 */ /* 0x000ee80000300800 */
[----:B------:R-:W4:Y:S04]  /*91a0*/  LDL.LU R22, [R1+0x228] ;  /* 0x0002280001167983 */ /* 0x000f280000300800 */
[----:B------:R-:W4:Y:S04]  /*91b0*/  LDL.LU R23, [R1+0x22c] ;  /* 0x00022c0001177983 */ /* 0x000f280000300800 */
[----:B------:R-:W-:Y:S01]  /*91c0*/  LDS R17, [R2+0x8000] ;  /* 0x0080000002117984 */ /* 0x000fe20000000800 */
[----:B--2---:R-:W-:Y:S07]  /*91d0*/  HMMA.1688.F32.TF32 R24, R24, R10, R4 ;  /* 0x0000000a1818723c */ /* 0x004fee0000081004 */
[----:B------:R-:W-:-:S02]  /*91e0*/  IMAD.MOV.U32 R4, RZ, RZ, R10 ;  /* 0x000000ffff047224 */ /* 0x000fc400078e000a */
[----:B------:R-:W-:Y:S01]  /*91f0*/  IMAD.MOV.U32 R5, RZ, RZ, R11 ;  /* 0x000000ffff057224 */ /* 0x000fe200078e000b */
[----:B----4-:R-:W-:Y:S04]  /*9200*/  STL.64 [R1+0x900], R22 ;  /* 0x0009001601007387 */ /* 0x010fe80000100a00 */
[----:B---3--:R2:W-:Y:S04]  /*9210*/  STL.64 [R1+0x8f8], R20 ;  /* 0x0008f81401007387 */ /* 0x0085e80000100a00 */
[----:B--2---:R-:W2:Y:S04]  /*9220*/  LDL.LU R20, [R1+0x240] ;  /* 0x0002400001147983 */ /* 0x004ea80000300800 */
[----:B------:R-:W2:Y:S04]  /*9230*/  LDL.LU R21, [R1+0x244] ;  /* 0x0002440001157983 */ /* 0x000ea80000300800 */
[----:B------:R-:W2:Y:S04]  /*9240*/  LDL.LU R22, [R1+0x248] ;  /* 0x0002480001167983 */ /* 0x000ea80000300800 */
[----:B------:R-:W2:Y:S04]  /*9250*/  LDL.LU R23, [R1+0x24c] ;  /* 0x00024c0001177983 */ /* 0x000ea80000300800 */
[----:B------:R-:W3:Y:S04]  /*9260*/  LDL R16, [R1+0x408] ;  /* 0x0004080001107983 */ /* 0x000ee80000100800 */
[----:B------:R-:W-:Y:S04]  /*9270*/  STL [R1+0x7a4], R28 ;  /* 0x0007a41c01007387 */ /* 0x000fe80000100800 */
[----:B------:R-:W-:Y:S04]  /*9280*/  STL [R1+0x7a0], R29 ;  /* 0x0007a01d01007387 */ /* 0x000fe80000100800 */
[----:B------:R-:W4:Y:S04]  /*9290*/  LDL.LU.64 R6, [R1+0x918] ;  /* 0x0009180001067983 */ /* 0x000f280000300a00 */
[----:B------:R1:W-:Y:S04]  /*92a0*/  STL.64 [R1+0x260], R24 ;  /* 0x0002601801007387 */ /* 0x0003e80000100a00 */
[----:B------:R1:W-:Y:S04]  /*92b0*/  STL.64 [R1+0x268], R26 ;  /* 0x0002681a01007387 */ /* 0x0003e80000100a00 */
[----:B------:R-:W2:Y:S04]  /*92c0*/  LDL.LU.64 R10, [R1+0x910] ;  /* 0x00091000010a7983 */ /* 0x000ea80000300a00 */
[----:B------:R-:W2:Y:S04]  /*92d0*/  LDL.LU.64 R8, [R1+0x908] ;  /* 0x0009080001087983 */ /* 0x000ea80000300a00 */
[----:B-1----:R-:W3:Y:S04]  /*92e0*/  LDL.LU R24, [R1+0x200] ;  /* 0x0002000001187983 */ /* 0x002ee80000300800 */
[----:B------:R-:W3:Y:S04]  /*92f0*/  LDL.LU R25, [R1+0x204] ;  /* 0x0002040001197983 */ /* 0x000ee80000300800 */
[----:B------:R-:W3:Y:S04]  /*9300*/  LDL.LU R26, [R1+0x208] ;  /* 0x00020800011a7983 */ /* 0x000ee80000300800 */
[----:B------:R-:W3:Y:S01]  /*9310*/  LDL.LU R27, [R1+0x20c] ;  /* 0x00020c00011b7983 */ /* 0x000ee20000300800 */
[C---:B--2---:R-:W-:Y:S03]  /*9320*/  HMMA.1688.F32.TF32 R12, R8.reuse, R14, R20 ;  /* 0x0000000e080c723c */ /* 0x044fe60000081014 */
[----:B------:R-:W2:Y:S04]  /*9330*/  LDL.LU.64 R22, [R1+0x900] ;  /* 0x0009000001167983 */ /* 0x000ea80000300a00 */
[----:B------:R-:W2:Y:S11]  /*9340*/  LDL.LU.64 R20, [R1+0x8f8] ;  /* 0x0008f80001147983 */ /* 0x000eb60000300a00 */
[----:B------:R-:W-:Y:S05]  /*9350*/  @!UPT UIADD3 URZ, URZ, URZ, URZ ;  /* 0x0000003f3f3ff290 */ /* 0x000fea000fffe03f */
[----:B------:R-:W-:Y:S04]  /*9360*/  STL.64 [R1+0x10], R12 ;  /* 0x0000100c01007387 */ /* 0x000fe80000100a00 */
[----:B------:R1:W-:Y:S04]  /*9370*/  STL.64 [R1+0x18], R14 ;  /* 0x0000180e01007387 */ /* 0x0003e80000100a00 */
[----:B-1----:R-:W2:Y:S02]  /*9380*/  LDL.LU.64 R14, [R1+0x8f0] ;  /* 0x0008f000010e7983 */ /* 0x002ea40000300a00 */
[C---:B--2---:R-:W-:Y:S02]  /*9390*/  HMMA.1688.F32.TF32 R12, R8.reuse, R14, R20 ;  /* 0x0000000e080c723c */ /* 0x044fe40000081014 */
[----:B------:R-:W2:Y:S04]  /*93a0*/  LDL.LU.64 R22, [R1+0x8e8] ;  /* 0x0008e80001167983 */ /* 0x000ea80000300a00 */
[----:B------:R-:W2:Y:S11]  /*93b0*/  LDL.LU.64 R20, [R1+0x8e0] ;  /* 0x0008e00001147983 */ /* 0x000eb60000300a00 */
[----:B------:R-:W-:Y:S06]  /*93c0*/  @!UPT UIADD3 URZ, URZ, URZ, URZ ;  /* 0x0000003f3f3ff290 */ /* 0x000fec000fffe03f */
[----:B------:R-:W-:Y:S04]  /*93d0*/  STL.64 [R1], R12 ;  /* 0x0000000c01007387 */ /* 0x000fe80000100a00 */
[----:B------:R1:W-:Y:S04]  /*93e0*/  STL.64 [R1+0x8], R14 ;  /* 0x0000080e01007387 */ /* 0x0003e80000100a00 */
[----:B-1----:R-:W4:Y:S04]  /*93f0*/  LDL.LU.64 R14, [R1+0x8d8] ;  /* 0x0008d800010e7983 */ /* 0x002f280000300a00 */
[----:B------:R-:W4:Y:S02]  /*9400*/  LDL.LU.64 R12, [R1+0x8d0] ;  /* 0x0008d000010c7983 */ /* 0x000f240000300a00 */
[C---:B----4-:R-:W-:Y:S01]  /*9410*/  HMMA.1688.F32.TF32 R12, R8.reuse, R6, R12 ;  /* 0x00000006080c723c */ /* 0x050fe2000008100c */
[----:B---3--:R-:W-:Y:S01]  /*9420*/  IMAD R0, R0, 0x4000, R16 ;  /* 0x0000400000007824 */ /* 0x008fe200078e0210 */
[----:B------:R-:W-:Y:S04]  /*9430*/  LDS R7, [R2+0xa600] ;  /* 0x00a6000002077984 */ /* 0x000fe80000000800 */
[----:B------:R-:W1:Y:S04]  /*9440*/  LDS R16, [R3+0x8000] ;  /* 0x0080000003107984 */ /* 0x000e680000000800 */
[----:B------:R-:W-:Y:S11]  /*9450*/  LDS R6, [R3+0xa600] ;  /* 0x00a6000003067984 */ /* 0x000ff60000000800 */
[----:B------:R-:W-:Y:S02]  /*9460*/  @!UPT UIADD3 URZ, URZ, URZ, URZ ;  /* 0x0000003f3f3ff290 */ /* 0x000fe4000fffe03f */
[----:B------:R-:W-:Y:S04]  /*9470*/  STL.64 [R1+0x90], R12 ;  /* 0x0000900c01007387 */ /* 0x000fe80000100a00 */
[----:B------:R3:W-:Y:S04]  /*9480*/  STL.64 [R1+0x98], R14 ;  /* 0x0000980e01007387 */ /* 0x0007e80000100a00 */
[----:B---3--:R-:W3:Y:S04]  /*9490*/  LDL.LU.64 R14, [R1+0x8c8] ;  /* 0x0008c800010e7983 */ /* 0x008ee80000300a00 */
[----:B------:R-:W4:Y:S01]  /*94a0*/  LDL.LU.64 R12, [R1+0x8c0] ;  /* 0x0008c000010c7983 */ /* 0x000f220000300a00 */
[----:B---3--:R-:W-:Y:S11]  /*94b0*/  HMMA.1688.F32.TF32 R24, R8, R14, R24 ;  /* 0x0000000e0818723c */ /* 0x008ff60000081018 */
[----:B------:R-:W-:Y:S11]  /*94c0*/  @!UPT UIADD3 URZ, URZ, URZ, URZ ;  /* 0x0000003f3f3ff290 */ /* 0x000ff6000fffe03f */
[----:B------:R-:W-:Y:S01]  /*94d0*/  @!UPT UIADD3 URZ, URZ, URZ, URZ ;  /* 0x0000003f3f3ff290 */ /* 0x000fe2000fffe03f */
[----:B------:R-:W-:Y:S01]  /*94e0*/  STL.64 [R1+0x80], R24 ;  /* 0x0000801801007387 */ /* 0x000fe20000100a00 */
[----:B------:R-:W-:Y:S02]  /*94f0*/  IMAD.MOV.U32 R28, RZ, RZ, R26 ;  /* 0x000000ffff1c7224 */ /* 0x000fe400078e001a */
[----:B------:R-:W-:Y:S01]  /*9500*/  IMAD.MOV.U32 R29, RZ, RZ, R27 ;  /* 0x000000ffff1d7224 */ /* 0x000fe200078e001b */
[----:B------:R-:W-:Y:S04]  /*9510*/  LDS R26, [R3+0xa200] ;  /* 0x00a20000031a7984 */ /* 0x000fe80000000800 */
[----:B------:R-:W3:Y:S04]  /*9520*/  LDS R27, [R2+0xa200] ;  /* 0x00a20000021b7984 */ /* 0x000ee80000000800 */
[----:B------:R-:W-:Y:S04]  /*9530*/  LDS R24, [R3+0x8200] ;  /* 0x0082000003187984 */ /* 0x000fe80000000800 */
[----:B------:R-:W2:Y:S04]  /*9540*/  LDS R25, [R2+0x8200] ;  /* 0x0082000002197984 */ /* 0x000ea80000000800 */
[----:B------:R-:W-:Y:S04]  /*9550*/  STL.64 [R1+0x8a8], R10 ;  /* 0x0008a80a01007387 */ /* 0x000fe80000100a00 */
[----:B------:R-:W-:Y:S04]  /*9560*/  STL.64 [R1+0x8a0], R8 ;  /* 0x0008a00801007387 */ /* 0x000fe80000100a00 */
[----:B------:R-:W-:Y:S04]  /*9570*/  STL [R1+0x7ac], R29 ;  /* 0x0007ac1d01007387 */ /* 0x000fe80000100800 */
[----:B------:R-:W-:Y:S04]  /*9580*/  STL [R1+0x7a8], R28 ;  /* 0x0007a81c01007387 */ /* 0x000fe80000100800 */
[----:B------:R-:W-:Y:S04]  /*9590*/  STL.64 [R1+0x850], R18 ;  /* 0x0008501201007387 */ /* 0x000fe80000100a00 */
[----:B-1----:R-:W-:Y:S01]  /*95a0*/  STL.64 [R1+0x848], R16 ;  /* 0x0008481001007387 */ /* 0x002fe20000100a00 */
[----:B----4-:R-:W-:-:S02]  /*95b0*/  IMAD.MOV.U32 R14, RZ, RZ, R12 ;  /* 0x000000ffff0e7224 */ /* 0x010fc400078e000c */
[----:B------:R-:W-:Y:S01]  /*95c0*/  IMAD.MOV.U32 R15, RZ, RZ, R13 ;  /* 0x000000ffff0f7224 */ /* 0x000fe200078e000d */
[----:B------:R-:W-:Y:S04]  /*95d0*/  LDSM.16.M88.4 R8, [R0+0x20000] ;  /* 0x020000000008783b */ /* 0x000fe80000000200 */
[----:B---3--:R-:W-:Y:S04]  /*95e0*/  STL.64 [R1+0x838], R26 ;  /* 0x0008381a01007387 */ /* 0x008fe80000100a00 */
[----:B--2---:R1:W-:Y:S04]  /*95f0*/  STL.64 [R1+0x830], R24 ;  /* 0x0008301801007387 */ /* 0x0043e80000100a00 */
[----:B-1----:R-:W2:Y:S04]  /*9600*/  LDL.LU R24, [R1+0x170] ;  /* 0x0001700001187983 */ /* 0x002ea80000300800 */
[----:B------:R-:W2:Y:S04]  /*9610*/  LDL.LU R25, [R1+0x174] ;  /* 0x0001740001197983 */ /* 0x000ea80000300800 */
[----:B------:R-:W3:Y:S04]  /*9620*/  LDL.LU R26, [R1+0x178] ;  /* 0x00017800011a7983 */ /* 0x000ee80000300800 */
[----:B------:R-:W3:Y:S01]  /*9630*/  LDL.LU R27, [R1+0x17c] ;  /* 0x00017c00011b7983 */ /* 0x000ee20000300800 */
[----:B------:R-:W-:-:S02]  /*9640*/  IMAD.MOV.U32 R18, RZ, RZ, R4 ;  /* 0x000000ffff127224 */ /* 0x000fc400078e0004 */
[----:B------:R-:W-:Y:S01]  /*9650*/  IMAD.MOV.U32 R19, RZ, RZ, R5 ;  /* 0x000000ffff137224 */ /* 0x000fe200078e0005 */
[----:B---3--:R-:W-:Y:S04]  /*9660*/  STL.64 [R1+0x860], R26 ;  /* 0x0008601a01007387 */ /* 0x008fe80000100a00 */
[----:B--2---:R1:W-:Y:S04]  /*9670*/  STL.64 [R1+0x858], R24 ;  /* 0x0008581801007387 */ /* 0x0043e80000100a00 */
[----:B------:R-:W2:Y:S04]  /*9680*/  LDL.LU R4, [R1+0x8bc] ;  /* 0x0008bc0001047983 */ /* 0x000ea80000300800 */
[----:B------:R-:W3:Y:S04]  /*9690*/  LDL.LU R5, [R1+0x8b8] ;  /* 0x0008b80001057983 */ /* 0x000ee80000300800 */
[----:B------:R4:W-:Y:S04]  /*96a0*/  STL.64 [R1+0x868], R18 ;  /* 0x0008681201007387 */ /* 0x0009e80000100a00 */
[----:B-1----:R-:W2:Y:S04]  /*96b0*/  LDL.LU R24, [R1+0x1f0] ;  /* 0x0001f00001187983 */ /* 0x002ea80000300800 */
[----:B------:R-:W2:Y:S04]  /*96c0*/  LDL.LU R25, [R1+0x1f4] ;  /* 0x0001f40001197983 */ /* 0x000ea80000300800 */
[----:B------:R-:W2:Y:S04]  /*96d0*/  LDL.LU R26, [R1+0x1f8] ;  /* 0x0001f800011a7983 */ /* 0x000ea80000300800 */
[----:B------:R-:W2:Y:S01]  /*96e0*/  LDL.LU R27, [R1+0x1fc] ;  /* 0x0001fc00011b7983 */ /* 0x000ea20000300800 */
[----:B----4-:R-:W-:-:S02]  /*96f0*/  IMAD.MOV.U32 R18, RZ, RZ, R21 ;  /* 0x000000ffff127224 */ /* 0x010fc400078e0015 */
[----:B------:R-:W-:Y:S01]  /*9700*/  IMAD.MOV.U32 R19, RZ, RZ, R20 ;  /* 0x000000ffff137224 */ /* 0x000fe200078e0014 */
[----:B------:R-:W4:Y:S04]  /*9710*/  LDL.LU R12, [R1+0x8b4] ;  /* 0x0008b400010c7983 */ /* 0x000f280000300800 */
[----:B------:R-:W3:Y:S04]  /*9720*/  LDL.LU R13, [R1+0x8b0] ;  /* 0x0008b000010d7983 */ /* 0x000ee80000300800 */
[----:B------:R1:W-:Y:S04]  /*9730*/  STL.64 [R1+0x888], R14 ;  /* 0x0008880e01007387 */ /* 0x0003e80000100a00 */
[----:B------:R-:W2:Y:S04]  /*9740*/  LDS R20, [R3+0x8400] ;  /* 0x0084000003147984 */ /* 0x000ea80000000800 */
[----:B------:R-:W-:Y:S01]  /*9750*/  LDS R21, [R2+0x8400] ;  /* 0x0084000002157984 */ /* 0x000fe20000000800 */
[----:B-1----:R-:W-:-:S03]  /*9760*/  IMAD.MOV.U32 R15, RZ, RZ, R22 ;  /* 0x000000ffff0f7224 */ /* 0x002fc600078e0016 */
[----:B------:R-:W1:Y:S04]  /*9770*/  LDS R22, [R3+0xa400] ;  /* 0x00a4000003167984 */ /* 0x000e680000000800 */
[----:B--2---:R-:W-:Y:S04]  /*9780*/  STL.64 [R1+0x878], R26 ;  /* 0x0008781a01007387 */ /* 0x004fe80000100a00 */
[----:B------:R-:W-:Y:S04]  /*9790*/  STL.64 [R1+0x870], R24 ;  /* 0x0008701801007387 */ /* 0x000fe80000100a00 */
[----:B------:R2:W-:Y:S04]  /*97a0*/  STL.64 [R1+0x880], R18 ;  /* 0x0008801201007387 */ /* 0x0005e80000100a00 */
[----:B------:R-:W3:Y:S04]  /*97b0*/  LDL.LU R16, [R1+0x290] ;  /* 0x0002900001107983 */ /* 0x000ee80000300800 */
[----:B------:R-:W3:Y:S04]  /*97c0*/  LDL.LU R17, [R1+0x294] ;  /* 0x0002940001117983 */ /* 0x000ee80000300800 */
[----:B--2---:R-:W2:Y:S04]  /*97d0*/  LDL.LU R18, [R1+0x298] ;  /* 0x0002980001127983 */ /* 0x004ea80000300800 */
[----:B------:R-:W2:Y:S04]  /*97e0*/  LDL.LU R19, [R1+0x29c] ;  /* 0x00029c0001137983 */ /* 0x000ea80000300800 */
[----:B--2---:R-:W-:Y:S04]  /*97f0*/  STL.64 [R1+0x898], R18 ;  /* 0x0008981201007387 */ /* 0x004fe80000100a00 */
[----:B---3--:R2:W-:Y:S04]  /*9800*/  STL.64 [R1+0x890], R16 ;  /* 0x0008901001007387 */ /* 0x0085e80000100a00 */
[----:B--2---:R-:W2:Y:S04]  /*9810*/  LDL.LU R16, [R1+0x2a0] ;  /* 0x0002a00001107983 */ /* 0x004ea80000300800 */
[----:B------:R-:W2:Y:S04]  /*9820*/  LDL.LU R17, [R1+0x2a4] ;  /* 0x0002a40001117983 */ /* 0x000ea80000300800 */
[----:B------:R-:W2:Y:S04]  /*9830*/  LDL.LU R18, [R1+0x2a8] ;  /* 0x0002a80001127983 */ /* 0x000ea80000300800 */
[----:B------:R-:W2:Y:S04]  /*9840*/  LDL.LU R19, [R1+0x2ac] ;  /* 0x0002ac0001137983 */ /* 0x000ea80000300800 */
[----:B------:R-:W-:Y:S04]  /*9850*/  STL [R1+0x840], R20 ;  /* 0x0008401401007387 */ /* 0x000fe80000100800 */
[----:B-1----:R-:W-:Y:S04]  /*9860*/  STL [R1+0x844], R22 ;  /* 0x0008441601007387 */ /* 0x002fe80000100800 */
[----:B------:R-:W-:Y:S04]  /*9870*/  STL [R1+0x7b0], R3 ;  /* 0x0007b00301007387 */ /* 0x000fe80000100800 */
[----:B------:R-:W-:Y:S04]  /*9880*/  STL [R1+0x7b4], R2 ;  /* 0x0007b40201007387 */ /* 0x000fe80000100800 */
[----:B------:R-:W-:Y:S04]  /*9890*/  STL.64 [R1+0x50], R8 ;  /* 0x0000500801007387 */ /* 0x000fe80000100a00 */
[----:B------:R-:W-:Y:S04]  /*98a0*/  STL.64 [R1+0x58], R10 ;  /* 0x0000580a01007387 */ /* 0x000fe80000100a00 */
[----:B------:R-:W1:Y:S04]  /*98b0*/  LDSM.16.M88.4 R8, [R0+0x20800] ;  /* 0x020800000008783b */ /* 0x000e680000000200 */
[----:B-1----:R1:W-:Y:S01]  /*98c0*/  STL.64 [R1+0x48], R10 ;  /* 0x0000480a01007387 */ /* 0x0023e20000100a00 */
[----:B------:R-:W-:-:S02]  /*98d0*/  IMAD.MOV.U32 R22, RZ, RZ, R8 ;  /* 0x000000ffff167224 */ /* 0x000fc400078e0008 */
[----:B------:R-:W-:Y:S01]  /*98e0*/  IMAD.MOV.U32 R20, RZ, RZ, R9 ;  /* 0x000000ffff147224 */ /* 0x000fe200078e0009 */
[----:B-1----:R-:W2:Y:S04]  /*98f0*/  LDL.LU.64 R10, [R1+0x8a8] ;  /* 0x0008a800010a7983 */ /* 0x002ea80000300a00 */
[----:B------:R-:W2:Y:S01]  /*9900*/  LDL.LU.64 R8, [R1+0x8a0] ;  /* 0x0008a00001087983 */ /* 0x000ea20000300a00 */
[----:B------:R-:W-:Y:S02]  /*9910*/  IMAD.MOV.U32 R14, RZ, RZ, R23 ;  /* 0x000000ffff0e7224 */ /* 0x000fe400078e0017 */
[----:B------:R-:W-:Y:S01]  /*9920*/  IMAD.MOV.U32 R24, RZ, RZ, R13 ;  /* 0x000000ffff187224 */ /* 0x000fe200078e000d */
[----:B------:R-:W1:Y:S01]  /*9930*/  LDS R23, [R2+0xa400] ;  /* 0x00a4000002177984 */ /* 0x000e620000000800 */
[----:B----4-:R-:W-:-:S03]  /*9940*/  IMAD.MOV.U32 R25, RZ, RZ, R12 ;  /* 0x000000ffff197224 */ /* 0x010fc600078e000c */
[----:B--2---:R-:W-:Y:S01]  /*9950*/  HMMA.1688.F32.TF32 R12, R8, R14, R16 ;  /* 0x0000000e080c723c */ /* 0x004fe20000081010 */
[----:B------:R-:W2:Y:S04]  /*9960*/  LDL.LU.64 R18, [R1+0x898] ;  /* 0x0008980001127983 */ /* 0x000ea80000300a00 */
[----:B------:R-:W2:Y:S11]  /*9970*/  LDL.LU.64 R16, [R1+0x890] ;  /* 0x0008900001107983 */ /* 0x000eb60000300a00 */
[----:B------:R-:W-:Y:S08]  /*9980*/  @!UPT UIADD3 URZ, URZ, URZ, URZ ;  /* 0x0000003f3f3ff290 */ /* 0x000ff0000fffe03f */
[----:B------:R-:W-:Y:S02]  /*9990*/  IMAD.MOV.U32 R29, RZ, RZ, R14 ;  /* 0x000000ffff1d7224 */ /* 0x000fe400078e000e */
[----:B------:R-:W-:Y:S02]  /*99a0*/  IMAD.MOV.U32 R28, RZ, RZ, R15 ;  /* 0x000000ffff1c7224 */ /* 0x000fe400078e000f */
[----:B------:R-:W2:Y:S01]  /*99b0*/  LDL.LU.64 R14, [R1+0x888] ;  /* 0x00088800010e7983 */ /* 0x000ea20000300a00 */
[----:B------:R-:W-:Y:S02]  /*99c0*/  IMAD.MOV.U32 R26, RZ, RZ, R5 ;  /* 0x000000ffff1a7224 */ /* 0x000fe400078e0005 */
[----:B------:R-:W-:Y:S01]  /*99d0*/  IMAD.MOV.U32 R27, RZ, RZ, R4 ;  /* 0x000000ffff1b7224 */ /* 0x000fe200078e0004 */
[----:B------:R3:W-:Y:S04]  /*99e0*/  LDS R5, [R2+0x8600] ;  /* 0x0086000002057984 */ /* 0x0007e80000000800 */
[----:B------:R4:W1:Y:S01]  /*99f0*/  LDS R4, [R3+0x8600] ;  /* 0x0086000003047984 */ /* 0x0008620000000800 */
[----:B---3--:R-:W-:-:S03]  /*9a00*/  IMAD.MOV.U32 R2, RZ, RZ, R12 ;  /* 0x000000ffff027224 */ /* 0x008fc600078e000c */
[----:B------:R-:W-:Y:S01]  /*9a10*/  STL [R1+0x7d4], R28 ;  /* 0x0007d41c01007387 */ /* 0x000fe20000100800 */
[----:B----4-:R-:W-:-:S03]  /*9a20*/  IMAD.MOV.U32 R3, RZ, RZ, R13 ;  /* 0x000000ffff037224 */ /* 0x010fc600078e000d */
[----:B------:R-:W-:Y:S04]  /*9a30*/  STL [R1+0x7d0], R29 ;  /* 0x0007d01d01007387 */ /* 0x000fe80000100800 */
[----:B------:R-:W-:Y:S04]  /*9a40*/  STL [R1+0x7bc], R2 ;  /* 0x0007bc0201007387 */ /* 0x000fe80000100800 */
[----:B------:R-:W-:Y:S01]  /*9a50*/  STL [R1+0x7b8], R3 ;  /* 0x0007b80301007387 */ /* 0x000fe20000100800 */
[C---:B--2---:R-:W-:Y:S03]  /*9a60*/  HMMA.1688.F32.TF32 R12, R8.reuse, R14, R16 ;  /* 0x0000000e080c723c */ /* 0x044fe60000081010 */
[----:B------:R-:W2:Y:S11]  /*9a70*/  LDL.LU.64 R18, [R1+0x880] ;  /* 0x0008800001127983 */ /* 0x000eb60000300a00 */
[----:B------:R-:W-:Y:S09]  /*9a80*/  @!UPT UIADD3 URZ, URZ, URZ, URZ ;  /* 0x0000003f3f3ff290 */ /* 0x000ff2000fffe03f */
[----:B------:R-:W-:Y:S04]  /*9a90*/  STL.64 [R1+0x6d0], R14 ;  /* 0x0006d00e01007387 */ /* 0x000fe80000100a00 */
[----:B------:R3:W-:Y:S04]  /*9aa0*/  STL.64 [R1+0x6c8], R12 ;  /* 0x0006c80c01007387 */ /* 0x0007e80000100a00 */
[----:B---3--:R-:W1:Y:S04]  /*9ab0*/  LDL.LU R12, [R1+0xb0] ;  /* 0x0000b000010c7983 */ /* 0x008e680000300800 */
[----:B------:R-:W1:Y:S04]  /*9ac0*/  LDL.LU R13, [R1+0xb4] ;  /* 0x0000b400010d7983 */ /* 0x000e680000300800 */
[----:B------:R-:W1:Y:S04]  /*9ad0*/  LDL.LU R14, [R1+0xb8] ;  /* 0x0000b800010e7983 */ /* 0x000e680000300800 */
[----:B------:R-:W1:Y:S01]  /*9ae0*/  LDL.LU R15, [R1+0xbc] ;  /* 0x0000bc00010f7983 */ /* 0x000e620000300800 */
[C---:B--2---:R-:W-:Y:S03]  /*9af0*/  HMMA.1688.F32.TF32 R16, R8.reuse, R18, R24 ;  /* 0x000000120810723c */ /* 0x044fe60000081018 */
[----:B------:R-:W2:Y:S04]  /*9b00*/  LDL.LU.64 R26, [R1+0x878] ;  /* 0x00087800011a7983 */ /* 0x000ea80000300a00 */
[----:B------:R-:W2:Y:S11]  /*9b10*/  LDL.LU.64 R24, [R1+0x870] ;  /* 0x0008700001187983 */ /* 0x000eb60000300a00 */
[----:B------:R-:W-:Y:S05]  /*9b20*/  @!UPT UIADD3 URZ, URZ, URZ, URZ ;  /* 0x0000003f3f3ff290 */ /* 0x000fea000fffe03f */
[----:B------:R-:W-:Y:S04]  /*9b30*/  STL.64 [R1+0x210], R16 ;  /* 0x0002101001007387 */ /* 0x000fe80000100a00 */
[----:B------:R3:W-:Y:S04]  /*9b40*/  STL.64 [R1+0x218], R18 ;  /* 0x0002181201007387 */ /* 0x0007e80000100a00 */
[----:B---3--:R-:W2:Y:S02]  /*9b50*/  LDL.LU.64 R18, [R1+0x868] ;  /* 0x0008680001127983 */ /* 0x008ea40000300a00 */
[----:B--2---:R-:W-:Y:S02]  /*9b60*/  HMMA.1688.F32.TF32 R8, R8, R18, R24 ;  /* 0x000000120808723c */ /* 0x004fe40000081018 */
[----:B------:R-:W2:Y:S04]  /*9b70*/  LDL.LU.64 R26, [R1+0x860] ;  /* 0x00086000011a7983 */ /* 0x000ea80000300a00 */
[----:B------:R-:W2:Y:S04]  /*9b80*/  LDL.LU.64 R24, [R1+0x858] ;  /* 0x0008580001187983 */ /* 0x000ea80000300a00 */
[----:B------:R-:W2:Y:S04]  /*9b90*/  LDL.LU.64 R18, [R1+0x850] ;  /* 0x0008500001127983 */ /* 0x000ea80000300a00 */
[----:B------:R-:W2:Y:S09]  /*9ba0*/  LDL.LU.64 R16, [R1+0x848] ;  /* 0x0008480001107983 */ /* 0x000eb20000300a00 */
[----:B------:R3:W-:Y:S04]  /*9bb0*/  STL.64 [R1+0x200], R8 ;  /* 0x0002000801007387 */ /* 0x0007e80000100a00 */
[----:B------:R-:W-:Y:S01]  /*9bc0*/  STL.64 [R1+0x208], R10 ;  /* 0x0002080a01007387 */ /* 0x000fe20000100a00 */
[----:B---3--:R-:W-:-:S02]  /*9bd0*/  IMAD.MOV.U32 R8, RZ, RZ, R22 ;  /* 0x000000ffff087224 */ /* 0x008fc400078e0016 */
[----:B------:R-:W-:Y:S01]  /*9be0*/  IMAD.MOV.U32 R9, RZ, RZ, R20 ;  /* 0x000000ffff097224 */ /* 0x000fe200078e0014 */
[----:B------:R-:W1:Y:S04]  /*9bf0*/  LDL.LU R22, [R1+0x844] ;  /* 0x0008440001167983 */ /* 0x000e680000300800 */
[----:B------:R-:W1:Y:S04]  /*9c00*/  LDL.LU R20, [R1+0x840] ;  /* 0x0008400001147983 */ /* 0x000e680000300800 */
[----:B------:R3:W-:Y:S04]  /*9c10*/  STL.64 [R1+0x818], R8 ;  /* 0x0008180801007387 */ /* 0x0007e80000100a00 */
[----:B---3--:R-:W2:Y:S04]  /*9c20*/  LDL.LU R8, [R1+0x50] ;  /* 0x0000500001087983 */ /* 0x008ea80000300800 */
[----:B------:R-:W2:Y:S02]  /*9c30*/  LDL.LU R9, [R1+0x54] ;  /* 0x0000540001097983 */ /* 0x000ea40000300800 */
[-C--:B--2---:R-:W-:Y:S11]  /*9c40*/  HMMA.1688.F32.TF32 R24, R16, R8.reuse, R24 ;  /* 0x000000081018723c */ /* 0x084ff60000081018 */
[----:B------:R-:W-:Y:S11]  /*9c50*/  @!UPT UIADD3 URZ, URZ, URZ, URZ ;  /* 0x0000003f3f3ff290 */ /* 0x000ff6000fffe03f */
[----:B------:R-:W-:Y:S01]  /*9c60*/  @!UPT UIADD3 URZ, URZ, URZ, URZ ;  /* 0x0000003f3f3ff290 */ /* 0x000fe2000fffe03f */
[----:B------:R-:W-:Y:S04]  /*9c70*/  STL.64 [R1+0x1f0], R24 ;  /* 0x0001f01801007387 */ /* 0x000fe80000100a00 */
[----:B------:R2:W-:Y:S04]  /*9c80*/  STL.64 [R1+0x1f8], R26 ;  /* 0x0001f81a01007387 */ /* 0x0005e80000100a00 */
[----:B--2---:R-:W2:Y:S04]  /*9c90*/  LDL.LU.64 R26, [R1+0x838] ;  /* 0x00083800011a7983 */ /* 0x004ea80000300a00 */
[----:B------:R-:W2:Y:S04]  /*9ca0*/  LDL.LU.64 R24, [R1+0x830] ;  /* 0x0008300001187983 */ /* 0x000ea80000300a00 */
[----:B------:R-:W-:Y:S04]  /*9cb0*/  STL.64 [R1+0x828], R18 ;  /* 0x0008281201007387 */ /* 0x000fe80000100a00 */
[----:B------:R3:W-:Y:S04]  /*9cc0*/  STL.64 [R1+0x820], R16 ;  /* 0x0008201001007387 */ /* 0x0007e80000100a00 */
[----:B---3--:R-:W2:Y:S04]  /*9cd0*/  LDL.LU R16, [R1+0xf0] ;  /* 0x0000f00001107983 */ /* 0x008ea80000300800 */
[----:B------:R-:W2:Y:S04]  /*9ce0*/  LDL.LU R17, [R1+0xf4] ;  /* 0x0000f40001117983 */ /* 0x000ea80000300800 */
[----:B------:R-:W2:Y:S04]  /*9cf0*/  LDL.LU R18, [R1+0xf8] ;  /* 0x0000f80001127983 */ /* 0x000ea80000300800 */
[----:B------:R-:W2:Y:S01]  /*9d00*/  LDL.LU R19, [R1+0xfc] ;  /* 0x0000fc0001137983 */ /* 0x000ea20000300800 */
[-C--:B-1----:R-:W-:Y:S08]  /*9d10*/  HMMA.1688.F32.TF32 R12, R20, R8.reuse, R12 ;  /* 0x00000008140c723c */ /* 0x082ff0000008100c */
[-C--:B--2---:R-:W-:Y:S11]  /*9d20*/  HMMA.1688.F32.TF32 R16, R24, R8.reuse, R16 ;  /* 0x000000081810723c */ /* 0x084ff60000081010 */
[----:B------:R-:W-:Y:S11]  /*9d30*/  @!UPT UIADD3 URZ, URZ, URZ, URZ ;  /* 0x0000003f3f3ff290 */ /* 0x000ff6000fffe03f */
[----:B------:R-:W-:Y:S01]  /*9d40*/  @!UPT UIADD3 URZ, URZ, URZ, URZ ;  /* 0x0000003f3f3ff290 */ /* 0x000fe2000fffe03f */
[----:B------:R1:W-:Y:S04]  /*9d50*/  STL.64 [R1+0x1d0], R16 ;  /* 0x0001d01001007387 */ /* 0x0003e80000100a00 */
[----:B------:R2:W-:Y:S04]  /*9d60*/  STL.64 [R1+0x1d8], R18 ;  /* 0x0001d81201007387 */ /* 0x0005e80000100a00 */
[----:B-1----:R-:W3:Y:S04]  /*9d70*/  LDL.LU R16, [R1+0x10] ;  /* 0x0000100001107983 */ /* 0x002ee80000300800 */
[----:B------:R-:W3:Y:S04]  /*9d80*/  LDL.LU R17, [R1+0x14] ;  /* 0x0000140001117983 */ /* 0x000ee80000300800 */
[----:B--2---:R-:W3:Y:S04]  /*9d90*/  LDL.LU R18, [R1+0x18] ;  /* 0x0000180001127983 */ /* 0x004ee80000300800 */
[----:B------:R-:W3:Y:S04]  /*9da0*/  LDL.LU R19, [R1+0x1c] ;  /* 0x00001c0001137983 */ /* 0x000ee80000300800 */
[----:B------:R-:W-:Y:S04]  /*9db0*/  STL.64 [R1+0x810], R26 ;  /* 0x0008101a01007387 */ /* 0x000fe80000100a00 */
[----:B------:R1:W-:Y:S04]  /*9dc0*/  STL.64 [R1+0x808], R24 ;  /* 0x0008081801007387 */ /* 0x0003e80000100a00 */
[----:B-1----:R-:W2:Y:S04]  /*9dd0*/  LDL.LU R24, [R1+0x150] ;  /* 0x0001500001187983 */ /* 0x002ea80000300800 */
[----:B------:R-:W2:Y:S04]  /*9de0*/  LDL.LU R25, [R1+0x154] ;  /* 0x0001540001197983 */ /* 0x000ea80000300800 */
[----:B------:R-:W2:Y:S04]  /*9df0*/  LDL.LU R26, [R1+0x158] ;  /* 0x00015800011a7983 */ /* 0x000ea80000300800 */
[----:B------:R-:W2:Y:S04]  /*9e00*/  LDL.LU R27, [R1+0x15c] ;  /* 0x00015c00011b7983 */ /* 0x000ea80000300800 */
[----:B------:R-:W-:Y:S04]  /*9e10*/  STL.64 [R1+0x800], R22 ;  /* 0x0008001601007387 */ /* 0x000fe80000100a00 */
[----:B------:R1:W-:Y:S04]  /*9e20*/  STL.64 [R1+0x7f8], R20 ;  /* 0x0007f81401007387 */ /* 0x0003e80000100a00 */
[----:B------:R4:W-:Y:S04]  /*9e30*/  STL.64 [R1+0x1b0], R12 ;  /* 0x0001b00c01007387 */ /* 0x0009e80000100a00 */
[----:B------:R4:W-:Y:S04]  /*9e40*/  STL.64 [R1+0x1b8], R14 ;  /* 0x0001b80e01007387 */ /* 0x0009e80000100a00 */
[----:B-1----:R-:W2:Y:S04]  /*9e50*/  LDL.LU R20, [R1+0xd0] ;  /* 0x0000d00001147983 */ /* 0x002ea80000300800 */
[----:B------:R-:W2:Y:S04]  /*9e60*/  LDL.LU R21, [R1+0xd4] ;  /* 0x0000d40001157983 */ /* 0x000ea80000300800 */
[----:B------:R-:W2:Y:S04]  /*9e70*/  LDL.LU R22, [R1+0xd8] ;  /* 0x0000d80001167983 */ /* 0x000ea80000300800 */
[----:B------:R-:W2:Y:S04]  /*9e80*/  LDL.LU R23, [R1+0xdc] ;  /* 0x0000dc0001177983 */ /* 0x000ea80000300800 */
[----:B----4-:R-:W4:Y:S04]  /*9e90*/  LDL.LU R12, [R1+0x230] ;  /* 0x00023000010c7983 */ /* 0x010f280000300800 */
[----:B------:R-:W4:Y:S04]  /*9ea0*/  LDL.LU R13, [R1+0x234] ;  /* 0x00023400010d7983 */ /* 0x000f280000300800 */
[----:B------:R-:W2:Y:S04]  /*9eb0*/  LDL.LU R14, [R1+0x238] ;  /* 0x00023800010e7983 */ /* 0x000ea80000300800 */
[----:B------:R-:W2:Y:S04]  /*9ec0*/  LDL.LU R15, [R1+0x23c] ;  /* 0x00023c00010f7983 */ /* 0x000ea80000300800 */
[----:B--2---:R-:W-:Y:S04]  /*9ed0*/  STL.64 [R1+0x6e0], R14 ;  /* 0x0006e00e01007387 */ /* 0x004fe80000100a00 */
[----:B----4-:R1:W-:Y:S04]  /*9ee0*/  STL.64 [R1+0x6d8], R12 ;  /* 0x0006d80c01007387 */ /* 0x0103e80000100a00 */
[----:B-1----:R-:W2:Y:S04]  /*9ef0*/  LDL.LU R12, [R1+0x2b0] ;  /* 0x0002b000010c7983 */ /* 0x002ea80000300800 */
[----:B------:R-:W2:Y:S04]  /*9f00*/  LDL.LU R13, [R1+0x2b4] ;  /* 0x0002b400010d7983 */ /* 0x000ea80000300800 */
[----:B------:R-:W4:Y:S04]  /*9f10*/  LDL.LU R14, [R1+0x2b8] ;  /* 0x0002b800010e7983 */ /* 0x000f280000300800 */
[----:B------:R-:W4:Y:S01]  /*9f20*/  LDL.LU R15, [R1+0x2bc] ;  /* 0x0002bc00010f7983 */ /* 0x000f220000300800 */
[----:B---3--:R-:W-:Y:S03]  /*9f30*/  HMMA.1688.F32.TF32 R8, R4, R8, R16 ;  /* 0x000000080408723c */ /* 0x008fe60000081010 */
[----:B----4-:R-:W-:Y:S04]  /*9f40*/  STL.64 [R1+0x6f0], R14 ;  /* 0x0006f00e01007387 */ /* 0x010fe80000100a00 */
[----:B--2---:R1:W-:Y:S04]  /*9f50*/  STL.64 [R1+0x6e8], R12 ;  /* 0x0006e80c01007387 */ /* 0x0043e80000100a00 */
[----:B-1----:R-:W2:Y:S04]  /*9f60*/  LDL.LU R12, [R1+0x2f0] ;  /* 0x0002f000010c7983 */ /* 0x002ea80000300800 */
[----:B------:R-:W2:Y:S04]  /*9f70*/  LDL.LU R13, [R1+0x2f4] ;  /* 0x0002f400010d7983 */ /* 0x000ea80000300800 */
[----:B------:R-:W3:Y:S04]  /*9f80*/  LDL.LU R14, [R1+0x2f8] ;  /* 0x0002f800010e7983 */ /* 0x000ee80000300800 */
[----:B------:R-:W3:Y:S04]  /*9f90*/  LDL.LU R15, [R1+0x2fc] ;  /* 0x0002fc00010f7983 */ /* 0x000ee80000300800 */
[----:B---3--:R-:W-:Y:S04]  /*9fa0*/  STL.64 [R1+0x700], R14 ;  /* 0x0007000e01007387 */ /* 0x008fe80000100a00 */
[----:B--2---:R1:W-:Y:S04]  /*9fb0*/  STL.64 [R1+0x6f8], R12 ;  /* 0x0006f80c01007387 */ /* 0x0043e80000100a00 */
[----:B-1----:R-:W2:Y:S04]  /*9fc0*/  LDL.LU R12, [R1] ;  /* 0x00000000010c7983 */ /* 0x002ea80000300800 */
[----:B------:R-:W2:Y:S04]  /*9fd0*/  LDL.LU R13, [R1+0x4] ;  /* 0x00000400010d7983 */ /* 0x000ea80000300800 */
[----:B------:R-:W2:Y:S04]  /*9fe0*/  LDL.LU R14, [R1+0x8] ;  /* 0x00000800010e7983 */ /* 0x000ea80000300800 */
[----:B------:R-:W2:Y:S04]  /*9ff0*/  LDL.LU R15, [R1+0xc] ;  /* 0x00000c00010f7983 */ /* 0x000ea80000300800 */
[----:B------:R-:W3:Y:S04]  /*a000*/  LDL.LU.64 R18, [R1+0x828] ;  /* 0x0008280001127983 */ /* 0x000ee80000300a00 */
[----:B------:R-:W3:Y:S04]  /*a010*/  LDL.LU.64 R16, [R1+0x820] ;  /* 0x0008200001107983 */ /* 0x000ee80000300a00 */
[----:B------:R1:W-:Y:S04]  /*a020*/  STL.64 [R1+0x2a0], R8 ;  /* 0x0002a00801007387 */ /* 0x0003e80000100a00 */
[----:B------:R-:W-:Y:S04]  /*a030*/  STL.64 [R1+0x2a8], R10 ;  /* 0x0002a80a01007387 */ /* 0x000fe80000100a00 */
[----:B-1----:R-:W3:Y:S02]  /*a040*/  LDL.LU.64 R8, [R1+0x818] ;  /* 0x0008180001087983 */ /* 0x002ee40000300a00 */
        /* <DEDUP_REMOVED lines=13> */
[----:B------:R-:W4:Y:S04]  /*a120*/  LDL.LU.64 R20, [R1+0x7f8] ;  /* 0x0007f80001147983 */ /* 0x000f280000300a00 */
[----:B------:R-:W-:Y:S04]  /*a130*/  STL.64 [R1+0x7e0], R26 ;  /* 0x0007e01a01007387 */ /* 0x000fe80000100a00 */
[----:B------:R1:W-:Y:S04]  /*a140*/  STL.64 [R1+0x7d8], R24 ;  /* 0x0007d81801007387 */ /* 0x0003e80000100a00 */
[----:B-1----:R-:W2:Y:S04]  /*a150*/  LDL.LU R24, [R1+0xa0] ;  /* 0x0000a00001187983 */ /* 0x002ea80000300800 */
[----:B------:R-:W2:Y:S04]  /*a160*/  LDL.LU R25, [R1+0xa4] ;  /* 0x0000a40001197983 */ /* 0x000ea80000300800 */
[----:B------:R-:W2:Y:S04]  /*a170*/  LDL.LU R26, [R1+0xa8] ;  /* 0x0000a800011a7983 */ /* 0x000ea80000300800 */
[----:B------:R-:W2:Y:S04]  /*a180*/  LDL.LU R27, [R1+0xac] ;  /* 0x0000ac00011b7983 */ /* 0x000ea80000300800 */
[----:B---3--:R-:W-:Y:S04]  /*a190*/  STL.64 [R1+0x7c8], R22 ;  /* 0x0007c81601007387 */ /* 0x008fe80000100a00 */
[----:B----4-:R1:W-:Y:S01]  /*a1a0*/  STL.64 [R1+0x7c0], R20 ;  /* 0x0007c01401007387 */ /* 0x0103e20000100a00 */
[-C--:B--2---:R-:W-:Y:S11]  /*a1b0*/  HMMA.1688.F32.TF32 R24, R20, R8.reuse, R24 ;  /* 0x000000081418723c */ /* 0x084ff60000081018 */
[----:B------:R-:W-:Y:S11]  /*a1c0*/  @!UPT UIADD3 URZ, URZ, URZ, URZ ;  /* 0x0000003f3f3ff290 */ /* 0x000ff6000fffe03f */
[----:B------:R-:W-:Y:S01]  /*a1d0*/  @!UPT UIADD3 URZ, URZ, URZ, URZ ;  /* 0x0000003f3f3ff290 */ /* 0x000fe2000fffe03f */
[----:B------:R-:W-:Y:S04]  /*a1e0*/  STL.64 [R1+0x180], R24 ;  /* 0x0001801801007387 */ /* 0x000fe80000100a00 */
[----:B------:R-:W-:Y:S04]  /*a1f0*/  STL.64 [R1+0x188], R26 ;  /* 0x0001881a01007387 */ /* 0x000fe80000100a00 */
[----:B-1----:R-:W2:Y:S04]  /*a200*/  LDL.LU R20, [R1+0x110] ;  /* 0x0001100001147983 */ /* 0x002ea80000300800 */
[----:B------:R-:W2:Y:S04]  /*a210*/  LDL.LU R21, [R1+0x114] ;  /* 0x0001140001157983 */ /* 0x000ea80000300800 */
[----:B------:R-:W3:Y:S04]  /*a220*/  LDL.LU R22, [R1+0x118] ;  /* 0x0001180001167983 */ /* 0x000ee80000300800 */
[----:B------:R-:W3:Y:S04]  /*a230*/  LDL.LU R23, [R1+0x11c] ;  /* 0x00011c0001177983 */ /* 0x000ee80000300800 */
[----:B------:R-:W-:Y:S01]  /*a240*/  LDSM.16.M88.4 R24, [R0+0x21000] ;  /* 0x021000000018783b */ /* 0x000fe20000000200 */
[----:B------:R-:W-:Y:S03]  /*a250*/  HMMA.1688.F32.TF32 R12, R4, R8, R12 ;  /* 0x00000008040c723c */ /* 0x000fe6000008100c */
[----:B------:R-:W1:Y:S04]  /*a260*/  LDSM.16.M88.4 R8, [R0+0x21800] ;  /* 0x021800000008783b */ /* 0x000e680000000200 */
[----:B---3--:R-:W-:Y:S04]  /*a270*/  STL.64 [R1+0x7f0], R22 ;  /* 0x0007f01601007387 */ /* 0x008fe80000100a00 */
[----:B--2---:R2:W-:Y:S04]  /*a280*/  STL.64 [R1+0x7e8], R20 ;  /* 0x0007e81401007387 */ /* 0x0045e80000100a00 */
[----:B--2---:R-:W2:Y:S04]  /*a290*/  LDL.LU R20, [R1+0x130] ;  /* 0x0001300001147983 */ /* 0x004ea80000300800 */
[----:B------:R-:W2:Y:S04]  /*a2a0*/  LDL.LU R21, [R1+0x134] ;  /* 0x0001340001157983 */ /* 0x000ea80000300800 */
[----:B------:R-:W2:Y:S04]  /*a2b0*/  LDL.LU R22, [R1+0x138] ;  /* 0x0001380001167983 */ /* 0x000ea80000300800 */
[----:B------:R-:W2:Y:S04]  /*a2c0*/  LDL.LU R23, [R1+0x13c] ;  /* 0x00013c0001177983 */ /* 0x000ea80000300800 */
[----:B------:R-:W-:Y:S04]  /*a2d0*/  STL.64 [R1+0x290], R12 ;  /* 0x0002900c01007387 */ /* 0x000fe80000100a00 */
[----:B------:R-:W-:Y:S04]  /*a2e0*/  STL.64 [R1+0x298], R14 ;  /* 0x0002980e01007387 */ /* 0x000fe80000100a00 */
[----:B-1----:R-:W-:Y:S04]  /*a2f0*/  STL.64 [R1+0x28], R10 ;  /* 0x0000280a01007387 */ /* 0x002fe80000100a00 */
[----:B------:R-:W-:Y:S01]  /*a300*/  STL.64 [R1+0x38], R26 ;  /* 0x0000381a01007387 */ /* 0x000fe20000100a00 */
[----:B------:R-:W-:-:S02]  /*a310*/  IMAD.MOV.U32 R28, RZ, RZ, R24 ;  /* 0x000000ffff1c7224 */ /* 0x000fc400078e0018 */
[----:B------:R-:W-:Y:S01]  /*a320*/  IMAD.MOV.U32 R29, RZ, RZ, R25 ;  /* 0x000000ffff1d7224 */ /* 0x000fe200078e0019 */
[----:B------:R-:W1:Y:S01]  /*a330*/  LDSM.16.M88.4 R12, [R0+0x22000] ;  /* 0x02200000000c783b */ /* 0x000e620000000200 */
[----:B--2---:R-:W-:Y:S11]  /*a340*/  HMMA.1688.F32.TF32 R20, R16, R24, R20 ;  /* 0x000000181014723c */ /* 0x004ff60000081014 */
[----:B------:R-:W-:Y:S11]  /*a350*/  @!UPT UIADD3 URZ, URZ, URZ, URZ ;  /* 0x0000003f3f3ff290 */ /* 0x000ff6000fffe03f */
[----:B------:R-:W-:Y:S01]  /*a360*/  @!UPT UIADD3 URZ, URZ, URZ, URZ ;  /* 0x0000003f3f3ff290 */ /* 0x000fe2000fffe03f */
[----:B------:R-:W-:Y:S04]  /*a370*/  STL.64 [R1+0x170], R20 ;  /* 0x0001701401007387 */ /* 0x000fe80000100a00 */
[----:B------:R2:W-:Y:S04]  /*a380*/  STL.64 [R1+0x178], R22 ;  /* 0x0001781601007387 */ /* 0x0005e80000100a00 */
[----:B--2---:R-:W2:Y:S04]  /*a390*/  LDL.LU.64 R22, [R1+0x7f0] ;  /* 0x0007f00001167983 */ /* 0x004ea80000300a00 */
[----:B------:R-:W2:Y:S04]  /*a3a0*/  LDL.LU.64 R20, [R1+0x7e8] ;  /* 0x0007e80001147983 */ /* 0x000ea80000300a00 */
[----:B------:R-:W2:Y:S04]  /*a3b0*/  LDL.LU.64 R26, [R1+0x7e0] ;  /* 0x0007e000011a7983 */ /* 0x000ea80000300a00 */
[----:B------:R-:W2:Y:S04]  /*a3c0*/  LDL.LU.64 R24, [R1+0x7d8] ;  /* 0x0007d80001187983 */ /* 0x000ea80000300a00 */
[----:B------:R-:W-:Y:S04]  /*a3d0*/  STL.64 [R1+0x790], R18 ;  /* 0x0007901201007387 */ /* 0x000fe80000100a00 */
[----:B------:R3:W-:Y:S02]  /*a3e0*/  STL.64 [R1+0x788], R16 ;  /* 0x0007881001007387 */ /* 0x0007e40000100a00 */
[----:B---3--:R-:W-:-:S02]  /*a3f0*/  IMAD.MOV.U32 R16, RZ, RZ, R28 ;  /* 0x000000ffff107224 */ /* 0x008fc400078e001c */
[----:B------:R-:W-:Y:S01]  /*a400*/  IMAD.MOV.U32 R17, RZ, RZ, R29 ;  /* 0x000000ffff117224 */ /* 0x000fe200078e001d */
[----:B------:R-:W3:Y:S04]  /*a410*/  LDL.LU R28, [R1+0x7d4] ;  /* 0x0007d400011c7983 */ /* 0x000ee80000300800 */
[----:B------:R-:W4:Y:S01]  /*a420*/  LDL.LU R29, [R1+0x7d0] ;  /* 0x0007d000011d7983 */ /* 0x000f220000300800 */
[----:B------:R-:W-:Y:S02]  /*a430*/  IMAD.MOV.U32 R2, RZ, RZ, R8 ;  /* 0x000000ffff027224 */ /* 0x000fe400078e0008 */
[----:B------:R-:W-:Y:S02]  /*a440*/  IMAD.MOV.U32 R3, RZ, RZ, R9 ;  /* 0x000000ffff037224 */ /* 0x000fe400078e0009 */
[----:B------:R-:W1:Y:S01]  /*a450*/  LDSM.16.M88.4 R8, [R0+0x22800] ;  /* 0x022800000008783b */ /* 0x000e620000000200 */
[----:B--2---:R-:W-:Y:S11]  /*a460*/  HMMA.1688.F32.TF32 R20, R24, R16, R20 ;  /* 0x000000101814723c */ /* 0x004ff60000081014 */
[----:B------:R-:W-:Y:S11]  /*a470*/  @!UPT UIADD3 URZ, URZ, URZ, URZ ;  /* 0x0000003f3f3ff290 */ /* 0x000ff6000fffe03f */
[----:B------:R-:W-:Y:S01]  /*a480*/  @!UPT UIADD3 URZ, URZ, URZ, URZ ;  /* 0x0000003f3f3ff290 */ /* 0x000fe2000fffe03f */
[----:B------:R-:W-:Y:S04]  /*a490*/  STL.64 [R1+0x160], R20 ;  /* 0x0001601401007387 */ /* 0x000fe80000100a00 */
[----:B------:R2:W-:Y:S04]  /*a4a0*/  STL.64 [R1+0x168], R22 ;  /* 0x0001681601007387 */ /* 0x0005e80000100a00 */
[----:B--2---:R-:W2:Y:S04]  /*a4b0*/  LDL.LU.64 R22, [R1+0x7c8] ;  /* 0x0007c80001167983 */ /* 0x004ea80000300a00 */
[----:B------:R-:W3:Y:S04]  /*a4c0*/  LDL.LU.64 R20, [R1+0x7c0] ;  /* 0x0007c00001147983 */ /* 0x000ee80000300a00 */
[----:B------:R-:W-:Y:S04]  /*a4d0*/  STL.64 [R1+0x780], R26 ;  /* 0x0007801a01007387 */ /* 0x000fe80000100a00 */
[----:B------:R1:W-:Y:S04]  /*a4e0*/  STL.64 [R1+0x778], R24 ;  /* 0x0007781801007387 */ /* 0x0003e80000100a00 */
[----:B-1----:R-:W4:Y:S04]  /*a4f0*/  LDL.LU R24, [R1+0xc0] ;  /* 0x0000c00001187983 */ /* 0x002f280000300800 */
[----:B------:R-:W4:Y:S04]  /*a500*/  LDL.LU R25, [R1+0xc4] ;  /* 0x0000c40001197983 */ /* 0x000f280000300800 */
[----:B------:R-:W4:Y:S04]  /*a510*/  LDL.LU R26, [R1+0xc8] ;  /* 0x0000c800011a7983 */ /* 0x000f280000300800 */
[----:B------:R-:W4:Y:S04]  /*a520*/  LDL.LU R27, [R1+0xcc] ;  /* 0x0000cc00011b7983 */ /* 0x000f280000300800 */
[----:B------:R-:W-:Y:S04]  /*a530*/  STL.64 [R1+0x18], R14 ;  /* 0x0000180e01007387 */ /* 0x000fe80000100a00 */
[----:B------:R1:W-:Y:S02]  /*a540*/  STL.64 [R1+0x740], R12 ;  /* 0x0007400c01007387 */ /* 0x0003e40000100a00 */
[----:B-1----:R-:W-:-:S02]  /*a550*/  IMAD.MOV.U32 R12, RZ, RZ, R2 ;  /* 0x000000ffff0c7224 */ /* 0x002fc400078e0002 */
[----:B------:R-:W4:Y:S01]  /*a560*/  LDL.LU R2, [R1+0x7bc] ;  /* 0x0007bc0001027983 */ /* 0x000f220000300800 */
[----:B------:R-:W-:-:S03]  /*a570*/  IMAD.MOV.U32 R13, RZ, RZ, R3 ;  /* 0x000000ffff0d7224 */ /* 0x000fc600078e0003 */
[----:B------:R-:W4:Y:S04]  /*a580*/  LDL.LU R3, [R1+0x7b8] ;  /* 0x0007b80001037983 */ /* 0x000f280000300800 */
[----:B------:R4:W-:Y:S04]  /*a590*/  STL.64 [R1+0x798], R12 ;  /* 0x0007980c01007387 */ /* 0x0009e80000100a00 */
[----:B--2---:R-:W-:Y:S04]  /*a5a0*/  STL.64 [R1+0x770], R22 ;  /* 0x0007701601007387 */ /* 0x004fe80000100a00 */
[----:B---3--:R-:W-:Y:S01]  /*a5b0*/  STL.64 [R1+0x768], R20 ;  /* 0x0007681401007387 */ /* 0x008fe20000100a00 */
[----:B----4-:R-:W-:Y:S11]  /*a5c0*/  HMMA.1688.F32.TF32 R12, R20, R16, R24 ;  /* 0x00000010140c723c */ /* 0x010ff60000081018 */
[----:B------:R-:W-:Y:S11]  /*a5d0*/  @!UPT UIADD3 URZ, URZ, URZ, URZ ;  /* 0x0000003f3f3ff290 */ /* 0x000ff6000fffe03f */
[----:B------:R-:W-:Y:S01]  /*a5e0*/  @!UPT UIADD3 URZ, URZ, URZ, URZ ;  /* 0x0000003f3f3ff290 */ /* 0x000fe2000fffe03f */
[----:B------:R-:W-:Y:S04]  /*a5f0*/  STL.64 [R1+0x150], R12 ;  /* 0x0001500c01007387 */ /* 0x000fe80000100a00 */
[----:B------:R-:W-:Y:S04]  /*a600*/  STL.64 [R1+0x158], R14 ;  /* 0x0001580e01007387 */ /* 0x000fe80000100a00 */
[----:B------:R1:W-:Y:S04]  /*a610*/  STL.64 [R1+0x8], R10 ;  /* 0x0000080a01007387 */ /* 0x0003e80000100a00 */
[----:B------:R2:W-:Y:S01]  /*a620*/  STL.64 [R1+0x708], R8 ;  /* 0x0007080801007387 */ /* 0x0005e20000100a00 */
[----:B-1----:R-:W-:-:S02]  /*a630*/  IMAD.MOV.U32 R10, RZ, RZ, R29 ;  /* 0x000000ffff0a7224 */ /* 0x002fc400078e001d */
[----:B--2---:R-:W-:Y:S02]  /*a640*/  IMAD.MOV.U32 R8, RZ, RZ, R2 ;  /* 0x000000ffff087224 */ /* 0x004fe400078e0002 */
[----:B------:R-:W2:Y:S01]  /*a650*/  LDL.LU R2, [R1+0x7b4] ;  /* 0x0007b40001027983 */ /* 0x000ea20000300800 */
[----:B------:R-:W-:Y:S02]  /*a660*/  IMAD.MOV.U32 R9, RZ, RZ, R3 ;  /* 0x000000ffff097224 */ /* 0x000fe400078e0003 */
[----:B------:R-:W-:Y:S01]  /*a670*/  IMAD.MOV.U32 R11, RZ, RZ, R28 ;  /* 0x000000ffff0b7224 */ /* 0x000fe200078e001c */
[----:B------:R-:W3:Y:S04]  /*a680*/  LDL.LU R3, [R1+0x7b0] ;  /* 0x0007b00001037983 */ /* 0x000ee80000300800 */
[----:B------:R-:W4:Y:S04]  /*a690*/  LDL.LU R29, [R1+0x7ac] ;  /* 0x0007ac00011d7983 */ /* 0x000f280000300800 */
[----:B------:R-:W2:Y:S04]  /*a6a0*/  LDL.LU R28, [R1+0x7a8] ;  /* 0x0007a800011c7983 */ /* 0x000ea80000300800 */
        /* <DEDUP_REMOVED lines=12> */
[----:B------:R-:W-:Y:S04]  /*a770*/  STL.64 [R1+0x718], R10 ;  /* 0x0007180a01007387 */ /* 0x000fe80000100a00 */
[----:B------:R1:W-:Y:S04]  /*a780*/  STL.64 [R1+0x710], R8 ;  /* 0x0007100801007387 */ /* 0x0003e80000100a00 */
[----:B-1----:R-:W2:Y:S04]  /*a790*/  LDL.LU R8, [R1+0x1c0] ;  /* 0x0001c00001087983 */ /* 0x002ea80000300800 */
[----:B------:R-:W2:Y:S04]  /*a7a0*/  LDL.LU R9, [R1+0x1c4] ;  /* 0x0001c40001097983 */ /* 0x000ea80000300800 */
[----:B------:R-:W2:Y:S04]  /*a7b0*/  LDL.LU R10, [R1+0x1c8] ;  /* 0x0001c800010a7983 */ /* 0x000ea80000300800 */
[----:B------:R-:W2:Y:S04]  /*a7c0*/  LDL.LU R11, [R1+0x1cc] ;  /* 0x0001cc00010b7983 */ /* 0x000ea80000300800 */
[----:B--2---:R-:W-:Y:S04]  /*a7d0*/  STL.64 [R1+0x728], R10 ;  /* 0x0007280a01007387 */ /* 0x004fe80000100a00 */
        /* <DEDUP_REMOVED lines=10> */
[----:B------:R-:W2:Y:S01]  /*a880*/  LDL.LU R11, [R1+0x2dc] ;  /* 0x0002dc00010b7983 */ /* 0x000ea20000300800 */
[----:B------:R-:W-:Y:S03]  /*a890*/  HMMA.1688.F32.TF32 R16, R4, R16, R12 ;  /* 0x000000100410723c */ /* 0x000fe6000008100c */
[----:B--2---:R-:W-:Y:S04]  /*a8a0*/  STL.64 [R1+0x750], R10 ;  /* 0x0007500a01007387 */ /* 0x004fe80000100a00 */
[----:B------:R1:W-:Y:S04]  /*a8b0*/  STL.64 [R1+0x748], R8 ;  /* 0x0007480801007387 */ /* 0x0003e80000100a00 */
[----:B-1----:R-:W2:Y:S04]  /*a8c0*/  LDL.LU R8, [R1+0x80] ;  /* 0x0000800001087983 */ /* 0x002ea80000300800 */
[----:B------:R-:W2:Y:S01]  /*a8d0*/  LDL.LU R9, [R1+0x84] ;  /* 0x0000840001097983 */ /* 0x000ea20000300800 */
[----:B------:R-:W-:-:S02]  /*a8e0*/  IMAD.MOV.U32 R10, RZ, RZ, R28 ;  /* 0x000000ffff0a7224 */ /* 0x000fc400078e001c */
[----:B----4-:R-:W-:Y:S01]  /*a8f0*/  IMAD.MOV.U32 R11, RZ, RZ, R29 ;  /* 0x000000ffff0b7224 */ /* 0x010fe200078e001d */
[----:B------:R-:W4:Y:S04]  /*a900*/  LDL.LU R28, [R1+0x7a4] ;  /* 0x0007a400011c7983 */ /* 0x000f280000300800 */
[----:B------:R-:W3:Y:S04]  /*a910*/  LDL.LU R29, [R1+0x7a0] ;  /* 0x0007a000011d7983 */ /* 0x000ee80000300800 */
[----:B------:R-:W-:Y:S04]  /*a920*/  STL.64 [R1+0x760], R10 ;  /* 0x0007600a01007387 */ /* 0x000fe80000100a00 */
[----:B--2---:R1:W-:Y:S04]  /*a930*/  STL.64 [R1+0x758], R8 ;  /* 0x0007580801007387 */ /* 0x0043e80000100a00 */
[----:B-1----:R-:W2:Y:S04]  /*a940*/  LDL.LU R8, [R1+0xe0] ;  /* 0x0000e00001087983 */ /* 0x002ea80000300800 */
[----:B------:R-:W2:Y:S04]  /*a950*/  LDL.LU R9, [R1+0xe4] ;  /* 0x0000e40001097983 */ /* 0x000ea80000300800 */
[----:B------:R-:W2:Y:S04]  /*a960*/  LDL.LU R10, [R1+0xe8] ;  /* 0x0000e800010a7983 */ /* 0x000ea80000300800 */
[----:B------:R-:W2:Y:S04]  /*a970*/  LDL.LU R11, [R1+0xec] ;  /* 0x0000ec00010b7983 */ /* 0x000ea80000300800 */
[----:B------:R-:W2:Y:S04]  /*a980*/  LDL.LU.64 R12, [R1+0x798] ;  /* 0x00079800010c7983 */ /* 0x000ea80000300a00 */
        /* <DEDUP_REMOVED lines=54> */
[----:B------:R-:W2:Y:S11]  /*acf0*/  LDL.LU.64 R8, [R1+0x708] ;  /* 0x0007080001087983 */ /* 0x000eb60000300a00 */
[----:B------:R-:W-:Y:S10]  /*ad00*/  @!UPT UIADD3 URZ, URZ, URZ, URZ ;  /* 0x0000003f3f3ff290 */ /* 0x000ff4000fffe03f */
        /* <DEDUP_REMOVED lines=20> */
[----:B-1----:R-:W3:Y:S04]  /*ae50*/  LDL.LU R24, [R1+0x320] ;  /* 0x0003200001187983 */ /* 0x002ee80000300800 */
[----:B------:R-:W3:Y:S04]  /*ae60*/  LDL.LU R25, [R1+0x324] ;  /* 0x0003240001197983 */ /* 0x000ee80000300800 */
[----:B------:R-:W3:Y:S04]  /*ae70*/  LDL.LU R26, [R1+0x328] ;  /* 0x00032800011a7983 */ /* 0x000ee80000300800 */
[----:B------:R-:W3:Y:S01]  /*ae80*/  LDL.LU R27, [R1+0x32c] ;  /* 0x00032c00011b7983 */ /* 0x000ee20000300800 */
        /* <DEDUP_REMOVED lines=13> */
[----:B--2---:R-:W-:Y:S03]  /*af60*/  HMMA.1688.F32.TF32 R8, R4, R8, R12 ;  /* 0x000000080408723c */ /* 0x004fe6000008100c */
[----:B------:R-:W-:Y:S04]  /*af70*/  LDSM.16.M88.4 R12, [R0+0x23800] ;  /* 0x02380000000c783b */ /* 0x000fe80000000200 */
[----:B---3--:R-:W-:Y:S04]  /*af80*/  STL.64 [R1+0x6b0], R22 ;  /* 0x0006b01601007387 */ /* 0x008fe80000100a00 */
[----:B------:R1:W-:Y:S04]  /*af90*/  STL.64 [R1+0x6a8], R20 ;  /* 0x0006a81401007387 */ /* 0x0003e80000100a00 */
[----:B-1----:R-:W2:Y:S04]  /*afa0*/  LDL.LU R20, [R1+0x2e0] ;  /* 0x0002e00001147983 */ /* 0x002ea80000300800 */
[----:B------:R-:W2:Y:S04]  /*afb0*/  LDL.LU R21, [R1+0x2e4] ;  /* 0x0002e40001157983 */ /* 0x000ea80000300800 */
[----:B------:R-:W2:Y:S04]  /*afc0*/  LDL.LU R22, [R1+0x2e8] ;  /* 0x0002e80001167983 */ /* 0x000ea80000300800 */
[----:B------:R-:W2:Y:S04]  /*afd0*/  LDL.LU R23, [R1+0x2ec] ;  /* 0x0002ec0001177983 */ /* 0x000ea80000300800 */
[----:B------:R1:W-:Y:S04]  /*afe0*/  STL [R1+0x694], R4 ;  /* 0x0006940401007387 */ /* 0x0003e80000100800 */
[----:B------:R3:W-:Y:S04]  /*aff0*/  STL [R1+0x690], R5 ;  /* 0x0006900501007387 */ /* 0x0007e80000100800 */
[----:B------:R-:W-:Y:S04]  /*b000*/  STL.64 [R1+0x220], R8 ;  /* 0x0002200801007387 */ /* 0x000fe80000100a00 */
[----:B------:R-:W-:Y:S04]  /*b010*/  STL.64 [R1+0x228], R10 ;  /* 0x0002280a01007387 */ /* 0x000fe80000100a00 */
[----:B------:R-:W4:Y:S04]  /*b020*/  LDSM.16.M88.4 R8, [R0+0x23000] ;  /* 0x023000000008783b */ /* 0x000f280000000200 */
[----:B------:R3:W-:Y:S04]  /*b030*/  STL [R1+0x68c], R6 ;  /* 0x00068c0601007387 */ /* 0x0007e80000100800 */
[----:B------:R3:W-:Y:S04]  /*b040*/  STL [R1+0x688], R7 ;  /* 0x0006880701007387 */ /* 0x0007e80000100800 */
[----:B-1----:R-:W2:Y:S04]  /*b050*/  LDL.LU R4, [R1+0x310] ;  /* 0x0003100001047983 */ /* 0x002ea80000300800 */
[----:B---3--:R-:W2:Y:S04]  /*b060*/  LDL.LU R5, [R1+0x314] ;  /* 0x0003140001057983 */ /* 0x008ea80000300800 */
[----:B------:R-:W2:Y:S04]  /*b070*/  LDL.LU R6, [R1+0x318] ;  /* 0x0003180001067983 */ /* 0x000ea80000300800 */
[----:B------:R-:W2:Y:S01]  /*b080*/  LDL.LU R7, [R1+0x31c] ;  /* 0x00031c0001077983 */ /* 0x000ea20000300800 */
[C---:B----4-:R-:W-:Y:S03]  /*b090*/  HMMA.1688.F32.TF32 R24, R16.reuse, R8, R24 ;  /* 0x000000081018723c */ /* 0x050fe60000081018 */
[----:B------:R-:W-:Y:S04]  /*b0a0*/  STL [R1+0x5cc], R10 ;  /* 0x0005cc0a01007387 */ /* 0x000fe80000100800 */
[----:B------:R-:W-:Y:S04]  /*b0b0*/  STL [R1+0x5c8], R11 ;  /* 0x0005c80b01007387 */ /* 0x000fe80000100800 */
[----:B------:R-:W-:Y:S11]  /*b0c0*/  STL [R1+0x5d0], R15 ;  /* 0x0005d00f01007387 */ /* 0x000ff60000100800 */
[----:B------:R-:W-:Y:S01]  /*b0d0*/  @!UPT UIADD3 URZ, URZ, URZ, URZ ;  /* 0x0000003f3f3ff290 */ /* 0x000fe2000fffe03f */
[----:B------:R-:W-:Y:S04]  /*b0e0*/  STL.64 [R1+0xb0], R24 ;  /* 0x0000b01801007387 */ /* 0x000fe80000100a00 */
[----:B------:R1:W-:Y:S04]  /*b0f0*/  STL.64 [R1+0xb8], R26 ;  /* 0x0000b81a01007387 */ /* 0x0003e80000100a00 */
[----:B-1----:R-:W3:Y:S04]  /*b100*/  LDL.LU.64 R26, [R1+0x6c0] ;  /* 0x0006c000011a7983 */ /* 0x002ee80000300a00 */
[----:B------:R-:W3:Y:S01]  /*b110*/  LDL.LU.64 R24, [R1+0x6b8] ;  /* 0x0006b80001187983 */ /* 0x000ee20000300a00 */
[----:B--2---:R-:W-:Y:S11]  /*b120*/  HMMA.1688.F32.TF32 R16, R16, R12, R4 ;  /* 0x0000000c1010723c */ /* 0x004ff60000081004 */
[----:B------:R-:W-:Y:S11]  /*b130*/  @!UPT UIADD3 URZ, URZ, URZ, URZ ;  /* 0x0000003f3f3ff290 */ /* 0x000ff6000fffe03f */
[----:B------:R-:W-:Y:S02]  /*b140*/  @!UPT UIADD3 URZ, URZ, URZ, URZ ;  /* 0x0000003f3f3ff290 */ /* 0x000fe4000fffe03f */
[----:B------:R-:W-:Y:S02]  /*b150*/  IMAD.MOV.U32 R4, RZ, RZ, R16 ;  /* 0x000000ffff047224 */ /* 0x000fe400078e0010 */
[----:B------:R-:W-:Y:S01]  /*b160*/  IMAD.MOV.U32 R5, RZ, RZ, R17 ;  /* 0x000000ffff057224 */ /* 0x000fe200078e0011 */
[----:B------:R-:W2:Y:S01]  /*b170*/  LDL.LU R16, [R1+0x260] ;  /* 0x0002600001107983 */ /* 0x000ea20000300800 */
[----:B------:R-:W-:Y:S02]  /*b180*/  IMAD.MOV.U32 R6, RZ, RZ, R18 ;  /* 0x000000ffff067224 */ /* 0x000fe400078e0012 */
[----:B------:R-:W-:Y:S01]  /*b190*/  IMAD.MOV.U32 R7, RZ, RZ, R19 ;  /* 0x000000ffff077224 */ /* 0x000fe200078e0013 */
[----:B------:R-:W2:Y:S04]  /*b1a0*/  LDL.LU R17, [R1+0x264] ;  /* 0x0002640001117983 */ /* 0x000ea80000300800 */
[----:B------:R-:W2:Y:S04]  /*b1b0*/  LDL.LU R18, [R1+0x268] ;  /* 0x0002680001127983 */ /* 0x000ea80000300800 */
[----:B------:R-:W2:Y:S01]  /*b1c0*/  LDL.LU R19, [R1+0x26c] ;  /* 0x00026c0001137983 */ /* 0x000ea20000300800 */
[C---:B---3--:R-:W-:Y:S11]  /*b1d0*/  HMMA.1688.F32.TF32 R20, R24.reuse, R8, R20 ;  /* 0x000000081814723c */ /* 0x048ff60000081014 */
[----:B------:R-:W-:Y:S11]  /*b1e0*/  @!UPT UIADD3 URZ, URZ, URZ, URZ ;  /* 0x0000003f3f3ff290 */ /* 0x000ff6000fffe03f */
[----:B------:R-:W-:Y:S01]  /*b1f0*/  @!UPT UIADD3 URZ, URZ, URZ, URZ ;  /* 0x0000003f3f3ff290 */ /* 0x000fe2000fffe03f */
[----:B------:R-:W-:Y:S04]  /*b200*/  STL.64 [R1+0x90], R20 ;  /* 0x0000901401007387 */ /* 0x000fe80000100a00 */
[----:B------:R1:W-:Y:S04]  /*b210*/  STL.64 [R1+0x98], R22 ;  /* 0x0000981601007387 */ /* 0x0003e80000100a00 */
[----:B-1----:R-:W3:Y:S04]  /*b220*/  LDL.LU.64 R22, [R1+0x6b0] ;  /* 0x0006b00001167983 */ /* 0x002ee80000300a00 */
[----:B------:R-:W3:Y:S02]  /*b230*/  LDL.LU.64 R20, [R1+0x6a8] ;  /* 0x0006a80001147983 */ /* 0x000ee40000300a00 */
[----:B---3--:R-:W-:Y:S02]  /*b240*/  HMMA.1688.F32.TF32 R24, R24, R12, R20 ;  /* 0x0000000c1818723c */ /* 0x008fe40000081014 */
[----:B------:R-:W2:Y:S04]  /*b250*/  LDL.LU.64 R22, [R1+0x6a0] ;  /* 0x0006a00001167983 */ /* 0x000ea80000300a00 */
[----:B------:R-:W2:Y:S11]  /*b260*/  LDL.LU.64 R20, [R1+0x698] ;  /* 0x0006980001147983 */ /* 0x000eb60000300a00 */
[----:B------:R-:W-:Y:S06]  /*b270*/  @!UPT UIADD3 URZ, URZ, URZ, URZ ;  /* 0x0000003f3f3ff290 */ /* 0x000fec000fffe03f */
[----:B------:R1:W-:Y:S04]  /*b280*/  STL.64 [R1+0x80], R24 ;  /* 0x0000801801007387 */ /* 0x0003e80000100a00 */
[----:B------:R3:W-:Y:S04]  /*b290*/  STL.64 [R1+0x88], R26 ;  /* 0x0000881a01007387 */ /* 0x0007e80000100a00 */
[----:B-1----:R-:W4:Y:S04]  /*b2a0*/  LDL.LU R24, [R1+0x270] ;  /* 0x0002700001187983 */ /* 0x002f280000300800 */
[----:B------:R-:W4:Y:S01]  /*b2b0*/  LDL.LU R25, [R1+0x274] ;  /* 0x0002740001197983 */ /* 0x000f220000300800 */
[----:B---3--:R-:W-:-:S02]  /*b2c0*/  IMAD.MOV.U32 R26, RZ, RZ, R29 ;  /* 0x000000ffff1a7224 */ /* 0x008fc400078e001d */
[----:B------:R-:W-:Y:S01]  /*b2d0*/  IMAD.MOV.U32 R27, RZ, RZ, R28 ;  /* 0x000000ffff1b7224 */ /* 0x000fe200078e001c */
[C---:B--2---:R-:W-:Y:S11]  /*b2e0*/  HMMA.1688.F32.TF32 R16, R20.reuse, R12, R16 ;  /* 0x0000000c1410723c */ /* 0x044ff60000081010 */
[----:B------:R-:W-:Y:S11]  /*b2f0*/  @!UPT UIADD3 URZ, URZ, URZ, URZ ;  /* 0x0000003f3f3ff290 */ /* 0x000ff6000fffe03f */
[----:B------:R-:W-:Y:S01]  /*b300*/  @!UPT UIADD3 URZ, URZ, URZ, URZ ;  /* 0x0000003f3f3ff290 */ /* 0x000fe2000fffe03f */
[----:B------:R-:W-:Y:S01]  /*b310*/  STL.64 [R1+0x60], R16 ;  /* 0x0000601001007387 */ /* 0x000fe20000100a00 */
[----:B------:R-:W-:Y:S02]  /*b320*/  IMAD.MOV.U32 R28, RZ, RZ, R18 ;  /* 0x000000ffff1c7224 */ /* 0x000fe400078e0012 */
[----:B------:R-:W-:Y:S01]  /*b330*/  IMAD.MOV.U32 R29, RZ, RZ, R19 ;  /* 0x000000ffff1d7224 */ /* 0x000fe200078e0013 */
[----:B------:R-:W-:Y:S04]  /*b340*/  LDS R18, [R3+0xe000] ;  /* 0x00e0000003127984 */ /* 0x000fe80000000800 */
[----:B------:R-:W1:Y:S01]  /*b350*/  LDS R19, [R2+0xe000] ;  /* 0x00e0000002137984 */ /* 0x000e620000000800 */
[----:B----4-:R-:W-:Y:S03]  /*b360*/  HMMA.1688.F32.TF32 R24, R20, R8, R24 ;  /* 0x000000081418723c */ /* 0x010fe60000081018 */
[----:B------:R-:W-:Y:S04]  /*b370*/  LDS R16, [R3+0xc000] ;  /* 0x00c0000003107984 */ /* 0x000fe80000000800 */
[----:B------:R-:W2:Y:S04]  /*b380*/  LDS R17, [R2+0xc000] ;  /* 0x00c0000002117984 */ /* 0x000ea80000000800 */
[----:B------:R-:W-:Y:S04]  /*b390*/  LDS R22, [R3+0xe200] ;  /* 0x00e2000003167984 */ /* 0x000fe80000000800 */
[----:B------:R-:W3:Y:S04]  /*b3a0*/  LDS R23, [R2+0xe200] ;  /* 0x00e2000002177984 */ /* 0x000ee80000000800 */
[----:B------:R-:W-:Y:S04]  /*b3b0*/  LDS R20, [R3+0xc200] ;  /* 0x00c2000003147984 */ /* 0x000fe80000000800 */
[----:B------:R-:W4:Y:S01]  /*b3c0*/  LDS R21, [R2+0xc200] ;  /* 0x00c2000002157984 */ /* 0x000f220000000800 */
[----:B------:R-:W-:-:S02]  /*b3d0*/  IMAD.MOV.U32 R15, RZ, RZ, R24 ;  /* 0x000000ffff0f7224 */ /* 0x000fc400078e0018 */
[----:B------:R-:W-:Y:S01]  /*b3e0*/  IMAD.MOV.U32 R11, RZ, RZ, R26 ;  /* 0x000000ffff0b7224 */ /* 0x000fe200078e001a */
[----:B------:R-:W-:Y:S04]  /*b3f0*/  LDS R24, [R3+0xc400] ;  /* 0x00c4000003187984 */ /* 0x000fe80000000800 */
[----:B------:R-:W-:Y:S04]  /*b400*/  STL.64 [R1+0x680], R14 ;  /* 0x0006800e01007387 */ /* 0x000fe80000100a00 */
[----:B------:R-:W-:Y:S04]  /*b410*/  STL.64 [R1+0x678], R12 ;  /* 0x0006780c01007387 */ /* 0x000fe80000100a00 */
[----:B-1----:R-:W-:Y:S01]  /*b420*/  STL.64 [R1+0x670], R18 ;  /* 0x0006701201007387 */ /* 0x002fe20000100a00 */
[----:B------:R-:W-:-:S02]  /*b430*/  IMAD.MOV.U32 R0, RZ, RZ, R27 ;  /* 0x000000ffff007224 */ /* 0x000fc400078e001b */
[----:B------:R-:W-:Y:S01]  /*b440*/  IMAD.MOV.U32 R10, RZ, RZ, R25 ;  /* 0x000000ffff0a7224 */ /* 0x000fe200078e0019 */
[----:B------:R-:W-:Y:S04]  /*b450*/  LDS R26, [R3+0xe400] ;  /* 0x00e40000031a7984 */ /* 0x000fe80000000800 */
[----:B--2---:R-:W-:Y:S04]  /*b460*/  STL.64 [R1+0x668], R16 ;  /* 0x0006681001007387 */ /* 0x004fe80000100a00 */
[----:B------:R-:W1:Y:S04]  /*b470*/  LDS R27, [R2+0xe400] ;  /* 0x00e40000021b7984 */ /* 0x000e680000000800 */
[----:B---3--:R-:W-:Y:S04]  /*b480*/  STL.64 [R1+0x5c0], R22 ;  /* 0x0005c01601007387 */ /* 0x008fe80000100a00 */
[----:B------:R-:W2:Y:S04]  /*b490*/  LDS R25, [R2+0xc400] ;  /* 0x00c4000002197984 */ /* 0x000ea80000000800 */
[----:B----4-:R3:W-:Y:S04]  /*b4a0*/  STL.64 [R1+0x5b8], R20 ;  /* 0x0005b81401007387 */ /* 0x0107e80000100a00 */
[----:B---3--:R-:W3:Y:S04]  /*b4b0*/  LDL.LU R20, [R1+0xb0] ;  /* 0x0000b00001147983 */ /* 0x008ee80000300800 */
[----:B------:R-:W3:Y:S04]  /*b4c0*/  LDL.LU R21, [R1+0xb4] ;  /* 0x0000b40001157983 */ /* 0x000ee80000300800 */
[----:B------:R-:W4:Y:S04]  /*b4d0*/  LDL.LU R22, [R1+0xb8] ;  /* 0x0000b80001167983 */ /* 0x000f280000300800 */
[----:B------:R-:W4:Y:S04]  /*b4e0*/  LDL.LU R23, [R1+0xbc] ;  /* 0x0000bc0001177983 */ /* 0x000f280000300800 */
[----:B----4-:R-:W-:Y:S04]  /*b4f0*/  STL.64 [R1+0x5e0], R22 ;  /* 0x0005e01601007387 */ /* 0x010fe80000100a00 */
[----:B---3--:R3:W-:Y:S04]  /*b500*/  STL.64 [R1+0x5d8], R20 ;  /* 0x0005d81401007387 */ /* 0x0087e80000100a00 */
[----:B---3--:R-:W3:Y:S04]  /*b510*/  LDL.LU R20, [R1+0xe0] ;  /* 0x0000e00001147983 */ /* 0x008ee80000300800 */
[----:B------:R-:W3:Y:S04]  /*b520*/  LDL.LU R21, [R1+0xe4] ;  /* 0x0000e40001157983 */ /* 0x000ee80000300800 */
[----:B------:R-:W4:Y:S04]  /*b530*/  LDL.LU R22, [R1+0xe8] ;  /* 0x0000e80001167983 */ /* 0x000f280000300800 */
[----:B------:R-:W4:Y:S04]  /*b540*/  LDL.LU R23, [R1+0xec] ;  /* 0x0000ec0001177983 */ /* 0x000f280000300800 */
[----:B----4-:R4:W-:Y:S04]  /*b550*/  STL.64 [R1+0x5f0], R22 ;  /* 0x0005f01601007387 */ /* 0x0109e80000100a00 */
[----:B---3--:R-:W-:Y:S04]  /*b560*/  STL.64 [R1+0x5e8], R20 ;  /* 0x0005e81401007387 */ /* 0x008fe80000100a00 */
[----:B----4-:R-:W3:Y:S04]  /*b570*/  LDL.64 R22, [R1+0x18] ;  /* 0x0000180001167983 */ /* 0x010ee80000100a00 */
[----:B---3--:R3:W-:Y:S04]  /*b580*/  STL.64 [R1+0x608], R22 ;  /* 0x0006081601007387 */ /* 0x0087e80000100a00 */
[----:B---3--:R-:W3:Y:S04]  /*b590*/  LDL R22, [R1+0x28] ;  /* 0x0000280001167983 */ /* 0x008ee80000100800 */
[----:B------:R-:W3:Y:S04]  /*b5a0*/  LDL R23, [R1+0x2c] ;  /* 0x00002c0001177983 */ /* 0x000ee80000100800 */
        /* <DEDUP_REMOVED lines=9> */
[----:B-1----:R1:W-:Y:S04]  /*b640*/  STL.64 [R1+0x560], R26 ;  /* 0x0005601a01007387 */ /* 0x0023e80000100a00 */
[----:B--2---:R2:W-:Y:S01]  /*b650*/  STL.64 [R1+0x558], R24 ;  /* 0x0005581801007387 */ /* 0x0045e20000100a00 */
[----:B-1----:R-:W-:-:S02]  /*b660*/  IMAD.MOV.U32 R26, RZ, RZ, R6 ;  /* 0x000000ffff1a7224 */ /* 0x002fc400078e0006 */
[----:B--2---:R-:W-:Y:S02]  /*b670*/  IMAD.MOV.U32 R24, RZ, RZ, R4 ;  /* 0x000000ffff187224 */ /* 0x004fe400078e0004 */
[----:B------:R-:W2:Y:S01]  /*b680*/  LDL.LU R4, [R1+0x694] ;  /* 0x0006940001047983 */ /* 0x000ea20000300800 */
[----:B------:R-:W-:Y:S02]  /*b690*/  IMAD.MOV.U32 R25, RZ, RZ, R5 ;  /* 0x000000ffff197224 */ /* 0x000fe400078e0005 */
[----:B------:R-:W-:Y:S01]  /*b6a0*/  IMAD.MOV.U32 R27, RZ, RZ, R7 ;  /* 0x000000ffff1b7224 */ /* 0x000fe200078e0007 */
[----:B------:R-:W2:Y:S04]  /*b6b0*/  LDL.LU R5, [R1+0x690] ;  /* 0x0006900001057983 */ /* 0x000ea80000300800 */
[----:B------:R-:W2:Y:S04]  /*b6c0*/  LDL.LU R6, [R1+0x68c] ;  /* 0x00068c0001067983 */ /* 0x000ea80000300800 */
[----:B------:R-:W2:Y:S04]  /*b6d0*/  LDL.LU R7, [R1+0x688] ;  /* 0x0006880001077983 */ /* 0x000ea80000300800 */
[----:B------:R-:W4:Y:S04]  /*b6e0*/  LDL.LU R16, [R1+0x200] ;  /* 0x0002000001107983 */ /* 0x000f280000300800 */
[----:B------:R-:W4:Y:S04]  /*b6f0*/  LDL.LU R17, [R1+0x204] ;  /* 0x0002040001117983 */ /* 0x000f280000300800 */
[----:B------:R-:W4:Y:S04]  /*b700*/  LDL.LU R18, [R1+0x208] ;  /* 0x0002080001127983 */ /* 0x000f280000300800 */
[----:B------:R-:W4:Y:S04]  /*b710*/  LDL.LU R19, [R1+0x20c] ;  /* 0x00020c0001137983 */ /* 0x000f280000300800 */
        /* <DEDUP_REMOVED lines=22> */
[C---:B------:R-:W-:Y:S03]  /*b880*/  HMMA.1688.F32.TF32 R12, R4.reuse, R8, R12 ;  /* 0x00000008040c723c */ /* 0x040fe6000008100c */
        /* <DEDUP_REMOVED lines=8> */
[----:B-1----:R-:W3:Y:S04]  /*b910*/  LDL.LU R24, [R1+0x1f0] ;  /* 0x0001f00001187983 */ /* 0x002ee80000300800 */
[----:B------:R-:W3:Y:S04]  /*b920*/  LDL.LU R25, [R1+0x1f4] ;  /* 0x0001f40001197983 */ /* 0x000ee80000300800 */
[----:B------:R-:W3:Y:S04]  /*b930*/  LDL.LU R26, [R1+0x1f8] ;  /* 0x0001f800011a7983 */ /* 0x000ee80000300800 */
[----:B------:R-:W3:Y:S04]  /*b940*/  LDL.LU R27, [R1+0x1fc] ;  /* 0x0001fc00011b7983 */ /* 0x000ee80000300800 */
[----:B------:R-:W-:Y:S04]  /*b950*/  STL.64 [R1+0x1c0], R12 ;  /* 0x0001c00c01007387 */ /* 0x000fe80000100a00 */
[----:B------:R1:W-:Y:S04]  /*b960*/  STL.64 [R1+0x1c8], R14 ;  /* 0x0001c80e01007387 */ /* 0x0003e80000100a00 */
[----:B-1----:R-:W2:Y:S04]  /*b970*/  LDL.LU.64 R14, [R1+0x680] ;  /* 0x00068000010e7983 */ /* 0x002ea80000300a00 */
[----:B------:R-:W4:Y:S02]  /*b980*/  LDL.LU.64 R12, [R1+0x678] ;  /* 0x00067800010c7983 */ /* 0x000f240000300a00 */
[----:B----4-:R-:W-:Y:S02]  /*b990*/  HMMA.1688.F32.TF32 R4, R4, R12, R16 ;  /* 0x0000000c0404723c */ /* 0x010fe40000081010 */
[----:B------:R-:W3:Y:S04]  /*b9a0*/  LDL.LU.64 R18, [R1+0x670] ;  /* 0x0006700001127983 */ /* 0x000ee80000300a00 */
[----:B------:R-:W3:Y:S11]  /*b9b0*/  LDL.LU.64 R16, [R1+0x668] ;  /* 0x0006680001107983 */ /* 0x000ef60000300a00 */
[----:B------:R-:W-:Y:S06]  /*b9c0*/  @!UPT UIADD3 URZ, URZ, URZ, URZ ;  /* 0x0000003f3f3ff290 */ /* 0x000fec000fffe03f */
[----:B------:R-:W-:Y:S04]  /*b9d0*/  STL.64 [R1+0x200], R4 ;  /* 0x0002000401007387 */ /* 0x000fe80000100a00 */
[----:B------:R1:W-:Y:S04]  /*b9e0*/  STL.64 [R1+0x208], R6 ;  /* 0x0002080601007387 */ /* 0x0003e80000100a00 */
[----:B-1----:R-:W4:Y:S04]  /*b9f0*/  LDL R6, [R1+0x8] ;  /* 0x0000080001067983 */ /* 0x002f280000100800 */
[----:B------:R-:W4:Y:S01]  /*ba00*/  LDL R7, [R1+0xc] ;  /* 0x00000c0001077983 */ /* 0x000f220000100800 */
[C---:B---3--:R-:W-:Y:S03]  /*ba10*/  HMMA.1688.F32.TF32 R20, R16.reuse, R22, R24 ;  /* 0x000000161014723c */ /* 0x048fe60000081018 */
[----:B------:R-:W3:Y:S04]  /*ba20*/  LDL.LU.64 R26, [R1+0x660] ;  /* 0x00066000011a7983 */ /* 0x000ee80000300a00 */
[----:B------:R-:W3:Y:S11]  /*ba30*/  LDL.LU.64 R24, [R1+0x658] ;  /* 0x0006580001187983 */ /* 0x000ef60000300a00 */
[----:B------:R-:W-:Y:S05]  /*ba40*/  @!UPT UIADD3 URZ, URZ, URZ, URZ ;  /* 0x0000003f3f3ff290 */ /* 0x000fea000fffe03f */
[----:B------:R-:W-:Y:S04]  /*ba50*/  STL.64 [R1+0x210], R20 ;  /* 0x0002101401007387 */ /* 0x000fe80000100a00 */
[----:B------:R1:W-:Y:S04]  /*ba60*/  STL.64 [R1+0x218], R22 ;  /* 0x0002181601007387 */ /* 0x0003e80000100a00 */
[----:B-1----:R-:W3:Y:S02]  /*ba70*/  LDL.LU.64 R22, [R1+0x650] ;  /* 0x0006500001167983 */ /* 0x002ee40000300a00 */
[C---:B---3--:R-:W-:Y:S02]  /*ba80*/  HMMA.1688.F32.TF32 R20, R16.reuse, R22, R24 ;  /* 0x000000161014723c */ /* 0x048fe40000081018 */
[----:B------:R-:W3:Y:S04]  /*ba90*/  LDL.LU.64 R26, [R1+0x648] ;  /* 0x00064800011a7983 */ /* 0x000ee80000300a00 */
[----:B------:R-:W3:Y:S11]  /*baa0*/  LDL.LU.64 R24, [R1+0x640] ;  /* 0x0006400001187983 */ /* 0x000ef60000300a00 */
[----:B------:R-:W-:Y:S06]  /*bab0*/  @!UPT UIADD3 URZ, URZ, URZ, URZ ;  /* 0x0000003f3f3ff290 */ /* 0x000fec000fffe03f */
        /* <DEDUP_REMOVED lines=17> */
[----:B---3--:R-:W-:Y:S01]  /*bbd0*/  HMMA.1688.F32.TF32 R24, R16, R22, R24 ;  /* 0x000000161018723c */ /* 0x008fe20000081018 */
[----:B------:R-:W-:-:S02]  /*bbe0*/  IMAD.MOV.U32 R9, RZ, RZ, R22 ;  /* 0x000000ffff097224 */ /* 0x000fc400078e0016 */
[----:B------:R-:W-:Y:S11]  /*bbf0*/  IMAD.MOV.U32 R8, RZ, RZ, R23 ;  /* 0x000000ffff087224 */ /* 0x000ff600078e0017 */
[----:B------:R-:W-:Y:S09]  /*bc00*/  @!UPT UIADD3 URZ, URZ, URZ, URZ ;  /* 0x0000003f3f3ff290 */ /* 0x000ff2000fffe03f */
[----:B------:R-:W-:Y:S04]  /*bc10*/  STL.64 [R1+0x320], R24 ;  /* 0x0003201801007387 */ /* 0x000fe80000100a00 */
[----:B------:R1:W-:Y:S04]  /*bc20*/  STL.64 [R1+0x328], R26 ;  /* 0x0003281a01007387 */ /* 0x0003e80000100a00 */
[----:B-1----:R-:W3:Y:S04]  /*bc30*/  LDL.LU.64 R26, [R1+0x600] ;  /* 0x00060000011a7983 */ /* 0x002ee80000300a00 */
[----:B------:R-:W3:Y:S04]  /*bc40*/  LDL.LU.64 R24, [R1+0x5f8] ;  /* 0x0005f80001187983 */ /* 0x000ee80000300a00 */
[----:B------:R-:W4:Y:S04]  /*bc50*/  LDL.LU.64 R22, [R1+0x5f0] ;  /* 0x0005f00001167983 */ /* 0x000f280000300a00 */
[----:B------:R-:W4:Y:S02]  /*bc60*/  LDL.LU.64 R20, [R1+0x5e8] ;  /* 0x0005e80001147983 */ /* 0x000f240000300a00 */
[----:B----4-:R-:W-:Y:S02]  /*bc70*/  HMMA.1688.F32.TF32 R4, R16, R6, R20 ;  /* 0x000000061004723c */ /* 0x010fe40000081014 */
[----:B------:R-:W4:Y:S04]  /*bc80*/  LDL.LU.64 R22, [R1+0x5e0] ;  /* 0x0005e00001167983 */ /* 0x000f280000300a00 */
[----:B------:R-:W4:Y:S11]  /*bc90*/  LDL.LU.64 R20, [R1+0x5d8] ;  /* 0x0005d80001147983 */ /* 0x000f360000300a00 */
[----:B------:R-:W-:Y:S06]  /*bca0*/  @!UPT UIADD3 URZ, URZ, URZ, URZ ;  /* 0x0000003f3f3ff290 */ /* 0x000fec000fffe03f */
[----:B------:R2:W-:Y:S04]  /*bcb0*/  STL.64 [R1+0x330], R4 ;  /* 0x0003300401007387 */ /* 0x0005e80000100a00 */
[----:B------:R1:W-:Y:S01]  /*bcc0*/  STL.64 [R1+0x338], R6 ;  /* 0x0003380601007387 */ /* 0x0003e20000100a00 */
[----:B--2---:R-:W-:-:S03]  /*bcd0*/  IMAD.MOV.U32 R4, RZ, RZ, R15 ;  /* 0x000000ffff047224 */ /* 0x004fc600078e000f */
[----:B------:R-:W3:Y:S01]  /*bce0*/  LDL.LU R15, [R1+0x5d0] ;  /* 0x0005d000010f7983 */ /* 0x000ee20000300800 */
[----:B------:R-:W-:Y:S02]  /*bcf0*/  IMAD.MOV.U32 R5, RZ, RZ, R10 ;  /* 0x000000ffff057224 */ /* 0x000fe400078e000a */
[----:B-1----:R-:W-:Y:S01]  /*bd00*/  IMAD.MOV.U32 R6, RZ, RZ, R11 ;  /* 0x000000ffff067224 */ /* 0x002fe200078e000b */
[----:B------:R-:W4:Y:S04]  /*bd10*/  LDL.LU R10, [R1+0x5cc] ;  /* 0x0005cc00010a7983 */ /* 0x000f280000300800 */
[----:B------:R-:W4:Y:S01]  /*bd20*/  LDL.LU R11, [R1+0x5c8] ;  /* 0x0005c800010b7983 */ /* 0x000f220000300800 */
[----:B------:R-:W-:-:S05]  /*bd30*/  IMAD.MOV.U32 R7, RZ, RZ, R0 ;  /* 0x000000ffff077224 */ /* 0x000fca00078e0000 */
[----:B------:R1:W-:Y:S04]  /*bd40*/  STL.64 [R1+0x4d8], R6 ;  /* 0x0004d80601007387 */ /* 0x0003e80000100a00 */
[----:B------:R2:W-:Y:S04]  /*bd50*/  STL.64 [R1+0x4d0], R4 ;  /* 0x0004d00401007387 */ /* 0x0005e80000100a00 */
[----:B-1----:R-:W2:Y:S01]  /*bd60*/  LDL.LU.64 R6, [R1+0x8] ;  /* 0x0000080001067983 */ /* 0x002ea20000300a00 */
[C---:B----4-:R-:W-:Y:S08]  /*bd70*/  HMMA.1688.F32.TF32 R20, R16.reuse, R10, R20 ;  /* 0x0000000a1014723c */ /* 0x050ff00000081014 */
[----:B---3--:R-:W-:Y:S01]  /*bd80*/  HMMA.1688.F32.TF32 R24, R16, R14, R24 ;  /* 0x0000000e1018723c */ /* 0x008fe20000081018 */
[----:B--2---:R1:W-:Y:S04]  /*bd90*/  STL.64 [R1+0x578], R6 ;  /* 0x0005780601007387 */ /* 0x0043e80000100a00 */
[----:B------:R-:W2:Y:S04]  /*bda0*/  LDL.LU R4, [R1+0x1d0] ;  /* 0x0001d00001047983 */ /* 0x000ea80000300800 */
[----:B------:R-:W2:Y:S04]  /*bdb0*/  LDL.LU R5, [R1+0x1d4] ;  /* 0x0001d40001057983 */ /* 0x000ea80000300800 */
[----:B-1----:R-:W2:Y:S04]  /*bdc0*/  LDL.LU R6, [R1+0x1d8] ;  /* 0x0001d80001067983 */ /* 0x002ea80000300800 */
[----:B------:R-:W2:Y:S04]  /*bdd0*/  LDL.LU R7, [R1+0x1dc] ;  /* 0x0001dc0001077983 */ /* 0x000ea80000300800 */
[----:B------:R-:W-:Y:S04]  /*bde0*/  STL.64 [R1+0x360], R20 ;  /* 0x0003601401007387 */ /* 0x000fe80000100a00 */
[----:B------:R1:W-:Y:S04]  /*bdf0*/  STL.64 [R1+0x368], R22 ;  /* 0x0003681601007387 */ /* 0x0003e80000100a00 */
[----:B-1----:R-:W2:Y:S04]  /*be00*/  LDL.LU.64 R22, [R1+0x5c0] ;  /* 0x0005c00001167983 */ /* 0x002ea80000300a00 */
[----:B------:R-:W2:Y:S04]  /*be10*/  LDL.LU.64 R20, [R1+0x5b8] ;  /* 0x0005b80001147983 */ /* 0x000ea80000300a00 */
[----:B------:R1:W-:Y:S04]  /*be20*/  STL.64 [R1+0x570], R10 ;  /* 0x0005700a01007387 */ /* 0x0003e80000100a00 */
[----:B------:R-:W-:Y:S04]  /*be30*/  STL.64 [R1+0x5b0], R8 ;  /* 0x0005b00801007387 */ /* 0x000fe80000100a00 */
[----:B------:R-:W3:Y:S04]  /*be40*/  LDL.64 R18, [R1+0x48] ;  /* 0x0000480001127983 */ /* 0x000ee80000100a00 */
[----:B-1----:R-:W2:Y:S04]  /*be50*/  LDL.64 R10, [R1+0x58] ;  /* 0x00005800010a7983 */ /* 0x002ea80000100a00 */
[----:B------:R1:W-:Y:S04]  /*be60*/  STL.64 [R1+0x350], R24 ;  /* 0x0003501801007387 */ /* 0x0003e80000100a00 */
[----:B------:R4:W-:Y:S04]  /*be70*/  STL.64 [R1+0x358], R26 ;  /* 0x0003581a01007387 */ /* 0x0009e80000100a00 */
[----:B-1----:R-:W3:Y:S04]  /*be80*/  LDL.LU R24, [R1+0x130] ;  /* 0x0001300001187983 */ /* 0x002ee80000300800 */
[----:B------:R-:W3:Y:S04]  /*be90*/  LDL.LU R25, [R1+0x134] ;  /* 0x0001340001197983 */ /* 0x000ee80000300800 */
[----:B----4-:R-:W4:Y:S04]  /*bea0*/  LDL.LU R26, [R1+0x138] ;  /* 0x00013800011a7983 */ /* 0x010f280000300800 */
[----:B------:R-:W4:Y:S01]  /*beb0*/  LDL.LU R27, [R1+0x13c] ;  /* 0x00013c00011b7983 */ /* 0x000f220000300800 */
[----:B--2---:R-:W-:Y:S03]  /*bec0*/  HMMA.1688.F32.TF32 R4, R20, R10, R4 ;  /* 0x0000000a1404723c */ /* 0x004fe60000081004 */
[----:B----4-:R1:W-:Y:S04]  /*bed0*/  STL.64 [R1+0x598], R26 ;  /* 0x0005981a01007387 */ /* 0x0103e80000100a00 */
[----:B---3--:R-:W-:Y:S04]  /*bee0*/  STL.64 [R1+0x590], R24 ;  /* 0x0005901801007387 */ /* 0x008fe80000100a00 */
[----:B-1----:R-:W2:Y:S04]  /*bef0*/  LDL.64 R26, [R1+0x38] ;  /* 0x00003800011a7983 */ /* 0x002ea80000100a00 */
[----:B------:R1:W-:Y:S04]  /*bf00*/  STL.64 [R1+0x568], R14 ;  /* 0x0005680e01007387 */ /* 0x0003e80000100a00 */
[----:B------:R-:W3:Y:S04]  /*bf10*/  LDL.LU R12, [R1+0x190] ;  /* 0x00019000010c7983 */ /* 0x000ee80000300800 */
[----:B------:R-:W3:Y:S04]  /*bf20*/  LDL.LU R13, [R1+0x194] ;  /* 0x00019400010d7983 */ /* 0x000ee80000300800 */
[----:B-1----:R-:W3:Y:S04]  /*bf30*/  LDL.LU R14, [R1+0x198] ;  /* 0x00019800010e7983 */ /* 0x002ee80000300800 */
[----:B------:R-:W3:Y:S04]  /*bf40*/  LDL.LU R15, [R1+0x19c] ;  /* 0x00019c00010f7983 */ /* 0x000ee80000300800 */
[----:B------:R1:W-:Y:S04]  /*bf50*/  STL.64 [R1+0xe0], R4 ;  /* 0x0000e00401007387 */ /* 0x0003e80000100a00 */
[----:B------:R4:W-:Y:S04]  /*bf60*/  STL.64 [R1+0xe8], R6 ;  /* 0x0000e80601007387 */ /* 0x0009e80000100a00 */
[----:B------:R-:W4:Y:S01]  /*bf70*/  LDL.LU.64 R8, [R1+0x5b0] ;  /* 0x0005b00001087983 */ /* 0x000f220000300a00 */
[----:B------:R-:W-:-:S02]  /*bf80*/  IMAD.MOV.U32 R0, RZ, RZ, R11 ;  /* 0x000000ffff007224 */ /* 0x000fc400078e000b */
[----:B-1----:R-:W-:Y:S02]  /*bf90*/  IMAD.MOV.U32 R4, RZ, RZ, R10 ;  /* 0x000000ffff047224 */ /* 0x002fe400078e000a */
[----:B----4-:R-:W-:Y:S02]  /*bfa0*/  IMAD.MOV.U32 R7, RZ, RZ, R8 ;  /* 0x000000ffff077224 */ /* 0x010fe400078e0008 */
[----:B------:R-:W-:Y:S01]  /*bfb0*/  IMAD.MOV.U32 R6, RZ, RZ, R9 ;  /* 0x000000ffff067224 */ /* 0x000fe200078e0009 */
[----:B------:R-:W4:Y:S04]  /*bfc0*/  LDL.LU R8, [R1+0xd0] ;  /* 0x0000d00001087983 */ /* 0x000f280000300800 */
[----:B------:R-:W4:Y:S04]  /*bfd0*/  LDL.LU R9, [R1+0xd4] ;  /* 0x0000d40001097983 */ /* 0x000f280000300800 */
[----:B------:R-:W2:Y:S04]  /*bfe0*/  LDL.LU R10, [R1+0xd8] ;  /* 0x0000d800010a7983 */ /* 0x000ea80000300800 */
[----:B------:R-:W2:Y:S01]  /*bff0*/  LDL.LU R11, [R1+0xdc] ;  /* 0x0000dc00010b7983 */ /* 0x000ea20000300800 */
[----:B---3--:R-:W-:Y:S03]  /*c000*/  HMMA.1688.F32.TF32 R12, R20, R18, R12 ;  /* 0x00000012140c723c */ /* 0x008fe6000008100c */
[----:B--2---:R-:W-:Y:S04]  /*c010*/  STL.64 [R1+0x588], R10 ;  /* 0x0005880a01007387 */ /* 0x004fe80000100a00 */
[----:B----4-:R1:W-:Y:S04]  /*c020*/  STL.64 [R1+0x580], R8 ;  /* 0x0005800801007387 */ /* 0x0103e80000100a00 */
        /* <DEDUP_REMOVED lines=11> */
[----:B------:R-:W-:Y:S04]  /*c0e0*/  STL.64 [R1+0x118], R14 ;  /* 0x0001180e01007387 */ /* 0x000fe80000100a00 */
[----:B------:R-:W3:Y:S01]  /*c0f0*/  LDL.LU R17, [R1+0x374] ;  /* 0x0003740001117983 */ /* 0x000ee20000300800 */
[----:B------:R-:W-:-:S02]  /*c100*/  IMAD.MOV.U32 R5, RZ, RZ, R19 ;  /* 0x000000ffff057224 */ /* 0x000fc400078e0013 */
[----:B-1----:R-:W-:Y:S01]  /*c110*/  IMAD.MOV.U32 R12, RZ, RZ, R18 ;  /* 0x000000ffff0c7224 */ /* 0x002fe200078e0012 */
[----:B---3--:R1:W-:Y:S04]  /*c120*/  STL [R1+0x4f0], R17 ;  /* 0x0004f01101007387 */ /* 0x0083e80000100800 */
[----:B------:R-:W3:Y:S04]  /*c130*/  LDL.LU R16, [R1+0xf0] ;  /* 0x0000f00001107983 */ /* 0x000ee80000300800 */
[----:B-1----:R-:W3:Y:S04]  /*c140*/  LDL.LU R17, [R1+0xf4] ;  /* 0x0000f40001117983 */ /* 0x002ee80000300800 */
[----:B------:R-:W4:Y:S04]  /*c150*/  LDL.LU R18, [R1+0xf8] ;  /* 0x0000f80001127983 */ /* 0x000f280000300800 */
[----:B------:R-:W4:Y:S01]  /*c160*/  LDL.LU R19, [R1+0xfc] ;  /* 0x0000fc0001137983 */ /* 0x000f220000300800 */
[----:B--2---:R-:W-:Y:S01]  /*c170*/  HMMA.1688.F32.TF32 R8, R20, R26, R8 ;  /* 0x0000001a1408723c */ /* 0x004fe20000081008 */
[----:B------:R-:W-:-:S02]  /*c180*/  IMAD.MOV.U32 R14, RZ, RZ, R26 ;  /* 0x000000ffff0e7224 */ /* 0x000fc400078e001a */
[----:B------:R-:W-:Y:S01]  /*c190*/  IMAD.MOV.U32 R13, RZ, RZ, R27 ;  /* 0x000000ffff0d7224 */ /* 0x000fe200078e001b */
[----:B----4-:R1:W-:Y:S04]  /*c1a0*/  STL.64 [R1+0x500], R18 ;  /* 0x0005001201007387 */ /* 0x0103e80000100a00 */
[----:B---3--:R-:W-:Y:S04]  /*c1b0*/  STL.64 [R1+0x4f8], R16 ;  /* 0x0004f81001007387 */ /* 0x008fe80000100a00 */
[----:B-1----:R-:W2:Y:S11]  /*c1c0*/  LDL.64 R18, [R1+0x28] ;  /* 0x0000280001127983 */ /* 0x002eb60000100a00 */
[----:B------:R-:W-:Y:S04]  /*c1d0*/  STL.64 [R1+0x1a0], R8 ;  /* 0x0001a00801007387 */ /* 0x000fe80000100a00 */
[----:B------:R1:W-:Y:S04]  /*c1e0*/  STL.64 [R1+0x1a8], R10 ;  /* 0x0001a80a01007387 */ /* 0x0003e80000100a00 */
[----:B-1----:R-:W2:Y:S04]  /*c1f0*/  LDL.LU.64 R10, [R1+0x5a8] ;  /* 0x0005a800010a7983 */ /* 0x002ea80000300a00 */
[----:B------:R-:W2:Y:S04]  /*c200*/  LDL.LU.64 R8, [R1+0x5a0] ;  /* 0x0005a00001087983 */ /* 0x000ea80000300a00 */
[----:B------:R-:W4:Y:S04]  /*c210*/  LDL.LU.64 R26, [R1+0x598] ;  /* 0x00059800011a7983 */ /* 0x000f280000300a00 */
[----:B------:R-:W4:Y:S04]  /*c220*/  LDL.LU.64 R24, [R1+0x590] ;  /* 0x0005900001187983 */ /* 0x000f280000300a00 */
[----:B--2---:R1:W-:Y:S01]  /*c230*/  STL.64 [R1+0x510], R18 ;  /* 0x0005101201007387 */ /* 0x0043e20000100a00 */
[----:B----4-:R-:W-:Y:S07]  /*c240*/  HMMA.1688.F32.TF32 R24, R20, R18, R24 ;  /* 0x000000121418723c */ /* 0x010fee0000081018 */
[----:B-1----:R-:W-:-:S02]  /*c250*/  IMAD.MOV.U32 R18, RZ, RZ, R14 ;  /* 0x000000ffff127224 */ /* 0x002fc400078e000e */
[----:B------:R-:W-:Y:S11]  /*c260*/  IMAD.MOV.U32 R19, RZ, RZ, R13 ;  /* 0x000000ffff137224 */ /* 0x000ff600078e000d */
[----:B------:R-:W-:Y:S03]  /*c270*/  @!UPT UIADD3 URZ, URZ, URZ, URZ ;  /* 0x0000003f3f3ff290 */ /* 0x000fe6000fffe03f */
[----:B------:R1:W-:Y:S04]  /*c280*/  STL.64 [R1+0x270], R24 ;  /* 0x0002701801007387 */ /* 0x0003e80000100a00 */
[----:B------:R2:W-:Y:S04]  /*c290*/  STL.64 [R1+0x278], R26 ;  /* 0x0002781a01007387 */ /* 0x0005e80000100a00 */
[----:B------:R4:W-:Y:S04]  /*c2a0*/  STL.64 [R1+0x528], R18 ;  /* 0x0005281201007387 */ /* 0x0009e80000100a00 */
[----:B-1----:R-:W3:Y:S04]  /*c2b0*/  LDL.LU R24, [R1+0x80] ;  /* 0x0000800001187983 */ /* 0x002ee80000300800 */
[----:B------:R-:W3:Y:S04]  /*c2c0*/  LDL.LU R25, [R1+0x84] ;  /* 0x0000840001197983 */ /* 0x000ee80000300800 */
[----:B--2---:R-:W3:Y:S01]  /*c2d0*/  LDL.LU R26, [R1+0x88] ;  /* 0x00008800011a7983 */ /* 0x004ee20000300800 */
[----:B----4-:R-:W-:-:S02]  /*c2e0*/  IMAD.MOV.U32 R18, RZ, RZ, R12 ;  /* 0x000000ffff127224 */ /* 0x010fc400078e000c */
[----:B------:R-:W-:Y:S01]  /*c2f0*/  IMAD.MOV.U32 R19, RZ, RZ, R5 ;  /* 0x000000ffff137224 */ /* 0x000fe200078e0005 */
[----:B------:R-:W3:Y:S04]  /*c300*/  LDL.LU R27, [R1+0x8c] ;  /* 0x00008c00011b7983 */ /* 0x000ee80000300800 */
[----:B------:R-:W2:Y:S04]  /*c310*/  LDL.LU R12, [R1+0x90] ;  /* 0x00009000010c7983 */ /* 0x000ea80000300800 */
[----:B------:R-:W2:Y:S04]  /*c320*/  LDL.LU R13, [R1+0x94] ;  /* 0x00009400010d7983 */ /* 0x000ea80000300800 */
[----:B------:R-:W2:Y:S04]  /*c330*/  LDL.LU R14, [R1+0x98] ;  /* 0x00009800010e7983 */ /* 0x000ea80000300800 */
[----:B------:R-:W2:Y:S04]  /*c340*/  LDL.LU R15, [R1+0x9c] ;  /* 0x00009c00010f7983 */ /* 0x000ea80000300800 */
[----:B------:R1:W-:Y:S02]  /*c350*/  STL.64 [R1+0x540], R18 ;  /* 0x0005401201007387 */ /* 0x0003e40000100a00 */
[----:B-1----:R-:W-:-:S02]  /*c360*/  IMAD.MOV.U32 R18, RZ, RZ, R4 ;  /* 0x000000ffff127224 */ /* 0x002fc400078e0004 */
[C---:B------:R-:W-:Y:S01]  /*c370*/  HMMA.1688.F32.TF32 R4, R20.reuse, R6, R8 ;  /* 0x000000061404723c */ /* 0x040fe20000081008 */
[----:B------:R-:W4:Y:S04]  /*c380*/  LDL.LU.64 R10, [R1+0x588] ;  /* 0x00058800010a7983 */ /* 0x000f280000300a00 */
[----:B------:R-:W4:Y:S11]  /*c390*/  LDL.LU.64 R8, [R1+0x580] ;  /* 0x0005800001087983 */ /* 0x000f360000300a00 */
[----:B------:R-:W-:Y:S07]  /*c3a0*/  @!UPT UIADD3 URZ, URZ, URZ, URZ ;  /* 0x0000003f3f3ff290 */ /* 0x000fee000fffe03f */
[----:B------:R-:W-:Y:S04]  /*c3b0*/  STL.64 [R1+0x280], R4 ;  /* 0x0002800401007387 */ /* 0x000fe80000100a00 */
[----:B------:R1:W-:Y:S04]  /*c3c0*/  STL.64 [R1+0x288], R6 ;  /* 0x0002880601007387 */ /* 0x0003e80000100a00 */
[----:B-1----:R-:W4:Y:S02]  /*c3d0*/  LDL.LU.64 R6, [R1+0x578] ;  /* 0x0005780001067983 */ /* 0x002f240000300a00 */
[C---:B----4-:R-:W-:Y:S11]  /*c3e0*/  HMMA.1688.F32.TF32 R8, R20.reuse, R6, R8 ;  /* 0x000000061408723c */ /* 0x050ff60000081008 */
[----:B------:R-:W-:Y:S11]  /*c3f0*/  @!UPT UIADD3 URZ, URZ, URZ, URZ ;  /* 0x0000003f3f3ff290 */ /* 0x000ff6000fffe03f */
[----:B------:R-:W-:Y:S01]  /*c400*/  @!UPT UIADD3 URZ, URZ, URZ, URZ ;  /* 0x0000003f3f3ff290 */ /* 0x000fe2000fffe03f */
[----:B------:R-:W-:Y:S04]  /*c410*/  STL.64 [R1+0x2e0], R8 ;  /* 0x0002e00801007387 */ /* 0x000fe80000100a00 */
[----:B------:R1:W-:Y:S04]  /*c420*/  STL.64 [R1+0x2e8], R10 ;  /* 0x0002e80a01007387 */ /* 0x0003e80000100a00 */
[----:B-1----:R-:W2:Y:S04]  /*c430*/  LDL.LU.64 R10, [R1+0x570] ;  /* 0x00057000010a7983 */ /* 0x002ea80000300a00 */
[----:B------:R1:W-:Y:S04]  /*c440*/  STL.64 [R1+0x4e8], R6 ;  /* 0x0004e80601007387 */ /* 0x0003e80000100a00 */
[----:B-1----:R-:W4:Y:S04]  /*c450*/  LDL.LU.64 R6, [R1+0x18] ;  /* 0x0000180001067983 */ /* 0x002f280000300a00 */
[----:B----4-:R1:W-:Y:S04]  /*c460*/  STL.64 [R1+0x508], R6 ;  /* 0x0005080601007387 */ /* 0x0103e80000100a00 */
[----:B------:R-:W4:Y:S04]  /*c470*/  LDL.LU R4, [R1+0x120] ;  /* 0x0001200001047983 */ /* 0x000f280000300800 */
[----:B------:R-:W4:Y:S04]  /*c480*/  LDL.LU R5, [R1+0x124] ;  /* 0x0001240001057983 */ /* 0x000f280000300800 */
[----:B-1----:R-:W2:Y:S04]  /*c490*/  LDL.LU R6, [R1+0x128] ;  /* 0x0001280001067983 */ /* 0x002ea80000300800 */
[----:B------:R-:W2:Y:S04]  /*c4a0*/  LDL.LU R7, [R1+0x12c] ;  /* 0x00012c0001077983 */ /* 0x000ea80000300800 */
[----:B--2---:R-:W-:Y:S04]  /*c4b0*/  STL.64 [R1+0x520], R6 ;  /* 0x0005200601007387 */ /* 0x004fe80000100a00 */
[----:B----4-:R1:W-:Y:S04]  /*c4c0*/  STL.64 [R1+0x518], R4 ;  /* 0x0005180401007387 */ /* 0x0103e80000100a00 */
[----:B-1----:R-:W2:Y:S04]  /*c4d0*/  LDL.LU R4, [R1+0x150] ;  /* 0x0001500001047983 */ /* 0x002ea80000300800 */
[----:B------:R-:W2:Y:S04]  /*c4e0*/  LDL.LU R5, [R1+0x154] ;  /* 0x0001540001057983 */ /* 0x000ea80000300800 */
[----:B------:R-:W4:Y:S04]  /*c4f0*/  LDL.LU R6, [R1+0x158] ;  /* 0x0001580001067983 */ /* 0x000f280000300800 */
[----:B------:R-:W4:Y:S01]  /*c500*/  LDL.LU R7, [R1+0x15c] ;  /* 0x00015c0001077983 */ /* 0x000f220000300800 */
[C---:B------:R-:W-:Y:S03]  /*c510*/  HMMA.1688.F32.TF32 R12, R20.reuse, R10, R12 ;  /* 0x0000000a140c723c */ /* 0x040fe6000008100c */
[----:B----4-:R-:W-:Y:S04]  /*c520*/  STL.64 [R1+0x538], R6 ;  /* 0x0005380601007387 */ /* 0x010fe80000100a00 */
[----:B--2---:R1:W-:Y:S04]  /*c530*/  STL.64 [R1+0x530], R4 ;  /* 0x0005300401007387 */ /* 0x0043e80000100a00 */
[----:B-1----:R-:W2:Y:S04]  /*c540*/  LDL.LU R4, [R1+0x180] ;  /* 0x0001800001047983 */ /* 0x002ea80000300800 */
[----:B------:R-:W2:Y:S04]  /*c550*/  LDL.LU R5, [R1+0x184] ;  /* 0x0001840001057983 */ /* 0x000ea80000300800 */
[----:B------:R-:W4:Y:S04]  /*c560*/  LDL.LU R6, [R1+0x188] ;  /* 0x0001880001067983 */ /* 0x000f280000300800 */
[----:B------:R-:W4:Y:S04]  /*c570*/  LDL.LU R7, [R1+0x18c] ;  /* 0x00018c0001077983 */ /* 0x000f280000300800 */
[----:B----4-:R-:W-:Y:S04]  /*c580*/  STL.64 [R1+0x550], R6 ;  /* 0x0005500601007387 */ /* 0x010fe80000100a00 */
[----:B--2---:R1:W-:Y:S04]  /*c590*/  STL.64 [R1+0x548], R4 ;  /* 0x0005480401007387 */ /* 0x0043e80000100a00 */
[----:B-1----:R-:W2:Y:S04]  /*c5a0*/  LDL.LU R4, [R1+0x1b0] ;  /* 0x0001b00001047983 */ /* 0x002ea80000300800 */
[----:B------:R-:W2:Y:S04]  /*c5b0*/  LDL.LU R5, [R1+0x1b4] ;  /* 0x0001b40001057983 */ /* 0x000ea80000300800 */
[----:B------:R-:W2:Y:S04]  /*c5c0*/  LDL.LU R6, [R1+0x1b8] ;  /* 0x0001b80001067983 */ /* 0x000ea80000300800 */
[----:B------:R-:W2:Y:S04]  /*c5d0*/  LDL.LU R7, [R1+0x1bc] ;  /* 0x0001bc0001077983 */ /* 0x000ea80000300800 */
[----:B------:R-:W-:Y:S04]  /*c5e0*/  STL.64 [R1+0x340], R12 ;  /* 0x0003400c01007387 */ /* 0x000fe80000100a00 */
[----:B------:R1:W-:Y:S04]  /*c5f0*/  STL.64 [R1+0x348], R14 ;  /* 0x0003480e01007387 */ /* 0x0003e80000100a00 */
[----:B-1----:R-:W3:Y:S01]  /*c600*/  LDL.LU.64 R14, [R1+0x568] ;  /* 0x00056800010e7983 */ /* 0x002ee20000300a00 */
[----:B------:R-:W-:Y:S01]  /*c610*/  IMAD.MOV.U32 R19, RZ, RZ, R0 ;  /* 0x000000ffff137224 */ /* 0x000fe200078e0000 */
[----:B---3--:R-:W-:Y:S02]  /*c620*/  HMMA.1688.F32.TF32 R20, R20, R14, R24 ;  /* 0x0000000e1414723c */ /* 0x008fe40000081018 */
[----:B------:R-:W2:Y:S04]  /*c630*/  LDL.LU.64 R26, [R1+0x560] ;  /* 0x00056000011a7983 */ /* 0x000ea80000300a00 */
[----:B------:R-:W2:Y:S11]  /*c640*/  LDL.LU.64 R24, [R1+0x558] ;  /* 0x0005580001187983 */ /* 0x000eb60000300a00 */
[----:B------:R-:W-:Y:S06]  /*c650*/  @!UPT UIADD3 URZ, URZ, URZ, URZ ;  /* 0x0000003f3f3ff290 */ /* 0x000fec000fffe03f */
[----:B------:R1:W-:Y:S04]  /*c660*/  STL.64 [R1+0x310], R20 ;  /* 0x0003101401007387 */ /* 0x0003e80000100a00 */
[----:B------:R3:W-:Y:S04]  /*c670*/  STL.64 [R1+0x318], R22 ;  /* 0x0003181601007387 */ /* 0x0007e80000100a00 */
[----:B-1----:R-:W4:Y:S04]  /*c680*/  LDL.LU R20, [R1+0xc0] ;  /* 0x0000c00001147983 */ /* 0x002f280000300800 */
[----:B------:R-:W4:Y:S04]  /*c690*/  LDL.LU R21, [R1+0xc4] ;  /* 0x0000c40001157983 */ /* 0x000f280000300800 */
[----:B---3--:R-:W4:Y:S04]  /*c6a0*/  LDL.LU R22, [R1+0xc8] ;  /* 0x0000c80001167983 */ /* 0x008f280000300800 */
[----:B------:R-:W4:Y:S01]  /*c6b0*/  LDL.LU R23, [R1+0xcc] ;  /* 0x0000cc0001177983 */ /* 0x000f220000300800 */
        /* <DEDUP_REMOVED lines=21> */
[C---:B--2---:R-:W-:Y:S01]  /*c810*/  HMMA.1688.F32.TF32 R4, R24.reuse, R18, R4 ;  /* 0x000000121804723c */ /* 0x044fe20000081004 */
[----:B------:R-:W-:Y:S11]  /*c820*/  IMAD.MOV.U32 R12, RZ, RZ, R19 ;  /* 0x000000ffff0c7224 */ /* 0x000ff600078e0013 */
[----:B------:R-:W-:Y:S11]  /*c830*/  @!UPT UIADD3 URZ, URZ, URZ, URZ ;  /* 0x0000003f3f3ff290 */ /* 0x000ff6000fffe03f */
[----:B------:R-:W-:Y:S04]  /*c840*/  STL.64 [R1+0x180], R4 ;  /* 0x0001800401007387 */ /* 0x000fe80000100a00 */
[----:B------:R1:W-:Y:S04]  /*c850*/  STL.64 [R1+0x188], R6 ;  /* 0x0001880601007387 */ /* 0x0003e80000100a00 */
[----:B-1----:R-:W2:Y:S04]  /*c860*/  LDL.LU.64 R6, [R1+0x508] ;  /* 0x0005080001067983 */ /* 0x002ea80000300a00 */
[----:B------:R-:W2:Y:S04]  /*c870*/  LDL.LU.64 R18, [R1+0x500] ;  /* 0x0005000001127983 */ /* 0x000ea80000300a00 */
[----:B------:R-:W2:Y:S04]  /*c880*/  LDL.LU.64 R16, [R1+0x4f8] ;  /* 0x0004f80001107983 */ /* 0x000ea80000300a00 */
[----:B------:R-:W3:Y:S01]  /*c890*/  LDL.LU R0, [R1+0x1e4] ;  /* 0x0001e40001007983 */ /* 0x000ee20000300800 */
[----:B--2---:R-:W-:Y:S01]  /*c8a0*/  HMMA.1688.F32.TF32 R16, R24, R6, R16 ;  /* 0x000000061810723c */ /* 0x004fe20000081010 */
[----:B------:R-:W-:Y:S11]  /*c8b0*/  IMAD.MOV.U32 R13, RZ, RZ, R7 ;  /* 0x000000ffff0d7224 */ /* 0x000ff600078e0007 */
[----:B------:R-:W-:Y:S11]  /*c8c0*/  @!UPT UIADD3 URZ, URZ, URZ, URZ ;  /* 0x0000003f3f3ff290 */ /* 0x000ff6000fffe03f */
[----:B------:R1:W-:Y:S04]  /*c8d0*/  STL.64 [R1+0x190], R16 ;  /* 0x0001901001007387 */ /* 0x0003e80000100a00 */
[----:B------:R2:W-:Y:S04]  /*c8e0*/  STL.64 [R1+0x198], R18 ;  /* 0x0001981201007387 */ /* 0x0005e80000100a00 */
[----:B-1----:R-:W3:Y:S01]  /*c8f0*/  LDL.LU R17, [R1+0x4f0] ;  /* 0x0004f00001117983 */ /* 0x002ee20000300800 */
[----:B------:R-:W-:-:S03]  /*c900*/  IMAD.MOV.U32 R16, RZ, RZ, R6 ;  /* 0x000000ffff107224 */ /* 0x000fc600078e0006 */
[----:B------:R-:W4:Y:S01]  /*c910*/  LDL.LU.64 R6, [R1+0x4e8] ;  /* 0x0004e80001067983 */ /* 0x000f220000300a00 */
[----:B--2---:R-:W-:Y:S02]  /*c920*/  IMAD.MOV.U32 R18, RZ, RZ, R28 ;  /* 0x000000ffff127224 */ /* 0x004fe400078e001c */
[----:B------:R-:W-:Y:S01]  /*c930*/  IMAD.MOV.U32 R19, RZ, RZ, R29 ;  /* 0x000000ffff137224 */ /* 0x000fe200078e001d */
[----:B----4-:R-:W-:Y:S01]  /*c940*/  HMMA.1688.F32.TF32 R20, R24, R6, R20 ;  /* 0x000000061814723c */ /* 0x010fe20000081014 */
[----:B---3--:R1:W-:Y:S04]  /*c950*/  STL.64 [R1+0x4c8], R16 ;  /* 0x0004c81001007387 */ /* 0x0083e80000100a00 */
[----:B-1----:R-:W2:Y:S04]  /*c960*/  LDL.LU R16, [R1+0x60] ;  /* 0x0000600001107983 */ /* 0x002ea80000300800 */
[----:B------:R-:W2:Y:S04]  /*c970*/  LDL.LU R17, [R1+0x64] ;  /* 0x0000640001117983 */ /* 0x000ea80000300800 */
[----:B------:R-:W3:Y:S04]  /*c980*/  LDL.LU R28, [R1+0x4e4] ;  /* 0x0004e400011c7983 */ /* 0x000ee80000300800 */
[----:B------:R-:W4:Y:S06]  /*c990*/  LDL.LU R29, [R1+0x4e0] ;  /* 0x0004e000011d7983 */ /* 0x000f2c0000300800 */
[----:B------:R-:W-:Y:S04]  /*c9a0*/  STL.64 [R1+0xc0], R20 ;  /* 0x0000c01401007387 */ /* 0x000fe80000100a00 */
[----:B------:R1:W-:Y:S02]  /*c9b0*/  STL.64 [R1+0xc8], R22 ;  /* 0x0000c81601007387 */ /* 0x0003e40000100a00 */
[----:B-1----:R-:W-:-:S02]  /*c9c0*/  IMAD.MOV.U32 R22, RZ, RZ, R6 ;  /* 0x000000ffff167224 */ /* 0x002fc400078e0006 */
[----:B------:R-:W-:Y:S02]  /*c9d0*/  IMAD.MOV.U32 R23, RZ, RZ, R7 ;  /* 0x000000ffff177224 */ /* 0x000fe400078e0007 */
[----:B------:R-:W2:Y:S04]  /*c9e0*/  LDL.LU.64 R6, [R1+0x4d8] ;  /* 0x0004d80001067983 */ /* 0x000ea80000300a00 */
[----:B------:R-:W2:Y:S02]  /*c9f0*/  LDL.LU.64 R4, [R1+0x4d0] ;  /* 0x0004d00001047983 */ /* 0x000ea40000300a00 */
[C---:B--2---:R-:W-:Y:S08]  /*ca00*/  HMMA.1688.F32.TF32 R4, R24.reuse, R10, R4 ;  /* 0x0000000a1804723c */ /* 0x044ff00000081004 */
[----:B------:R-:W-:Y:S11]  /*ca10*/  HMMA.1688.F32.TF32 R24, R24, R14, R16 ;  /* 0x0000000e1818723c */ /* 0x000ff60000081010 */
[----:B------:R-:W-:Y:S04]  /*ca20*/  @!UPT UIADD3 URZ, URZ, URZ, URZ ;  /* 0x0000003f3f3ff290 */ /* 0x000fe8000fffe03f */
[----:B------:R1:W-:Y:S04]  /*ca30*/  STL.64 [R1+0x2c0], R4 ;  /* 0x0002c00401007387 */ /* 0x0003e80000100a00 */
[----:B------:R2:W-:Y:S04]  /*ca40*/  STL.64 [R1+0x2c8], R6 ;  /* 0x0002c80601007387 */ /* 0x0005e80000100a00 */
[----:B------:R-:W4:Y:S04]  /*ca50*/  LDL.LU.64 R16, [R1+0x4c8] ;  /* 0x0004c80001107983 */ /* 0x000f280000300a00 */
[----:B------:R-:W-:Y:S04]  /*ca60*/  STL.64 [R1+0x4a8], R14 ;  /* 0x0004a80e01007387 */ /* 0x000fe80000100a00 */
[----:B------:R-:W-:Y:S04]  /*ca70*/  STL.64 [R1+0x4a0], R12 ;  /* 0x0004a00c01007387 */ /* 0x000fe80000100a00 */
[----:B------:R-:W-:Y:S04]  /*ca80*/  STL.64 [R1+0x2b0], R24 ;  /* 0x0002b01801007387 */ /* 0x000fe80000100a00 */
[----:B------:R1:W-:Y:S04]  /*ca90*/  STL.64 [R1+0x2b8], R26 ;  /* 0x0002b81a01007387 */ /* 0x0003e80000100a00 */
[----:B------:R-:W4:Y:S01]  /*caa0*/  LDL.LU R19, [R1+0x1e0] ;  /* 0x0001e00001137983 */ /* 0x000f220000300800 */
[----:B------:R-:W-:Y:S01]  /*cab0*/  IMAD.MOV.U32 R9, RZ, RZ, 0x1f ;  /* 0x0000001fff097424 */ /* 0x000fe200078e00ff */
[----:B---3--:R-:W-:-:S02]  /*cac0*/  ISETP.GT.AND P1, PT, R28, RZ, PT ;  /* 0x000000ff1c00720c */ /* 0x008fc40003f24270 */
[----:B------:R-:W3:Y:S02]  /*cad0*/  S2R R8, SR_TID.X ;  /* 0x0000000000087919 */ /* 0x000ee40000002100 */
[----:B------:R-:W-:Y:S02]  /*cae0*/  IADD3 R9, R9, c[0x0][0x180], RZ ;  /* 0x0000600009097a10 */ /* 0x000fe40007ffe0ff */
[----:B------:R-:W-:Y:S01]  /*caf0*/  IADD3 R0, R0, 0x1, RZ ;  /* 0x0000000100007810 */ /* 0x000fe20007ffe0ff */
[----:B------:R-:W-:Y:S01]  /*cb00*/  LDS R6, [R3+0xe600] ;  /* 0x00e6000003067984 */ /* 0x000fe20000000800 */
[----:B-1----:R-:W-:-:S04]  /*cb10*/  SHF.R.S32.HI R4, RZ, 0x1f, R9 ;  /* 0x0000001fff047819 */ /* 0x002fc80000011409 */
[----:B------:R-:W-:-:S04]  /*cb20*/  LEA.HI R4, R4, R9, RZ, 0x5 ;  /* 0x0000000904047211 */ /* 0x000fc800078f28ff */
[----:B------:R-:W-:-:S04]  /*cb30*/  SHF.R.S32.HI R4, RZ, 0x5, R4 ;  /* 0x00000005ff047819 */ /* 0x000fc80000011404 */
[----:B------:R-:W-:Y:S01]  /*cb40*/  IADD3 R4, R4, -0x2, RZ ;  /* 0xfffffffe04047810 */ /* 0x000fe20007ffe0ff */
[----:B--2---:R-:W-:-:S04]  /*cb50*/  IMAD.MOV.U32 R7, RZ, RZ, c[0x0][0x188] ;  /* 0x00006200ff077624 */ /* 0x004fc800078e00ff */
[C---:B------:R-:W-:Y:S02]  /*cb60*/  IMAD.SHL.U32 R9, R7.reuse, 0x4, RZ ;  /* 0x0000000407097824 */ /* 0x040fe400078e00ff */
[----:B------:R-:W-:Y:S02]  /*cb70*/  IMAD.SHL.U32 R26, R7, 0x4, RZ ;  /* 0x00000004071a7824 */ /* 0x000fe400078e00ff */
[----:B------:R-:W-:Y:S01]  /*cb80*/  LDS R7, [R2+0xe600] ;  /* 0x00e6000002077984 */ /* 0x000fe20000000800 */
[----:B---3--:R-:W-:Y:S01]  /*cb90*/  LOP3.LUT R21, R8, 0x1ff, RZ, 0xc0, !PT ;  /* 0x000001ff08157812 */ /* 0x008fe200078ec0ff */
[----:B------:R-:W-:-:S04]  /*cba0*/  IMAD.MOV.U32 R27, RZ, RZ, c[0x0][0x188] ;  /* 0x00006200ff1b7624 */ /* 0x000fc800078e00ff */
[----:B------:R-:W-:Y:S01]  /*cbb0*/  IMAD.SHL.U32 R20, R21, 0x4, RZ ;  /* 0x0000000415147824 */ /* 0x000fe200078e00ff */
[----:B------:R-:W-:Y:S01]  /*cbc0*/  SHF.R.S32.HI R25, RZ, 0x1f, R9 ;  /* 0x0000001fff197819 */ /* 0x000fe20000011409 */
[----:B------:R-:W-:-:S03]  /*cbd0*/  IMAD.SHL.U32 R9, R27, 0x4, RZ ;  /* 0x000000041b097824 */ /* 0x000fc600078e00ff */
[----:B------:R-:W-:Y:S01]  /*cbe0*/  SHF.L.U64.HI R26, R26, 0x2, R25 ;  /* 0x000000021a1a7819 */ /* 0x000fe20000010219 */
[----:B------:R-:W-:-:S04]  /*cbf0*/  IMAD.MOV.U32 R25, RZ, RZ, c[0x0][0x188] ;  /* 0x00006200ff197624 */ /* 0x000fc800078e00ff */
[----:B------:R-:W-:-:S05]  /*cc00*/  IMAD.SHL.U32 R15, R25, 0x8, RZ ;  /* 0x00000008190f7824 */ /* 0x000fca00078e00ff */
[----:B------:R-:W-:Y:S02]  /*cc10*/  SHF.R.S32.HI R15, RZ, 0x1f, R15 ;  /* 0x0000001fff0f7819 */ /* 0x000fe4000001140f */
[----:B----4-:R-:W-:Y:S02]  /*cc20*/  ISETP.GE.AND P0, PT, R17, R4, PT ;  /* 0x000000041100720c */ /* 0x010fe40003f06270 */
[----:B------:R-:W-:Y:S02]  /*cc30*/  SEL R4, RZ, 0x4, !P1 ;  /* 0x00000004ff047807 */ /* 0x000fe40004800000 */
[----:B------:R-:W-:Y:S02]  /*cc40*/  ISETP.GT.AND P1, PT, R28, 0x4, PT ;  /* 0x000000041c00780c */ /* 0x000fe40003f24270 */
[----:B------:R-:W-:Y:S02]  /*cc50*/  SEL R4, R4, RZ, !P0 ;  /* 0x000000ff04047207 */ /* 0x000fe40004000000 */
[----:B------:R-:W-:-:S02]  /*cc60*/  SEL R5, RZ, 0x4, !P1 ;  /* 0x00000004ff057807 */ /* 0x000fc40004800000 */
[----:B------:R-:W-:Y:S02]  /*cc70*/  ISETP.NE.U32.AND P2, PT, R4, RZ, PT ;  /* 0x000000ff0400720c */ /* 0x000fe40003f45070 */
[C---:B------:R-:W-:Y:S02]  /*cc80*/  ISETP.GT.AND P1, PT, R0.reuse, 0x1, PT ;  /* 0x000000010000780c */ /* 0x040fe40003f24270 */
[----:B------:R-:W-:Y:S02]  /*cc90*/  SEL R4, R5, RZ, !P0 ;  /* 0x000000ff05047207 */ /* 0x000fe40004000000 */
[----:B------:R-:W-:Y:S01]  /*cca0*/  SEL R18, R0, RZ, !P1 ;  /* 0x000000ff00127207 */ /* 0x000fe20004800000 */
[----:B------:R1:W-:Y:S01]  /*ccb0*/  LDS R5, [R2+0xc600] ;  /* 0x00c6000002057984 */ /* 0x0003e20000000800 */
[----:B------:R-:W-:-:S03]  /*ccc0*/  ISETP.NE.U32.AND P1, PT, R4, RZ, PT ;  /* 0x000000ff0400720c */ /* 0x000fc60003f25070 */
[----:B------:R2:W3:Y:S01]  /*ccd0*/  LDS R4, [R3+0xc600] ;  /* 0x00c6000003047984 */ /* 0x0004e20000000800 */
[----:B------:R-:W-:Y:S02]  /*cce0*/  IMAD R0, R18, 0x10000, R20 ;  /* 0x0001000012007824 */ /* 0x000fe400078e0214 */
[----:B-1----:R-:W-:Y:S02]  /*ccf0*/  IMAD.MOV.U32 R2, RZ, RZ, R19 ;  /* 0x000000ffff027224 */ /* 0x002fe400078e0013 */
[----:B--2---:R-:W-:Y:S01]  /*cd00*/  IMAD.MOV.U32 R3, RZ, RZ, R29 ;  /* 0x000000ffff037224 */ /* 0x004fe200078e001d */
[----:B------:R-:W-:Y:S06]  /*cd10*/  BAR.SYNC.DEFER_BLOCKING 0x0 ;  /* 0x0000000000007b1d */ /* 0x000fec0000010000 */
[----:B------:R-:W-:Y:S01]  /*cd20*/  @!PT LDS RZ, [RZ] ;  /* 0x00000000fffff984 */ /* 0x000fe20000000800 */
[----:B------:R-:W-:Y:S01]  /*cd30*/  @!PT LDS RZ, [RZ] ;  /* 0x00000000fffff984 */ /* 0x000fe20000000800 */
[----:B------:R-:W-:Y:S01]  /*cd40*/  @!PT LDS RZ, [RZ] ;  /* 0x00000000fffff984 */ /* 0x000fe20000000800 */
[----:B------:R1:W-:Y:S02]  /*cd50*/  LDGSTS.E [R0], [R2.64], P2 ;  /* 0x0000000002007fae */ /* 0x0003e40009121844 */
[----:B-1----:R-:W-:-:S05]  /*cd60*/  LEA R2, P2, R9, R19, 0x2 ;  /* 0x0000001309027211 */ /* 0x002fca00078410ff */
[----:B------:R-:W-:-:S05]  /*cd70*/  IMAD.X R3, R29, 0x1, R26, P2 ;  /* 0x000000011d037824 */ /* 0x000fca00010e061a */
[----:B------:R1:W-:Y:S01]  /*cd80*/  LDGSTS.E [R0+0x2000], [R2.64], P1 ;  /* 0x0200000002007fae */ /* 0x0003e20008921844 */
[----:B------:R-:W-:Y:S01]  /*cd90*/  ISETP.GT.AND P1, PT, R28, 0x8, PT ;  /* 0x000000081c00780c */ /* 0x000fe20003f24270 */
[----:B------:R-:W-:-:S03]  /*cda0*/  IMAD.MOV.U32 R26, RZ, RZ, c[0x0][0x188] ;  /* 0x00006200ff1a7624 */ /* 0x000fc600078e00ff */
[----:B-1----:R-:W-:Y:S02]  /*cdb0*/  SEL R2, RZ, 0x4, !P1 ;  /* 0x00000004ff027807 */ /* 0x002fe40004800000 */
[----:B------:R-:W-:Y:S02]  /*cdc0*/  ISETP.GT.AND P1, PT, R28, 0xc, PT ;  /* 0x0000000c1c00780c */ /* 0x000fe40003f24270 */
[----:B------:R-:W-:-:S04]  /*cdd0*/  SEL R2, R2, RZ, !P0 ;  /* 0x000000ff02027207 */ /* 0x000fc80004000000 */
[----:B------:R-:W-:Y:S02]  /*cde0*/  ISETP.NE.U32.AND P2, PT, R2, RZ, PT ;  /* 0x000000ff0200720c */ /* 0x000fe40003f45070 */
[----:B------:R-:W-:Y:S01]  /*cdf0*/  SEL R2, RZ, 0x4, !P1 ;  /* 0x00000004ff027807 */ /* 0x000fe20004800000 */
[----:B------:R-:W-:-:S03]  /*ce00*/  IMAD.SHL.U32 R24, R26, 0x8, RZ ;  /* 0x000000081a187824 */ /* 0x000fc600078e00ff */
[----:B------:R-:W-:Y:S02]  /*ce10*/  SEL R2, R2, RZ, !P0 ;  /* 0x000000ff02027207 */ /* 0x000fe40004000000 */
[----:B------:R-:W-:Y:S02]  /*ce20*/  SHF.L.U64.HI R13, R24, 0x2, R15 ;  /* 0x00000002180d7819 */ /* 0x000fe4000001020f */
[----:B------:R-:W-:Y:S02]  /*ce30*/  ISETP.NE.U32.AND P1, PT, R2, RZ, PT ;  /* 0x000000ff0200720c */ /* 0x000fe40003f25070 */
[----:B------:R-:W-:Y:S01]  /*ce40*/  LEA R2, P3, R24, R19, 0x2 ;  /* 0x0000001318027211 */ /* 0x000fe200078610ff */
[C---:B------:R-:W-:Y:S02]  /*ce50*/  IMAD R25, R26.reuse, 0xc, RZ ;  /* 0x0000000c1a197824 */ /* 0x040fe400078e02ff */
[----:B------:R-:W-:Y:S02]  /*ce60*/  IMAD R26, R26, 0xc, RZ ;  /* 0x0000000c1a1a7824 */ /* 0x000fe400078e02ff */
[----:B------:R-:W-:Y:S01]  /*ce70*/  IMAD.X R3, R29, 0x1, R13, P3 ;  /* 0x000000011d037824 */ /* 0x000fe200018e060d */
[----:B------:R-:W-:-:S04]  /*ce80*/  SHF.R.S32.HI R25, RZ, 0x1f, R25 ;  /* 0x0000001fff197819 */ /* 0x000fc80000011419 */
[----:B------:R1:W-:Y:S01]  /*ce90*/  LDGSTS.E [R0+0x4000], [R2.64], P2 ;  /* 0x0400000002007fae */ /* 0x0003e20009121844 */
[C---:B------:R-:W-:Y:S02]  /*cea0*/  SHF.L.U64.HI R12, R26.reuse, 0x2, R25 ;  /* 0x000000021a0c7819 */ /* 0x040fe40000010219 */
[----:B-1----:R-:W-:-:S05]  /*ceb0*/  LEA R2, P2, R26, R19, 0x2 ;  /* 0x000000131a027211 */ /* 0x002fca00078410ff */
[----:B------:R-:W-:-:S05]  /*cec0*/  IMAD.X R3, R29, 0x1, R12, P2 ;  /* 0x000000011d037824 */ /* 0x000fca00010e060c */
[----:B------:R1:W-:Y:S01]  /*ced0*/  LDGSTS.E [R0+0x6000], [R2.64], P1 ;  /* 0x0600000002007fae */ /* 0x0003e20008921844 */
[----:B------:R-:W-:Y:S01]  /*cee0*/  ISETP.GT.AND P1, PT, R28, 0x10, PT ;  /* 0x000000101c00780c */ /* 0x000fe20003f24270 */
[----:B------:R-:W-:-:S03]  /*cef0*/  IMAD.MOV.U32 R25, RZ, RZ, c[0x0][0x188] ;  /* 0x00006200ff197624 */ /* 0x000fc600078e00ff */
[----:B-1----:R-:W-:Y:S02]  /*cf00*/  SEL R2, RZ, 0x4, !P1 ;  /* 0x00000004ff027807 */ /* 0x002fe40004800000 */
[----:B------:R-:W-:Y:S02]  /*cf10*/  ISETP.GT.AND P1, PT, R28, 0x14, PT ;  /* 0x000000141c00780c */ /* 0x000fe40003f24270 */
[----:B------:R-:W-:Y:S01]  /*cf20*/  SEL R2, R2, RZ, !P0 ;  /* 0x000000ff02027207 */ /* 0x000fe20004000000 */
[----:B------:R-:W-:Y:S02]  /*cf30*/  IMAD.MOV.U32 R26, RZ, RZ, c[0x0][0x188] ;  /* 0x00006200ff1a7624 */ /* 0x000fe400078e00ff */
[----:B------:R-:W-:Y:S01]  /*cf40*/  IMAD.SHL.U32 R15, R25, 0x10, RZ ;  /* 0x00000010190f7824 */ /* 0x000fe200078e00ff */
[----:B------:R-:W-:Y:S02]  /*cf50*/  ISETP.NE.U32.AND P2, PT, R2, RZ, PT ;  /* 0x000000ff0200720c */ /* 0x000fe40003f45070 */
[----:B------:R-:W-:Y:S01]  /*cf60*/  SEL R2, RZ, 0x4, !P1 ;  /* 0x00000004ff027807 */ /* 0x000fe20004800000 */
[----:B------:R-:W-:Y:S01]  /*cf70*/  IMAD.SHL.U32 R24, R26, 0x10, RZ ;  /* 0x000000101a187824 */ /* 0x000fe200078e00ff */
[----:B------:R-:W-:-:S02]  /*cf80*/  SHF.R.S32.HI R15, RZ, 0x1f, R15 ;  /* 0x0000001fff0f7819 */ /* 0x000fc4000001140f */
        /* <DEDUP_REMOVED lines=18> */
[----:B------:R-:W-:-:S03]  /*d0b0*/  IMAD R25, R26, 0x18, RZ ;  /* 0x000000181a197824 */ /* 0x000fc600078e02ff */
[----:B------:R-:W-:Y:S02]  /*d0c0*/  ISETP.NE.U32.AND P2, PT, R2, RZ, PT ;  /* 0x000000ff0200720c */ /* 0x000fe40003f45070 */
[----:B------:R-:W-:Y:S01]  /*d0d0*/  SEL R2, RZ, 0x4, !P1 ;  /* 0x00000004ff027807 */ /* 0x000fe20004800000 */
[----:B------:R-:W-:Y:S01]  /*d0e0*/  IMAD R26, R27, 0x18, RZ ;  /* 0x000000181b1a7824 */ /* 0x000fe200078e02ff */
[----:B------:R-:W-:Y:S02]  /*d0f0*/  SHF.R.S32.HI R25, RZ, 0x1f, R25 ;  /* 0x0000001fff197819 */ /* 0x000fe40000011419 */
[----:B------:R-:W-:Y:S02]  /*d100*/  SEL R2, R2, RZ, !P0 ;  /* 0x000000ff02027207 */ /* 0x000fe40004000000 */
[----:B------:R-:W-:Y:S02]  /*d110*/  SHF.L.U64.HI R13, R26, 0x2, R25 ;  /* 0x000000021a0d7819 */ /* 0x000fe40000010219 */
[----:B------:R-:W-:-:S02]  /*d120*/  ISETP.NE.U32.AND P1, PT, R2, RZ, PT ;  /* 0x000000ff0200720c */ /* 0x000fc40003f25070 */
[----:B------:R-:W-:Y:S01]  /*d130*/  LEA R2, P3, R26, R19, 0x2 ;  /* 0x000000131a027211 */ /* 0x000fe200078610ff */
[----:B------:R-:W-:-:S04]  /*d140*/  IMAD R27, R27, 0x1c, RZ ;  /* 0x0000001c1b1b7824 */ /* 0x000fc800078e02ff */
[----:B------:R-:W-:Y:S01]  /*d150*/  IMAD.X R3, R29, 0x1, R13, P3 ;  /* 0x000000011d037824 */ /* 0x000fe200018e060d */
[----:B------:R-:W-:-:S04]  /*d160*/  SHF.R.S32.HI R12, RZ, 0x1f, R27 ;  /* 0x0000001fff0c7819 */ /* 0x000fc8000001141b */
[----:B------:R1:W-:Y:S01]  /*d170*/  LDGSTS.E [R0+0xc000], [R2.64], P2 ;  /* 0x0c00000002007fae */ /* 0x0003e20009121844 */
[C---:B------:R-:W-:Y:S02]  /*d180*/  SHF.L.U64.HI R12, R27.reuse, 0x2, R12 ;  /* 0x000000021b0c7819 */ /* 0x040fe4000001020c */
[----:B-1----:R-:W-:Y:S02]  /*d190*/  LEA R2, P2, R27, R19, 0x2 ;  /* 0x000000131b027211 */ /* 0x002fe400078410ff */
[----:B------:R-:W1:Y:S03]  /*d1a0*/  S2R R27, SR_TID.X ;  /* 0x00000000001b7919 */ /* 0x000e660000002100 */
[----:B------:R-:W-:-:S05]  /*d1b0*/  IMAD.X R3, R29, 0x1, R12, P2 ;  /* 0x000000011d037824 */ /* 0x000fca00010e060c */
[----:B------:R2:W-:Y:S01]  /*d1c0*/  LDGSTS.E [R0+0xe000], [R2.64], P1 ;  /* 0x0e00000002007fae */ /* 0x0005e20008921844 */
[----:B------:R-:W-:Y:S01]  /*d1d0*/  ISETP.GT.AND P1, PT, R28, 0x1, PT ;  /* 0x000000011c00780c */ /* 0x000fe20003f24270 */
[----:B------:R-:W-:-:S03]  /*d1e0*/  IMAD.MOV.U32 R25, RZ, RZ, c[0x0][0x188] ;  /* 0x00006200ff197624 */ /* 0x000fc600078e00ff */
[----:B--2---:R-:W-:Y:S02]  /*d1f0*/  SEL R0, RZ, 0x4, !P1 ;  /* 0x00000004ff007807 */ /* 0x004fe40004800000 */
[----:B------:R-:W-:Y:S02]  /*d200*/  ISETP.GT.AND P1, PT, R28, 0x5, PT ;  /* 0x000000051c00780c */ /* 0x000fe40003f24270 */
[----:B-1----:R-:W-:Y:S02]  /*d210*/  LOP3.LUT R26, R27, 0x1ff, RZ, 0xc0, !PT ;  /* 0x000001ff1b1a7812 */ /* 0x002fe400078ec0ff */
[----:B------:R-:W-:Y:S02]  /*d220*/  SEL R0, R0, RZ, !P0 ;  /* 0x000000ff00007207 */ /* 0x000fe40004000000 */
[----:B------:R-:W-:Y:S01]  /*d230*/  SEL R2, RZ, 0x4, !P1 ;  /* 0x00000004ff027807 */ /* 0x000fe20004800000 */
[----:B------:R-:W-:Y:S01]  /*d240*/  IMAD.SHL.U32 R26, R26, 0x4, RZ ;  /* 0x000000041a1a7824 */ /* 0x000fe200078e00ff */
[----:B------:R-:W-:-:S02]  /*d250*/  SHF.R.S32.HI R13, RZ, 0x1f, R25 ;  /* 0x0000001fff0d7819 */ /* 0x000fc40000011419 */
[----:B------:R-:W-:Y:S02]  /*d260*/  ISETP.NE.U32.AND P1, PT, R0, RZ, PT ;  /* 0x000000ff0000720c */ /* 0x000fe40003f25070 */
[----:B------:R-:W-:Y:S02]  /*d270*/  SEL R0, R2, RZ, !P0 ;  /* 0x000000ff02007207 */ /* 0x000fe40004000000 */
[----:B------:R-:W-:Y:S02]  /*d280*/  IADD3 R2, P3, R9, R19, RZ ;  /* 0x0000001309027210 */ /* 0x000fe40007f7e0ff */
[C---:B------:R-:W-:Y:S02]  /*d290*/  SHF.L.U64.HI R13, R25.reuse, 0x2, R13 ;  /* 0x00000002190d7819 */ /* 0x040fe4000001020d */
[----:B------:R-:W-:Y:S01]  /*d2a0*/  LOP3.LUT R12, R26, 0x20, RZ, 0x3c, !PT ;  /* 0x000000201a0c7812 */ /* 0x000fe200078e3cff */
[----:B------:R-:W-:Y:S01]  /*d2b0*/  IMAD R9, R25, 0x5, RZ ;  /* 0x0000000519097824 */ /* 0x000fe200078e02ff */
[----:B------:R-:W-:Y:S01]  /*d2c0*/  ISETP.NE.U32.AND P2, PT, R0, RZ, PT ;  /* 0x000000ff0000720c */ /* 0x000fe20003f45070 */
[----:B------:R-:W-:-:S02]  /*d2d0*/  IMAD.X R3, R29, 0x1, R13, P3 ;  /* 0x000000011d037824 */ /* 0x000fc400018e060d */
[----:B------:R-:W-:Y:S01]  /*d2e0*/  IMAD R0, R18, 0x10000, R12 ;  /* 0x0001000012007824 */ /* 0x000fe200078e020c */
[----:B------:R-:W-:Y:S01]  /*d2f0*/  SHF.R.S32.HI R9, RZ, 0x1f, R9 ;  /* 0x0000001fff097819 */ /* 0x000fe20000011409 */
[----:B------:R-:W-:-:S03]  /*d300*/  IMAD R27, R25, 0x5, RZ ;  /* 0x00000005191b7824 */ /* 0x000fc600078e02ff */
[----:B------:R1:W-:Y:S02]  /*d310*/  LDGSTS.E [R0+0x800], [R2.64], P1 ;  /* 0x0080000002007fae */ /* 0x0003e40008921844 */
[C---:B------:R-:W-:Y:S02]  /*d320*/  SHF.L.U64.HI R9, R27.reuse, 0x2, R9 ;  /* 0x000000021b097819 */ /* 0x040fe40000010209 */
[----:B-1----:R-:W-:-:S05]  /*d330*/  LEA R2, P1, R27, R19, 0x2 ;  /* 0x000000131b027211 */ /* 0x002fca00078210ff */
[----:B------:R-:W-:Y:S01]  /*d340*/  IMAD.X R3, R29, 0x1, R9, P1 ;  /* 0x000000011d037824 */ /* 0x000fe200008e0609 */
[----:B------:R-:W-:-:S04]  /*d350*/  ISETP.GT.AND P1, PT, R28, 0x9, PT ;  /* 0x000000091c00780c */ /* 0x000fc80003f24270 */
[----:B------:R1:W-:Y:S01]  /*d360*/  LDGSTS.E [R0+0x2800], [R2.64], P2 ;  /* 0x0280000002007fae */ /* 0x0003e20009121844 */
[----:B------:R-:W-:Y:S02]  /*d370*/  IMAD.MOV.U32 R9, RZ, RZ, c[0x0][0x188] ;  /* 0x00006200ff097624 */ /* 0x000fe400078e00ff */
[----:B------:R-:W-:Y:S01]  /*d380*/  IMAD.MOV.U32 R27, RZ, RZ, c[0x0][0x188] ;  /* 0x00006200ff1b7624 */ /* 0x000fe200078e00ff */
        /* <DEDUP_REMOVED lines=27> */
[----:B------:R-:W-:Y:S01]  /*d540*/  IMAD R9, R9, 0x11, RZ ;  /* 0x0000001109097824 */ /* 0x000fe200078e02ff */
[----:B------:R-:W-:Y:S02]  /*d550*/  ISETP.NE.U32.AND P2, PT, R2, RZ, PT ;  /* 0x000000ff0200720c */ /* 0x000fe40003f45070 */
[----:B------:R-:W-:Y:S01]  /*d560*/  SEL R2, RZ, 0x4, !P1 ;  /* 0x00000004ff027807 */ /* 0x000fe20004800000 */
[----:B------:R-:W-:Y:S01]  /*d570*/  IMAD R26, R27, 0x11, RZ ;  /* 0x000000111b1a7824 */ /* 0x000fe200078e02ff */
        /* <DEDUP_REMOVED lines=21> */
[----:B------:R-:W-:Y:S02]  /*d6d0*/  SEL R2, RZ, 0x4, !P1 ;  /* 0x00000004ff027807 */ /* 0x000fe40004800000 */
        /* <DEDUP_REMOVED lines=14> */
[----:B------:R-:W-:Y:S02]  /*d7c0*/  IMAD.MOV.U32 R27, RZ, RZ, c[0x0][0x188] ;  /* 0x00006200ff1b7624 */ /* 0x000fe400078e00ff */
[----:B------:R-:W-:Y:S04]  /*d7d0*/  STL [R1+0x1e4], R18 ;  /* 0x0001e41201007387 */ /* 0x000fe80000100800 */
[----:B------:R-:W-:Y:S01]  /*d7e0*/  STL [R1+0x450], R20 ;  /* 0x0004501401007387 */ /* 0x000fe20000100800 */
[----:B-1----:R-:W-:-:S03]  /*d7f0*/  SEL R0, RZ, 0x4, !P1 ;  /* 0x00000004ff007807 */ /* 0x002fc60004800000 */
[----:B------:R1:W-:Y:S01]  /*d800*/  STL.64 [R1+0x490], R22 ;  /* 0x0004901601007387 */ /* 0x0003e20000100a00 */
[----:B------:R-:W-:Y:S01]  /*d810*/  ISETP.GT.AND P1, PT, R28, 0x6, PT ;  /* 0x000000061c00780c */ /* 0x000fe20003f24270 */
[----:B------:R-:W-:Y:S01]  /*d820*/  IMAD.SHL.U32 R9, R27, 0x2, RZ ;  /* 0x000000021b097824 */ /* 0x000fe200078e00ff */
[----:B------:R-:W-:Y:S01]  /*d830*/  SEL R0, R0, RZ, !P0 ;  /* 0x000000ff00007207 */ /* 0x000fe20004000000 */
[----:B------:R-:W-:Y:S01]  /*d840*/  STL [R1+0x488], R21 ;  /* 0x0004881501007387 */ /* 0x000fe20000100800 */
[----:B------:R-:W-:Y:S02]  /*d850*/  SEL R2, RZ, 0x4, !P1 ;  /* 0x00000004ff027807 */ /* 0x000fe40004800000 */
[----:B------:R-:W-:Y:S01]  /*d860*/  ISETP.NE.U32.AND P3, PT, R0, RZ, PT ;  /* 0x000000ff0000720c */ /* 0x000fe20003f65070 */
[----:B-1----:R-:W3:Y:S04]  /*d870*/  LDL.LU R22, [R1+0x58] ;  /* 0x0000580001167983 */ /* 0x002ee80000300800 */
[----:B------:R-:W3:Y:S01]  /*d880*/  LDL.LU R23, [R1+0x5c] ;  /* 0x00005c0001177983 */ /* 0x000ee20000300800 */
[----:B------:R-:W-:-:S03]  /*d890*/  SEL R0, R2, RZ, !P0 ;  /* 0x000000ff02007207 */ /* 0x000fc60004000000 */
[----:B------:R-:W-:Y:S01]  /*d8a0*/  STL.64 [R1+0x4c0], R18 ;  /* 0x0004c01201007387 */ /* 0x000fe20000100a00 */
[----:B------:R-:W-:-:S03]  /*d8b0*/  LEA R2, P2, R9, R19, 0x2 ;  /* 0x0000001309027211 */ /* 0x000fc600078410ff */
[----:B------:R1:W-:Y:S04]  /*d8c0*/  STL.64 [R1+0x4b8], R16 ;  /* 0x0004b81001007387 */ /* 0x0003e80000100a00 */
[----:B-1----:R-:W3:Y:S04]  /*d8d0*/  LDL.LU R16, [R1+0x2a0] ;  /* 0x0002a00001107983 */ /* 0x002ee80000300800 */
[----:B------:R-:W3:Y:S04]  /*d8e0*/  LDL.LU R17, [R1+0x2a4] ;  /* 0x0002a40001117983 */ /* 0x000ee80000300800 */
[----:B------:R-:W3:Y:S04]  /*d8f0*/  LDL.LU R18, [R1+0x2a8] ;  /* 0x0002a80001127983 */ /* 0x000ee80000300800 */
[----:B------:R-:W3:Y:S04]  /*d900*/  LDL.LU R19, [R1+0x2ac] ;  /* 0x0002ac0001137983 */ /* 0x000ee80000300800 */
[----:B------:R-:W2:Y:S04]  /*d910*/  LDL.LU R14, [R1+0x48] ;  /* 0x00004800010e7983 */ /* 0x000ea80000300800 */
[----:B------:R-:W2:Y:S01]  /*d920*/  LDL.LU R15, [R1+0x4c] ;  /* 0x00004c00010f7983 */ /* 0x000ea20000300800 */
[----:B------:R-:W-:Y:S01]  /*d930*/  LOP3.LUT R8, R8, 0x1ff, RZ, 0xc0, !PT ;  /* 0x000001ff08087812 */ /* 0x000fe200078ec0ff */
[----:B------:R-:W-:Y:S01]  /*d940*/  IMAD.SHL.U32 R26, R27, 0x2, RZ ;  /* 0x000000021b1a7824 */ /* 0x000fe200078e00ff */
[----:B---3--:R-:W-:Y:S01]  /*d950*/  HMMA.1688.F32.TF32 R20, R4, R22, R16 ;  /* 0x000000160414723c */ /* 0x008fe20000081010 */
[----:B------:R-:W3:Y:S02]  /*d960*/  LDL.LU.64 R18, [R1+0x4c0] ;  /* 0x0004c00001127983 */ /* 0x000ee40000300a00 */
[----:B------:R-:W-:Y:S01]  /*d970*/  IMAD.SHL.U32 R8, R8, 0x4, RZ ;  /* 0x0000000408087824 */ /* 0x000fe200078e00ff */
[----:B------:R-:W-:-:S02]  /*d980*/  SHF.R.S32.HI R26, RZ, 0x1f, R26 ;  /* 0x0000001fff1a7819 */ /* 0x000fc4000001141a */
[----:B------:R-:W-:Y:S01]  /*d990*/  ISETP.NE.U32.AND P1, PT, R0, RZ, PT ;  /* 0x000000ff0000720c */ /* 0x000fe20003f25070 */
[----:B------:R-:W4:Y:S01]  /*d9a0*/  LDL.LU.64 R16, [R1+0x4b8] ;  /* 0x0004b80001107983 */ /* 0x000f220000300a00 */
[----:B------:R-:W-:Y:S02]  /*d9b0*/  SHF.L.U64.HI R12, R9, 0x2, R26 ;  /* 0x00000002090c7819 */ /* 0x000fe4000001021a */
[----:B------:R-:W-:Y:S01]  /*d9c0*/  LOP3.LUT R8, R8, 0x40, RZ, 0x3c, !PT ;  /* 0x0000004008087812 */ /* 0x000fe200078e3cff */
[----:B------:R-:W-:Y:S02]  /*d9d0*/  IMAD R9, R27, 0x6, RZ ;  /* 0x000000061b097824 */ /* 0x000fe400078e02ff */
[----:B------:R-:W-:Y:S01]  /*d9e0*/  IMAD.X R3, R29, 0x1, R12, P2 ;  /* 0x000000011d037824 */ /* 0x000fe200010e060c */
[----:B------:R-:W-:Y:S01]  /*d9f0*/  ISETP.GT.AND P2, PT, R28, 0xa, PT ;  /* 0x0000000a1c00780c */ /* 0x000fe20003f44270 */
[----:B------:R-:W-:Y:S01]  /*da00*/  IMAD R27, R27, 0x6, RZ ;  /* 0x000000061b1b7824 */ /* 0x000fe200078e02ff */
[----:B------:R-:W-:-:S04]  /*da10*/  SHF.R.S32.HI R9, RZ, 0x1f, R9 ;  /* 0x0000001fff097819 */ /* 0x000fc80000011409 */
[----:B------:R-:W-:-:S03]  /*da20*/  SHF.L.U64.HI R9, R27, 0x2, R9 ;  /* 0x000000021b097819 */ /* 0x000fc60000010209 */
[----:B------:R-:W-:Y:S04]  /*da30*/  STL.64 [R1+0x50], R20 ;  /* 0x0000501401007387 */ /* 0x000fe80000100a00 */
[----:B------:R-:W-:Y:S04]  /*da40*/  STL.64 [R1+0x58], R22 ;  /* 0x0000581601007387 */ /* 0x000fe80000100a00 */
[----:B------:R1:W-:Y:S01]  /*da50*/  STL.64 [R1+0x4b0], R10 ;  /* 0x0004b00a01007387 */ /* 0x0003e20000100a00 */
[----:B---3--:R-:W-:Y:S01]  /*da60*/  IMAD R0, R18, 0x10000, R8 ;  /* 0x0001000012007824 */ /* 0x008fe200078e0208 */
[----:B------:R-:W-:-:S04]  /*da70*/  SEL R8, RZ, 0x4, !P2 ;  /* 0x00000004ff087807 */ /* 0x000fc80005000000 */
[----:B------:R3:W-:Y:S01]  /*da80*/  LDGSTS.E [R0+0x1000], [R2.64], P3 ;  /* 0x0100000002007fae */ /* 0x0007e20009921844 */
[----:B------:R-:W-:Y:S02]  /*da90*/  SEL R8, R8, RZ, !P0 ;  /* 0x000000ff08087207 */ /* 0x000fe40004000000 */
[----:B---3--:R-:W-:-:S05]  /*daa0*/  LEA R2, P2, R27, R19, 0x2 ;  /* 0x000000131b027211 */ /* 0x008fca00078410ff */
[----:B------:R-:W-:Y:S01]  /*dab0*/  IMAD.X R3, R29, 0x1, R9, P2 ;  /* 0x000000011d037824 */ /* 0x000fe200010e0609 */
[----:B------:R-:W-:-:S04]  /*dac0*/  ISETP.GT.AND P2, PT, R28, 0xe, PT ;  /* 0x0000000e1c00780c */ /* 0x000fc80003f44270 */
[----:B------:R3:W-:Y:S01]  /*dad0*/  LDGSTS.E [R0+0x3000], [R2.64], P1 ;  /* 0x0300000002007fae */ /* 0x0007e20008921844 */
[----:B------:R-:W-:Y:S02]  /*dae0*/  ISETP.GT.AND P1, PT, R28, 0x16, PT ;  /* 0x000000161c00780c */ /* 0x000fe40003f24270 */
[----:B------:R-:W-:Y:S02]  /*daf0*/  ISETP.NE.U32.AND P3, PT, R8, RZ, PT ;  /* 0x000000ff0800720c */ /* 0x000fe40003f65070 */
[----:B------:R-:W-:Y:S02]  /*db00*/  SEL R8, RZ, 0x4, !P1 ;  /* 0x00000004ff087807 */ /* 0x000fe40004800000 */
[----:B---3--:R-:W-:-:S04]  /*db10*/  SEL R3, RZ, 0x4, !P2 ;  /* 0x00000004ff037807 */ /* 0x008fc80005000000 */
[----:B------:R-:W-:-:S04]  /*db20*/  SEL R3, R3, RZ, !P0 ;  /* 0x000000ff03037207 */ /* 0x000fc80004000000 */
[----:B------:R-:W-:Y:S02]  /*db30*/  ISETP.NE.U32.AND P2, PT, R3, RZ, PT ;  /* 0x000000ff0300720c */ /* 0x000fe40003f45070 */
[----:B------:R-:W-:Y:S02]  /*db40*/  SEL R3, R8, RZ, !P0 ;  /* 0x000000ff08037207 */ /* 0x000fe40004000000 */
[----:B------:R-:W2:Y:S04]  /*db50*/  LDL.LU R8, [R1+0x290] ;  /* 0x0002900001087983 */ /* 0x000ea80000300800 */
[----:B------:R-:W2:Y:S04]  /*db60*/  LDL.LU R9, [R1+0x294] ;  /* 0x0002940001097983 */ /* 0x000ea80000300800 */
[----:B-1----:R-:W2:Y:S04]  /*db70*/  LDL.LU R10, [R1+0x298] ;  /* 0x00029800010a7983 */ /* 0x002ea80000300800 */
[----:B------:R-:W2:Y:S01]  /*db80*/  LDL.LU R11, [R1+0x29c] ;  /* 0x00029c00010b7983 */ /* 0x000ea20000300800 */
[----:B------:R-:W-:Y:S01]  /*db90*/  ISETP.GT.AND P4, PT, R28, 0x12, PT ;  /* 0x000000121c00780c */ /* 0x000fe20003f84270 */
[----:B------:R-:W-:-:S03]  /*dba0*/  IMAD.MOV.U32 R26, RZ, RZ, c[0x0][0x188] ;  /* 0x00006200ff1a7624 */ /* 0x000fc600078e00ff */
[----:B------:R-:W-:Y:S01]  /*dbb0*/  SEL R2, RZ, 0x4, !P4 ;  /* 0x00000004ff027807 */ /* 0x000fe20006000000 */
[C---:B------:R-:W-:Y:S02]  /*dbc0*/  IMAD R27, R26.reuse, 0xa, RZ ;  /* 0x0000000a1a1b7824 */ /* 0x040fe400078e02ff */
[----:B------:R-:W-:Y:S01]  /*dbd0*/  IMAD R12, R26, 0xa, RZ ;  /* 0x0000000a1a0c7824 */ /* 0x000fe200078e02ff */
[----:B------:R-:W-:Y:S02]  /*dbe0*/  SEL R2, R2, RZ, !P0 ;  /* 0x000000ff02027207 */ /* 0x000fe40004000000 */
[----:B------:R-:W-:Y:S02]  /*dbf0*/  SHF.R.S32.HI R26, RZ, 0x1f, R27 ;  /* 0x0000001fff1a7819 */ /* 0x000fe4000001141b */
[----:B------:R-:W-:Y:S02]  /*dc00*/  ISETP.NE.U32.AND P4, PT, R2, RZ, PT ;  /* 0x000000ff0200720c */ /* 0x000fe40003f85070 */
[----:B------:R-:W-:-:S02]  /*dc10*/  LEA R2, P6, R12, R19, 0x2 ;  /* 0x000000130c027211 */ /* 0x000fc400078c10ff */
[----:B------:R-:W-:Y:S02]  /*dc20*/  SHF.L.U64.HI R12, R12, 0x2, R26 ;  /* 0x000000020c0c7819 */ /* 0x000fe4000001021a */
[----:B------:R-:W-:-:S03]  /*dc30*/  ISETP.NE.U32.AND P1, PT, R3, RZ, PT ;  /* 0x000000ff0300720c */ /* 0x000fc60003f25070 */
[----:B------:R-:W-:Y:S02]  /*dc40*/  IMAD.X R3, R29, 0x1, R12, P6 ;  /* 0x000000011d037824 */ /* 0x000fe400030e060c */
[----:B------:R-:W-:Y:S02]  /*dc50*/  IMAD.MOV.U32 R27, RZ, RZ, c[0x0][0x188] ;  /* 0x00006200ff1b7624 */ /* 0x000fe400078e00ff */
[----:B------:R-:W-:Y:S01]  /*dc60*/  IMAD.MOV.U32 R26, RZ, RZ, c[0x0][0x188] ;  /* 0x00006200ff1a7624 */ /* 0x000fe200078e00ff */
[----:B------:R-:W-:Y:S01]  /*dc70*/  ISETP.GT.AND P5, PT, R28, 0x1a, PT ;  /* 0x0000001a1c00780c */ /* 0x000fe20003fa4270 */
[C---:B------:R-:W-:Y:S01]  /*dc80*/  IMAD R21, R27.reuse, 0xe, RZ ;  /* 0x0000000e1b157824 */ /* 0x040fe200078e02ff */
[----:B------:R1:W-:Y:S01]  /*dc90*/  LDGSTS.E [R0+0x5000], [R2.64], P3 ;  /* 0x0500000002007fae */ /* 0x0003e20009921844 */
[----:B------:R-:W-:Y:S02]  /*dca0*/  IMAD R20, R27, 0x12, RZ ;  /* 0x000000121b147824 */ /* 0x000fe400078e02ff */
[----:B------:R-:W-:-:S02]  /*dcb0*/  IMAD R26, R26, 0xe, RZ ;  /* 0x0000000e1a1a7824 */ /* 0x000fc400078e02ff */
[----:B------:R-:W-:-:S03]  /*dcc0*/  IMAD R27, R27, 0x12, RZ ;  /* 0x000000121b1b7824 */ /* 0x000fc600078e02ff */
[----:B------:R-:W-:Y:S02]  /*dcd0*/  SHF.R.S32.HI R26, RZ, 0x1f, R26 ;  /* 0x0000001fff1a7819 */ /* 0x000fe4000001141a */
[----:B------:R-:W-:Y:S02]  /*dce0*/  SHF.R.S32.HI R27, RZ, 0x1f, R27 ;  /* 0x0000001fff1b7819 */ /* 0x000fe4000001141b */
[C---:B-1----:R-:W-:Y:S02]  /*dcf0*/  LEA R2, P6, R20.reuse, R19, 0x2 ;  /* 0x0000001314027211 */ /* 0x042fe400078c10ff */
[----:B------:R-:W-:Y:S01]  /*dd00*/  SHF.L.U64.HI R20, R20, 0x2, R27 ;  /* 0x0000000214147819 */ /* 0x000fe2000001021b */
[----:B--2---:R-:W-:Y:S01]  /*dd10*/  HMMA.1688.F32.TF32 R12, R4, R14, R8 ;  /* 0x0000000e040c723c */ /* 0x004fe20000081008 */
[----:B------:R-:W2:Y:S06]  /*dd20*/  LDL.LU.64 R10, [R1+0x4b0] ;  /* 0x0004b000010a7983 */ /* 0x000eac0000300a00 */
[----:B------:R-:W-:-:S02]  /*dd30*/  SEL R9, RZ, 0x4, !P5 ;  /* 0x00000004ff097807 */ /* 0x000fc40006800000 */
[C---:B------:R-:W-:Y:S02]  /*dd40*/  LEA R8, P5, R21.reuse, R19, 0x2 ;  /* 0x0000001315087211 */ /* 0x040fe400078a10ff */
[----:B------:R-:W-:Y:S01]  /*dd50*/  SHF.L.U64.HI R21, R21, 0x2, R26 ;  /* 0x0000000215157819 */ /* 0x000fe2000001021a */
[----:B------:R-:W-:Y:S01]  /*dd60*/  IMAD.MOV.U32 R26, RZ, RZ, c[0x0][0x188] ;  /* 0x00006200ff1a7624 */ /* 0x000fe200078e00ff */
[----:B------:R-:W-:-:S04]  /*dd70*/  SEL R3, R9, RZ, !P0 ;  /* 0x000000ff09037207 */ /* 0x000fc80004000000 */
[----:B------:R-:W-:-:S06]  /*dd80*/  ISETP.NE.U32.AND P3, PT, R3, RZ, PT ;  /* 0x000000ff0300720c */ /* 0x000fcc0003f65070 */
[----:B------:R-:W-:Y:S04]  /*dd90*/  STL.64 [R1+0x40], R12 ;  /* 0x0000400c01007387 */ /* 0x000fe80000100a00 */
[----:B------:R1:W-:Y:S01]  /*dda0*/  STL.64 [R1+0x48], R14 ;  /* 0x0000480e01007387 */ /* 0x0003e20000100a00 */
[C---:B------:R-:W-:Y:S02]  /*ddb0*/  IMAD.X R3, R29.reuse, 0x1, R20, P6 ;  /* 0x000000011d037824 */ /* 0x040fe400030e0614 */
[C---:B------:R-:W-:Y:S02]  /*ddc0*/  IMAD R27, R26.reuse, 0x16, RZ ;  /* 0x000000161a1b7824 */ /* 0x040fe400078e02ff */
[----:B------:R-:W-:Y:S01]  /*ddd0*/  IMAD R20, R26, 0x16, RZ ;  /* 0x000000161a147824 */ /* 0x000fe200078e02ff */
[----:B-1----:R-:W3:Y:S04]  /*dde0*/  LDL.LU.64 R14, [R1+0x4a8] ;  /* 0x0004a800010e7983 */ /* 0x002ee80000300a00 */
[----:B------:R-:W2:Y:S04]  /*ddf0*/  LDL.LU.64 R12, [R1+0x4a0] ;  /* 0x0004a000010c7983 */ /* 0x000ea80000300a00 */
[----:B------:R-:W3:Y:S04]  /*de00*/  LDL.LU R22, [R1+0x38] ;  /* 0x0000380001167983 */ /* 0x000ee80000300800 */
[----:B------:R-:W3:Y:S04]  /*de10*/  LDL.LU R23, [R1+0x3c] ;  /* 0x00003c0001177983 */ /* 0x000ee80000300800 */
[----:B------:R-:W3:Y:S01]  /*de20*/  LDL.LU R26, [R1+0x28] ;  /* 0x00002800011a7983 */ /* 0x000ee20000300800 */
[----:B------:R-:W-:Y:S01]  /*de30*/  IMAD.X R9, R29, 0x1, R21, P5 ;  /* 0x000000011d097824 */ /* 0x000fe200028e0615 */
[----:B------:R-:W-:-:S04]  /*de40*/  SHF.R.S32.HI R27, RZ, 0x1f, R27 ;  /* 0x0000001fff1b7819 */ /* 0x000fc8000001141b */
[----:B------:R1:W-:Y:S04]  /*de50*/  LDGSTS.E [R0+0x7000], [R8.64], P2 ;  /* 0x0700000008007fae */ /* 0x0003e80009121844 */
[----:B------:R1:W-:Y:S02]  /*de60*/  LDGSTS.E [R0+0x9000], [R2.64], P4 ;  /* 0x0900000002007fae */ /* 0x0003e4000a121844 */
[C---:B-1----:R-:W-:Y:S02]  /*de70*/  LEA R2, P4, R20.reuse, R19, 0x2 ;  /* 0x0000001314027211 */ /* 0x042fe400078810ff */
[----:B------:R-:W-:Y:S01]  /*de80*/  SHF.L.U64.HI R20, R20, 0x2, R27 ;  /* 0x0000000214147819 */ /* 0x000fe2000001021b */
[----:B--2---:R-:W-:-:S05]  /*de90*/  IMAD.MOV.U32 R27, RZ, RZ, R12 ;  /* 0x000000ffff1b7224 */ /* 0x004fca00078e000c */
[----:B---3--:R1:W-:Y:S04]  /*dea0*/  STL.64 [R1+0x498], R26 ;  /* 0x0004981a01007387 */ /* 0x0083e80000100a00 */
[----:B------:R-:W2:Y:S04]  /*deb0*/  LDL.LU R24, [R1+0x300] ;  /* 0x0003000001187983 */ /* 0x000ea80000300800 */
[----:B------:R-:W2:Y:S04]  /*dec0*/  LDL.LU R25, [R1+0x304] ;  /* 0x0003040001197983 */ /* 0x000ea80000300800 */
[----:B-1----:R-:W2:Y:S04]  /*ded0*/  LDL.LU R26, [R1+0x308] ;  /* 0x00030800011a7983 */ /* 0x002ea80000300800 */
[----:B------:R-:W2:Y:S01]  /*dee0*/  LDL.LU R27, [R1+0x30c] ;  /* 0x00030c00011b7983 */ /* 0x000ea20000300800 */
[C---:B------:R-:W-:Y:S01]  /*def0*/  ISETP.GT.AND P5, PT, R28.reuse, 0x1e, PT ;  /* 0x0000001e1c00780c */ /* 0x040fe20003fa4270 */
[----:B------:R-:W-:Y:S01]  /*df00*/  IMAD.MOV.U32 R21, RZ, RZ, c[0x0][0x188] ;  /* 0x00006200ff157624 */ /* 0x000fe200078e00ff */
[----:B------:R-:W-:-:S02]  /*df10*/  ISETP.GT.AND P2, PT, R28, 0x3, PT ;  /* 0x000000031c00780c */ /* 0x000fc40003f44270 */
[----:B------:R-:W-:Y:S01]  /*df20*/  SEL R9, RZ, 0x4, !P5 ;  /* 0x00000004ff097807 */ /* 0x000fe20006800000 */
[----:B------:R-:W-:Y:S01]  /*df30*/  IMAD.X R3, R29, 0x1, R20, P4 ;  /* 0x000000011d037824 */ /* 0x000fe200020e0614 */
[----:B------:R-:W-:Y:S01]  /*df40*/  SEL R8, RZ, 0x4, !P2 ;  /* 0x00000004ff087807 */ /* 0x000fe20005000000 */
[----:B------:R-:W-:Y:S01]  /*df50*/  IMAD R20, R21, 0x1a, RZ ;  /* 0x0000001a15147824 */ /* 0x000fe200078e02ff */
[----:B------:R-:W-:Y:S02]  /*df60*/  SEL R9, R9, RZ, !P0 ;  /* 0x000000ff09097207 */ /* 0x000fe40004000000 */
[----:B------:R-:W-:Y:S01]  /*df70*/  ISETP.GT.AND P2, PT, R28, 0x7, PT ;  /* 0x000000071c00780c */ /* 0x000fe20003f44270 */
[----:B------:R1:W-:Y:S01]  /*df80*/  LDGSTS.E [R0+0xb000], [R2.64], P1 ;  /* 0x0b00000002007fae */ /* 0x0003e20008921844 */
[----:B------:R-:W-:Y:S02]  /*df90*/  SEL R8, R8, RZ, !P0 ;  /* 0x000000ff08087207 */ /* 0x000fe40004000000 */
[----:B------:R-:W-:-:S02]  /*dfa0*/  ISETP.NE.U32.AND P5, PT, R9, RZ, PT ;  /* 0x000000ff0900720c */ /* 0x000fc40003fa5070 */
[----:B------:R-:W-:Y:S02]  /*dfb0*/  SEL R9, RZ, 0x4, !P2 ;  /* 0x00000004ff097807 */ /* 0x000fe40005000000 */
[----:B------:R-:W-:Y:S01]  /*dfc0*/  ISETP.NE.U32.AND P4, PT, R8, RZ, PT ;  /* 0x000000ff0800720c */ /* 0x000fe20003f85070 */
[----:B-1----:R-:W-:Y:S01]  /*dfd0*/  IMAD R3, R21, 0x1e, RZ ;  /* 0x0000001e15037824 */ /* 0x002fe200078e02ff */
[----:B------:R-:W-:Y:S02]  /*dfe0*/  SHF.R.S32.HI R21, RZ, 0x1f, R20 ;  /* 0x0000001fff157819 */ /* 0x000fe40000011414 */
[----:B------:R-:W-:Y:S02]  /*dff0*/  ISETP.GT.AND P2, PT, R28, 0xb, PT ;  /* 0x0000000b1c00780c */ /* 0x000fe40003f44270 */
[----:B------:R-:W-:Y:S02]  /*e000*/  SEL R8, R9, RZ, !P0 ;  /* 0x000000ff09087207 */ /* 0x000fe40004000000 */
[----:B------:R-:W-:-:S02]  /*e010*/  LEA R2, P6, R20, R19, 0x2 ;  /* 0x0000001314027211 */ /* 0x000fc400078c10ff */
[----:B------:R-:W-:Y:S02]  /*e020*/  SHF.L.U64.HI R21, R20, 0x2, R21 ;  /* 0x0000000214157819 */ /* 0x000fe40000010215 */
[----:B------:R-:W-:Y:S02]  /*e030*/  SHF.R.S32.HI R20, RZ, 0x1f, R3 ;  /* 0x0000001fff147819 */ /* 0x000fe40000011403 */
[----:B------:R-:W-:Y:S02]  /*e040*/  SEL R12, RZ, 0x4, !P2 ;  /* 0x00000004ff0c7807 */ /* 0x000fe40005000000 */
[----:B------:R-:W-:Y:S02]  /*e050*/  ISETP.NE.U32.AND P2, PT, R8, RZ, PT ;  /* 0x000000ff0800720c */ /* 0x000fe40003f45070 */
[C---:B------:R-:W-:Y:S02]  /*e060*/  LEA R8, P1, R3.reuse, R19, 0x2 ;  /* 0x0000001303087211 */ /* 0x040fe400078210ff */
[----:B------:R-:W-:Y:S01]  /*e070*/  SHF.L.U64.HI R20, R3, 0x2, R20 ;  /* 0x0000000203147819 */ /* 0x000fe20000010214 */
[----:B------:R-:W-:-:S04]  /*e080*/  IMAD.X R3, R29, 0x1, R21, P6 ;  /* 0x000000011d037824 */ /* 0x000fc800030e0615 */
[----:B------:R-:W-:Y:S01]  /*e090*/  IMAD.X R9, R29, 0x1, R20, P1 ;  /* 0x000000011d097824 */ /* 0x000fe200008e0614 */
[----:B------:R1:W-:Y:S04]  /*e0a0*/  LDGSTS.E [R0+0xd000], [R2.64], P3 ;  /* 0x0d00000002007fae */ /* 0x0003e80009921844 */
[----:B------:R3:W-:Y:S01]  /*e0b0*/  LDGSTS.E [R0+0xf000], [R8.64], P5 ;  /* 0x0f00000008007fae */ /* 0x0007e2000a921844 */
[----:B--2---:R-:W-:Y:S03]  /*e0c0*/  HMMA.1688.F32.TF32 R20, R4, R22, R24 ;  /* 0x000000160414723c */ /* 0x004fe60000081018 */
[----:B------:R-:W2:Y:S11]  /*e0d0*/  LDL.LU.64 R26, [R1+0x498] ;  /* 0x00049800011a7983 */ /* 0x000eb60000300a00 */
[----:B------:R-:W-:Y:S09]  /*e0e0*/  @!UPT UIADD3 URZ, URZ, URZ, URZ ;  /* 0x0000003f3f3ff290 */ /* 0x000ff2000fffe03f */
[----:B------:R-:W-:Y:S04]  /*e0f0*/  STL.64 [R1+0x90], R20 ;  /* 0x0000901401007387 */ /* 0x000fe80000100a00 */
[----:B------:R1:W-:Y:S04]  /*e100*/  STL.64 [R1+0x98], R22 ;  /* 0x0000981601007387 */ /* 0x0003e80000100a00 */
[----:B-1----:R-:W2:Y:S04]  /*e110*/  LDL.LU.64 R22, [R1+0x490] ;  /* 0x0004900001167983 */ /* 0x002ea80000300a00 */
[----:B------:R-:W3:Y:S04]  /*e120*/  LDL.LU R21, [R1+0x488] ;  /* 0x0004880001157983 */ /* 0x000ee80000300800 */
[----:B--2---:R-:W-:Y:S04]  /*e130*/  STL.64 [R1+0x468], R22 ;  /* 0x0004681601007387 */ /* 0x004fe80000100a00 */
[----:B------:R1:W-:Y:S04]  /*e140*/  STL.64 [R1+0x480], R10 ;  /* 0x0004800a01007387 */ /* 0x0003e80000100a00 */
[----:B---3--:R-:W2:Y:S04]  /*e150*/  LDL.LU R8, [R1+0x250] ;  /* 0x0002500001087983 */ /* 0x008ea80000300800 */
[----:B------:R-:W2:Y:S04]  /*e160*/  LDL.LU R9, [R1+0x254] ;  /* 0x0002540001097983 */ /* 0x000ea80000300800 */
[----:B-1----:R-:W2:Y:S04]  /*e170*/  LDL.LU R10, [R1+0x258] ;  /* 0x00025800010a7983 */ /* 0x002ea80000300800 */
[----:B------:R-:W2:Y:S01]  /*e180*/  LDL.LU R11, [R1+0x25c] ;  /* 0x00025c00010b7983 */ /* 0x000ea20000300800 */
[----:B------:R-:W-:-:S02]  /*e190*/  IMAD.MOV.U32 R23, RZ, RZ, R13 ;  /* 0x000000ffff177224 */ /* 0x000fc400078e000d */
[----:B------:R-:W-:Y:S02]  /*e1a0*/  IMAD.MOV.U32 R13, RZ, RZ, c[0x0][0x188] ;  /* 0x00006200ff0d7624 */ /* 0x000fe400078e00ff */
[----:B----4-:R-:W-:Y:S02]  /*e1b0*/  IMAD.MOV.U32 R22, RZ, RZ, R16 ;  /* 0x000000ffff167224 */ /* 0x010fe400078e0010 */
[C---:B------:R-:W-:Y:S02]  /*e1c0*/  IMAD R16, R13.reuse, 0x3, RZ ;  /* 0x000000030d107824 */ /* 0x040fe400078e02ff */
[----:B------:R-:W-:-:S03]  /*e1d0*/  IMAD R13, R13, 0x3, RZ ;  /* 0x000000030d0d7824 */ /* 0x000fc600078e02ff */
[----:B------:R-:W-:-:S04]  /*e1e0*/  SHF.R.S32.HI R25, RZ, 0x1f, R16 ;  /* 0x0000001fff197819 */ /* 0x000fc80000011410 */
[----:B------:R-:W-:Y:S02]  /*e1f0*/  SHF.L.U64.HI R20, R13, 0x2, R25 ;  /* 0x000000020d147819 */ /* 0x000fe40000010219 */
[----:B--2---:R-:W-:Y:S01]  /*e200*/  HMMA.1688.F32.TF32 R24, R4, R26, R8 ;  /* 0x0000001a0418723c */ /* 0x004fe20000081008 */
[----:B------:R-:W2:Y:S11]  /*e210*/  LDL.LU.64 R10, [R1+0x480] ;  /* 0x00048000010a7983 */ /* 0x000eb60000300a00 */
[----:B------:R-:W-:Y:S11]  /*e220*/  @!UPT UIADD3 URZ, URZ, URZ, URZ ;  /* 0x0000003f3f3ff290 */ /* 0x000ff6000fffe03f */
[----:B------:R1:W-:Y:S04]  /*e230*/  STL.64 [R1+0x30], R24 ;  /* 0x0000301801007387 */ /* 0x0003e80000100a00 */
[----:B------:R3:W-:Y:S04]  /*e240*/  STL.64 [R1+0x38], R26 ;  /* 0x0000381a01007387 */ /* 0x0007e80000100a00 */
[----:B-1----:R-:W4:Y:S04]  /*e250*/  LDL.LU R24, [R1+0x1c0] ;  /* 0x0001c00001187983 */ /* 0x002f280000300800 */
[----:B------:R-:W4:Y:S04]  /*e260*/  LDL.LU R25, [R1+0x1c4] ;  /* 0x0001c40001197983 */ /* 0x000f280000300800 */
[----:B---3--:R-:W3:Y:S04]  /*e270*/  LDL.LU R26, [R1+0x1c8] ;  /* 0x0001c800011a7983 */ /* 0x008ee80000300800 */
[----:B------:R-:W3:Y:S04]  /*e280*/  LDL.LU R27, [R1+0x1cc] ;  /* 0x0001cc00011b7983 */ /* 0x000ee80000300800 */
[----:B---3--:R-:W-:Y:S04]  /*e290*/  STL.64 [R1+0x460], R26 ;  /* 0x0004601a01007387 */ /* 0x008fe80000100a00 */
[----:B----4-:R1:W-:Y:S04]  /*e2a0*/  STL.64 [R1+0x458], R24 ;  /* 0x0004581801007387 */ /* 0x0103e80000100a00 */
[----:B-1----:R-:W3:Y:S04]  /*e2b0*/  LDL.LU R24, [R1+0x220] ;  /* 0x0002200001187983 */ /* 0x002ee80000300800 */
[----:B------:R-:W3:Y:S04]  /*e2c0*/  LDL.LU R25, [R1+0x224] ;  /* 0x0002240001197983 */ /* 0x000ee80000300800 */
[----:B------:R-:W4:Y:S04]  /*e2d0*/  LDL.LU R26, [R1+0x228] ;  /* 0x00022800011a7983 */ /* 0x000f280000300800 */
[----:B------:R-:W4:Y:S01]  /*e2e0*/  LDL.LU R27, [R1+0x22c] ;  /* 0x00022c00011b7983 */ /* 0x000f220000300800 */
[----:B------:R-:W-:-:S02]  /*e2f0*/  SEL R12, R12, RZ, !P0 ;  /* 0x000000ff0c0c7207 */ /* 0x000fc40004000000 */
[----:B------:R-:W-:Y:S02]  /*e300*/  ISETP.GT.AND P6, PT, R28, 0xf, PT ;  /* 0x0000000f1c00780c */ /* 0x000fe40003fc4270 */
[----:B------:R-:W-:Y:S01]  /*e310*/  ISETP.NE.U32.AND P1, PT, R12, RZ, PT ;  /* 0x000000ff0c00720c */ /* 0x000fe20003f25070 */
[----:B----4-:R-:W-:Y:S04]  /*e320*/  STL.64 [R1+0x478], R26 ;  /* 0x0004781a01007387 */ /* 0x010fe80000100a00 */
[----:B---3--:R1:W-:Y:S04]  /*e330*/  STL.64 [R1+0x470], R24 ;  /* 0x0004701801007387 */ /* 0x0083e80000100a00 */
[----:B-1----:R-:W3:Y:S04]  /*e340*/  LDL.LU R24, [R1+0x240] ;  /* 0x0002400001187983 */ /* 0x002ee80000300800 */
[----:B------:R-:W3:Y:S04]  /*e350*/  LDL.LU R25, [R1+0x244] ;  /* 0x0002440001197983 */ /* 0x000ee80000300800 */
[----:B------:R-:W3:Y:S04]  /*e360*/  LDL.LU R26, [R1+0x248] ;  /* 0x00024800011a7983 */ /* 0x000ee80000300800 */
[----:B------:R-:W3:Y:S01]  /*e370*/  LDL.LU R27, [R1+0x24c] ;  /* 0x00024c00011b7983 */ /* 0x000ee20000300800 */
[----:B------:R-:W-:Y:S01]  /*e380*/  SEL R12, RZ, 0x4, !P6 ;  /* 0x00000004ff0c7807 */ /* 0x000fe20007000000 */
[----:B------:R-:W-:Y:S01]  /*e390*/  IMAD.SHL.U32 R21, R21, 0x4, RZ ;  /* 0x0000000415157824 */ /* 0x000fe200078e00ff */
[----:B------:R-:W-:-:S02]  /*e3a0*/  LEA R2, P6, R13, R19, 0x2 ;  /* 0x000000130d027211 */ /* 0x000fc400078c10ff */
[----:B------:R-:W-:Y:S02]  /*e3b0*/  SEL R3, R12, RZ, !P0 ;  /* 0x000000ff0c037207 */ /* 0x000fe40004000000 */
[----:B------:R-:W-:Y:S02]  /*e3c0*/  LOP3.LUT R0, R21, 0x60, RZ, 0x3c, !PT ;  /* 0x0000006015007812 */ /* 0x000fe400078e3cff */
[----:B------:R-:W-:Y:S01]  /*e3d0*/  ISETP.NE.U32.AND P3, PT, R3, RZ, PT ;  /* 0x000000ff0300720c */ /* 0x000fe20003f65070 */
[----:B------:R-:W-:Y:S02]  /*e3e0*/  IMAD.X R3, R29, 0x1, R20, P6 ;  /* 0x000000011d037824 */ /* 0x000fe400030e0614 */
[----:B---3--:R-:W-:Y:S01]  /*e3f0*/  HMMA.1688.F32.TF32 R20, R4, R22, R24 ;  /* 0x000000160414723c */ /* 0x008fe20000081018 */
[----:B------:R-:W3:Y:S04]  /*e400*/  LDL.LU.64 R26, [R1+0x478] ;  /* 0x00047800011a7983 */ /* 0x000ee80000300a00 */
[----:B------:R-:W3:Y:S11]  /*e410*/  LDL.LU.64 R24, [R1+0x470] ;  /* 0x0004700001187983 */ /* 0x000ef60000300a00 */
[----:B------:R-:W-:Y:S07]  /*e420*/  @!UPT UIADD3 URZ, URZ, URZ, URZ ;  /* 0x0000003f3f3ff290 */ /* 0x000fee000fffe03f */
[----:B------:R-:W-:Y:S04]  /*e430*/  STL.64 [R1+0x20], R20 ;  /* 0x0000201401007387 */ /* 0x000fe80000100a00 */
[----:B------:R1:W-:Y:S04]  /*e440*/  STL.64 [R1+0x28], R22 ;  /* 0x0000281601007387 */ /* 0x0003e80000100a00 */
[----:B-1----:R-:W3:Y:S01]  /*e450*/  LDL.LU.64 R22, [R1+0x468] ;  /* 0x0004680001167983 */ /* 0x002ee20000300a00 */
[----:B------:R-:W-:-:S04]  /*e460*/  IMAD.MOV.U32 R16, RZ, RZ, c[0x0][0x188] ;  /* 0x00006200ff107624 */ /* 0x000fc800078e00ff */
[C---:B------:R-:W-:Y:S02]  /*e470*/  IMAD R13, R16.reuse, 0x7, RZ ;  /* 0x00000007100d7824 */ /* 0x040fe400078e02ff */
[----:B------:R-:W-:-:S05]  /*e480*/  IMAD R16, R16, 0x7, RZ ;  /* 0x0000000710107824 */ /* 0x000fca00078e02ff */
[----:B------:R-:W-:Y:S02]  /*e490*/  SHF.R.S32.HI R16, RZ, 0x1f, R16 ;  /* 0x0000001fff107819 */ /* 0x000fe40000011410 */
[C---:B------:R-:W-:Y:S02]  /*e4a0*/  LEA R8, P6, R13.reuse, R19, 0x2 ;  /* 0x000000130d087211 */ /* 0x040fe400078c10ff */
[----:B------:R-:W-:Y:S01]  /*e4b0*/  SHF.L.U64.HI R9, R13, 0x2, R16 ;  /* 0x000000020d097819 */ /* 0x000fe20000010210 */
[----:B------:R-:W-:Y:S01]  /*e4c0*/  IMAD.MOV.U32 R13, RZ, RZ, c[0x0][0x188] ;  /* 0x00006200ff0d7624 */ /* 0x000fe200078e00ff */
[----:B---3--:R-:W-:Y:S01]  /*e4d0*/  HMMA.1688.F32.TF32 R20, R4, R22, R24 ;  /* 0x000000160414723c */ /* 0x008fe20000081018 */
[----:B------:R-:W2:Y:S04]  /*e4e0*/  LDL.LU.64 R26, [R1+0x460] ;  /* 0x00046000011a7983 */ /* 0x000ea80000300a00 */
[----:B------:R-:W2:Y:S01]  /*e4f0*/  LDL.LU.64 R24, [R1+0x458] ;  /* 0x0004580001187983 */ /* 0x000ea20000300a00 */
[----:B------:R-:W-:-:S02]  /*e500*/  IMAD R16, R13, 0xb, RZ ;  /* 0x0000000b0d107824 */ /* 0x000fc400078e02ff */
[----:B------:R-:W-:Y:S02]  /*e510*/  IMAD R0, R18, 0x10000, R0 ;  /* 0x0001000012007824 */ /* 0x000fe400078e0200 */
[----:B------:R-:W-:Y:S01]  /*e520*/  IMAD.X R9, R29, 0x1, R9, P6 ;  /* 0x000000011d097824 */ /* 0x000fe200030e0609 */
[----:B------:R-:W-:Y:S01]  /*e530*/  SHF.R.S32.HI R16, RZ, 0x1f, R16 ;  /* 0x0000001fff107819 */ /* 0x000fe20000011410 */
[----:B------:R-:W-:Y:S01]  /*e540*/  IMAD R13, R13, 0xb, RZ ;  /* 0x0000000b0d0d7824 */ /* 0x000fe200078e02ff */
[----:B------:R1:W-:Y:S01]  /*e550*/  LDGSTS.E [R0+0x1800], [R2.64], P4 ;  /* 0x0180000002007fae */ /* 0x0003e2000a121844 */
[----:B------:R-:W-:-:S03]  /*e560*/  ISETP.GT.AND P5, PT, R28, 0x13, PT ;  /* 0x000000131c00780c */ /* 0x000fc60003fa4270 */
[----:B------:R3:W-:Y:S01]  /*e570*/  LDGSTS.E [R0+0x3800], [R8.64], P2 ;  /* 0x0380000008007fae */ /* 0x0007e20009121844 */
[----:B------:R-:W-:Y:S02]  /*e580*/  SEL R12, RZ, 0x4, !P5 ;  /* 0x00000004ff0c7807 */ /* 0x000fe40006800000 */
[----:B------:R-:W-:Y:S02]  /*e590*/  ISETP.GT.AND P5, PT, R28, 0x17, PT ;  /* 0x000000171c00780c */ /* 0x000fe40003fa4270 */
[C---:B-1----:R-:W-:Y:S02]  /*e5a0*/  LEA R2, P2, R13.reuse, R19, 0x2 ;  /* 0x000000130d027211 */ /* 0x042fe400078410ff */
[----:B------:R-:W-:Y:S02]  /*e5b0*/  SHF.L.U64.HI R13, R13, 0x2, R16 ;  /* 0x000000020d0d7819 */ /* 0x000fe40000010210 */
[----:B------:R-:W1:Y:S01]  /*e5c0*/  S2R R16, SR_TID.X ;  /* 0x0000000000107919 */ /* 0x000e620000002100 */
[----:B------:R-:W-:-:S04]  /*e5d0*/  SEL R3, RZ, 0x4, !P5 ;  /* 0x00000004ff037807 */ /* 0x000fc80006800000 */
[----:B---3--:R-:W-:Y:S01]  /*e5e0*/  SEL R8, R3, RZ, !P0 ;  /* 0x000000ff03087207 */ /* 0x008fe20004000000 */
[----:B------:R-:W-:Y:S02]  /*e5f0*/  IMAD.X R3, R29, 0x1, R13, P2 ;  /* 0x000000011d037824 */ /* 0x000fe400010e060d */
[----:B------:R-:W-:Y:S01]  /*e600*/  IMAD.MOV.U32 R13, RZ, RZ, c[0x0][0x188] ;  /* 0x00006200ff0d7624 */ /* 0x000fe200078e00ff */
[----:B------:R-:W-:Y:S01]  /*e610*/  STL.64 [R1+0x80], R20 ;  /* 0x0000801401007387 */ /* 0x000fe20000100a00 */
[----:B------:R-:W-:-:S03]  /*e620*/  ISETP.GT.AND P5, PT, R28, 0x1b, PT ;  /* 0x0000001b1c00780c */ /* 0x000fc60003fa4270 */
[----:B------:R3:W-:Y:S01]  /*e630*/  STL.64 [R1+0x88], R22 ;  /* 0x0000881601007387 */ /* 0x0007e20000100a00 */
[----:B------:R-:W-:Y:S02]  /*e640*/  SEL R12, R12, RZ, !P0 ;  /* 0x000000ff0c0c7207 */ /* 0x000fe40004000000 */
[----:B------:R-:W-:Y:S01]  /*e650*/  ISETP.NE.U32.AND P2, PT, R8, RZ, PT ;  /* 0x000000ff0800720c */ /* 0x000fe20003f45070 */
[----:B------:R4:W-:Y:S01]  /*e660*/  LDGSTS.E [R0+0x5800], [R2.64], P1 ;  /* 0x0580000002007fae */ /* 0x0009e20008921844 */
[----:B------:R-:W-:Y:S01]  /*e670*/  SEL R8, RZ, 0x4, !P5 ;  /* 0x00000004ff087807 */ /* 0x000fe20006800000 */
[C---:B---3--:R-:W-:Y:S01]  /*e680*/  IMAD R23, R13.reuse, 0xf, RZ ;  /* 0x0000000f0d177824 */ /* 0x048fe200078e02ff */
[----:B------:R-:W-:Y:S01]  /*e690*/  ISETP.GT.AND P6, PT, R28, 0x1f, PT ;  /* 0x0000001f1c00780c */ /* 0x000fe20003fc4270 */
[----:B------:R-:W-:Y:S01]  /*e6a0*/  IMAD R13, R13, 0xf, RZ ;  /* 0x0000000f0d0d7824 */ /* 0x000fe200078e02ff */
[----:B-1----:R-:W-:Y:S01]  /*e6b0*/  LOP3.LUT R16, R16, 0x1f, RZ, 0xc0, !PT ;  /* 0x0000001f10107812 */ /* 0x002fe200078ec0ff */
[----:B------:R-:W3:Y:S01]  /*e6c0*/  LDL.LU R20, [R1+0x450] ;  /* 0x0004500001147983 */ /* 0x000ee20000300800 */
[----:B------:R-:W-:-:S02]  /*e6d0*/  SHF.R.S32.HI R23, RZ, 0x1f, R23 ;  /* 0x0000001fff177819 */ /* 0x000fc40000011417 */
[----:B------:R-:W-:Y:S02]  /*e6e0*/  ISETP.NE.U32.AND P4, PT, R12, RZ, PT ;  /* 0x000000ff0c00720c */ /* 0x000fe40003f85070 */
[----:B----4-:R-:W-:Y:S02]  /*e6f0*/  SEL R3, R8, RZ, !P0 ;  /* 0x000000ff08037207 */ /* 0x010fe40004000000 */
[C---:B------:R-:W-:Y:S02]  /*e700*/  LEA R2, P1, R13.reuse, R19, 0x2 ;  /* 0x000000130d027211 */ /* 0x040fe400078210ff */
[----:B------:R-:W-:Y:S01]  /*e710*/  SHF.L.U64.HI R12, R13, 0x2, R23 ;  /* 0x000000020d0c7819 */ /* 0x000fe20000010217 */
[----:B------:R-:W-:Y:S01]  /*e720*/  IMAD.MOV.U32 R22, RZ, RZ, c[0x0][0x188] ;  /* 0x00006200ff167624 */ /* 0x000fe200078e00ff */
[----:B------:R-:W-:Y:S01]  /*e730*/  SEL R9, RZ, 0x4, !P6 ;  /* 0x00000004ff097807 */ /* 0x000fe20007000000 */
[----:B------:R-:W-:Y:S01]  /*e740*/  IMAD.MOV.U32 R13, RZ, RZ, c[0x0][0x188] ;  /* 0x00006200ff0d7624 */ /* 0x000fe200078e00ff */
[----:B------:R-:W-:-:S02]  /*e750*/  ISETP.GE.AND P6, PT, R16, R28, PT ;  /* 0x0000001c1000720c */ /* 0x000fc40003fc6270 */
[----:B------:R-:W-:Y:S01]  /*e760*/  ISETP.NE.U32.AND P5, PT, R3, RZ, PT ;  /* 0x000000ff0300720c */ /* 0x000fe20003fa5070 */
[----:B------:R-:W-:Y:S01]  /*e770*/  IMAD.X R3, R29, 0x1, R12, P1 ;  /* 0x000000011d037824 */ /* 0x000fe200008e060c */
[----:B------:R-:W-:Y:S01]  /*e780*/  SEL R8, R9, RZ, !P0 ;  /* 0x000000ff09087207 */ /* 0x000fe20004000000 */
[----:B------:R-:W-:Y:S01]  /*e790*/  IMAD R23, R22, 0x13, RZ ;  /* 0x0000001316177824 */ /* 0x000fe200078e02ff */
[----:B------:R-:W-:Y:S01]  /*e7a0*/  SEL R9, RZ, 0x4, P6 ;  /* 0x00000004ff097807 */ /* 0x000fe20003000000 */
[----:B------:R-:W-:Y:S01]  /*e7b0*/  IMAD R12, R13, 0x17, RZ ;  /* 0x000000170d0c7824 */ /* 0x000fe200078e02ff */
[----:B------:R-:W-:Y:S01]  /*e7c0*/  ISETP.NE.U32.AND P1, PT, R8, RZ, PT ;  /* 0x000000ff0800720c */ /* 0x000fe20003f25070 */
[----:B------:R1:W-:Y:S01]  /*e7d0*/  LDGSTS.E [R0+0x7800], [R2.64], P3 ;  /* 0x0780000002007fae */ /* 0x0003e20009921844 */
[----:B------:R-:W-:Y:S01]  /*e7e0*/  LEA R8, P6, R23, R19, 0x2 ;  /* 0x0000001317087211 */ /* 0x000fe200078c10ff */
[----:B--2---:R-:W-:Y:S07]  /*e7f0*/  HMMA.1688.F32.TF32 R24, R4, R10, R24 ;  /* 0x0000000a0418723c */ /* 0x004fee0000081018 */
[----:B------:R-:W-:-:S02]  /*e800*/  SEL R10, R9, RZ, !P0 ;  /* 0x000000ff090a7207 */ /* 0x000fc40004000000 */
[----:B-1----:R-:W-:Y:S11]  /*e810*/  LEA R2, P0, R12, R19, 0x2 ;  /* 0x000000130c027211 */ /* 0x002ff600078010ff */
[----:B------:R-:W-:Y:S03]  /*e820*/  @!UPT UIADD3 URZ, URZ, URZ, URZ ;  /* 0x0000003f3f3ff290 */ /* 0x000fe6000fffe03f */
[----:B------:R-:W-:Y:S04]  /*e830*/  STL.64 [R1+0x230], R24 ;  /* 0x0002301801007387 */ /* 0x000fe80000100a00 */
[----:B------:R-:W-:Y:S04]  /*e840*/  STL.64 [R1+0x238], R26 ;  /* 0x0002381a01007387 */ /* 0x000fe80000100a00 */
[----:B------:R-:W2:Y:S04]  /*e850*/  LDL.LU R21, [R1+0x3b4] ;  /* 0x0003b40001157983 */ /* 0x000ea80000300800 */
[----:B------:R-:W4:Y:S04]  /*e860*/  LDL.LU R11, [R1+0x3b0] ;  /* 0x0003b000010b7983 */ /* 0x000f280000300800 */
[----:B------:R-:W-:Y:S04]  /*e870*/  STL.64 [R1+0x448], R18 ;  /* 0x0004481201007387 */ /* 0x000fe80000100a00 */
[----:B------:R1:W-:Y:S04]  /*e880*/  STL.64 [R1+0x440], R16 ;  /* 0x0004401001007387 */ /* 0x0003e80000100a00 */
[----:B-1----:R-:W2:Y:S04]  /*e890*/  LDL.LU R16, [R1+0x200] ;  /* 0x0002000001107983 */ /* 0x002ea80000300800 */
[----:B------:R-:W2:Y:S04]  /*e8a0*/  LDL.LU R17, [R1+0x204] ;  /* 0x0002040001117983 */ /* 0x000ea80000300800 */
[----:B------:R-:W2:Y:S04]  /*e8b0*/  LDL.LU R18, [R1+0x208] ;  /* 0x0002080001127983 */ /* 0x000ea80000300800 */
[----:B------:R-:W2:Y:S01]  /*e8c0*/  LDL.LU R19, [R1+0x20c] ;  /* 0x00020c0001137983 */ /* 0x000ea20000300800 */
[----:B------:R-:W-:-:S05]  /*e8d0*/  IMAD R27, R22, 0x13, RZ ;  /* 0x00000013161b7824 */ /* 0x000fca00078e02ff */
[----:B------:R-:W-:Y:S01]  /*e8e0*/  SHF.R.S32.HI R27, RZ, 0x1f, R27 ;  /* 0x0000001fff1b7819 */ /* 0x000fe2000001141b */
[----:B------:R-:W-:-:S03]  /*e8f0*/  IMAD R13, R13, 0x17, RZ ;  /* 0x000000170d0d7824 */ /* 0x000fc600078e02ff */
[----:B------:R-:W-:Y:S02]  /*e900*/  SHF.L.U64.HI R23, R23, 0x2, R27 ;  /* 0x0000000217177819 */ /* 0x000fe4000001021b */
[----:B------:R-:W-:-:S03]  /*e910*/  SHF.R.S32.HI R27, RZ, 0x1f, R13 ;  /* 0x0000001fff1b7819 */ /* 0x000fc6000001140d */
[----:B------:R-:W-:Y:S02]  /*e920*/  IMAD.X R9, R29, 0x1, R23, P6 ;  /* 0x000000011d097824 */ /* 0x000fe400030e0617 */
[----:B------:R-:W3:Y:S04]  /*e930*/  LDL.LU R23, [R1+0x3ac] ;  /* 0x0003ac0001177983 */ /* 0x000ee80000300800 */
[----:B------:R-:W3:Y:S01]  /*e940*/  LDL.LU R13, [R1+0x3a8] ;  /* 0x0003a800010d7983 */ /* 0x000ee20000300800 */
[----:B--2---:R-:W-:Y:S03]  /*e950*/  HMMA.1688.F32.TF32 R4, R4, R14, R16 ;  /* 0x0000000e0404723c */ /* 0x004fe60000081010 */
[----:B------:R-:W2:Y:S04]  /*e960*/  LDL.LU.64 R18, [R1+0x448] ;  /* 0x0004480001127983 */ /* 0x000ea80000300a00 */
[----:B------:R-:W3:Y:S01]  /*e970*/  LDL.LU.64 R16, [R1+0x440] ;  /* 0x0004400001107983 */ /* 0x000ee20000300a00 */
[----:B------:R-:W-:Y:S01]  /*e980*/  SHF.L.U64.HI R12, R12, 0x2, R27 ;  /* 0x000000020c0c7819 */ /* 0x000fe2000001021b */
[----:B------:R-:W-:-:S02]  /*e990*/  IMAD R24, R22, 0x1b, RZ ;  /* 0x0000001b16187824 */ /* 0x000fc400078e02ff */
[----:B------:R1:W-:Y:S11]  /*e9a0*/  LDGSTS.E [R0+0x9800], [R8.64], P4 ;  /* 0x0980000008007fae */ /* 0x0003f6000a121844 */
[----:B------:R-:W-:Y:S01]  /*e9b0*/  @!UPT UIADD3 URZ, URZ, URZ, URZ ;  /* 0x0000003f3f3ff290 */ /* 0x000fe2000fffe03f */
[----:B------:R2:W-:Y:S04]  /*e9c0*/  STL.64 [R1+0x1f0], R4 ;  /* 0x0001f00401007387 */ /* 0x0005e80000100a00 */
[----:B------:R1:W-:Y:S04]  /*e9d0*/  STL.64 [R1+0x1f8], R6 ;  /* 0x0001f80601007387 */ /* 0x0003e80000100a00 */
[----:B------:R-:W4:Y:S04]  /*e9e0*/  LDL.LU R25, [R1+0x3a4] ;  /* 0x0003a40001197983 */ /* 0x000f280000300800 */
[----:B------:R-:W4:Y:S01]  /*e9f0*/  LDL.LU R14, [R1+0x3a0] ;  /* 0x0003a000010e7983 */ /* 0x000f220000300800 */
[----:B------:R-:W-:Y:S01]  /*ea00*/  IMAD.X R3, R29, 0x1, R12, P0 ;  /* 0x000000011d037824 */ /* 0x000fe200000e060c */
[----:B------:R-:W-:Y:S01]  /*ea10*/  SHF.R.S32.HI R12, RZ, 0x1f, R24 ;  /* 0x0000001fff0c7819 */ /* 0x000fe20000011418 */
[----:B------:R-:W-:Y:S01]  /*ea20*/  IMAD R22, R22, 0x1f, RZ ;  /* 0x0000001f16167824 */ /* 0x000fe200078e02ff */
[----:B------:R-:W-:Y:S01]  /*ea30*/  ISETP.NE.U32.AND P3, PT, R10, RZ, PT ;  /* 0x000000ff0a00720c */ /* 0x000fe20003f65070 */
[----:B------:R-:W4:Y:S01]  /*ea40*/  LDL.LU R26, [R1+0x39c] ;  /* 0x00039c00011a7983 */ /* 0x000f220000300800 */
[----:B------:R-:W-:-:S03]  /*ea50*/  SHF.L.U64.HI R12, R24, 0x2, R12 ;  /* 0x00000002180c7819 */ /* 0x000fc6000001020c */
[----:B------:R1:W-:Y:S04]  /*ea60*/  LDGSTS.E [R0+0xb800], [R2.64], P2 ;  /* 0x0b80000002007fae */ /* 0x0003e80009121844 */
[----:B------:R-:W4:Y:S04]  /*ea70*/  LDL.LU R15, [R1+0x398] ;  /* 0x00039800010f7983 */ /* 0x000f280000300800 */
[----:B------:R-:W4:Y:S01]  /*ea80*/  LDL.LU R27, [R1+0x384] ;  /* 0x00038400011b7983 */ /* 0x000f220000300800 */
[----:B--2---:R-:W-:-:S03]  /*ea90*/  LEA R4, P6, R24, R19, 0x2 ;  /* 0x0000001318047211 */ /* 0x004fc600078c10ff */
[----:B------:R-:W2:Y:S02]  /*eaa0*/  S2R R24, SR_TID.X ;  /* 0x0000000000187919 */ /* 0x000ea40000002100 */
[C---:B------:R-:W-:Y:S01]  /*eab0*/  IMAD.X R5, R29.reuse, 0x1, R12, P6 ;  /* 0x000000011d057824 */ /* 0x040fe200030e060c */
[----:B------:R-:W-:Y:S01]  /*eac0*/  SHF.R.S32.HI R12, RZ, 0x1f, R22 ;  /* 0x0000001fff0c7819 */ /* 0x000fe20000011416 */
[----:B---3--:R-:W-:Y:S01]  /*ead0*/  IMAD R16, R16, c[0x0][0x18c], RZ ;  /* 0x0000630010107a24 */ /* 0x008fe200078e02ff */
[C---:B-1----:R-:W-:Y:S02]  /*eae0*/  LEA R6, P0, R22.reuse, R19, 0x2 ;  /* 0x0000001316067211 */ /* 0x042fe400078010ff */
[----:B------:R-:W-:Y:S01]  /*eaf0*/  SHF.L.U64.HI R12, R22, 0x2, R12 ;  /* 0x00000002160c7819 */ /* 0x000fe2000001020c */
[C---:B------:R-:W-:Y:S01]  /*eb00*/  IMAD.SHL.U32 R9, R16.reuse, 0x4, RZ ;  /* 0x0000000410097824 */ /* 0x040fe200078e00ff */
[----:B------:R-:W-:Y:S01]  /*eb10*/  SHF.R.S32.HI R22, RZ, 0x1f, R16 ;  /* 0x0000001fff167819 */ /* 0x000fe20000011410 */
[----:B------:R1:W-:Y:S02]  /*eb20*/  LDGSTS.E [R0+0xd800], [R4.64], P5 ;  /* 0x0d80000004007fae */ /* 0x0003e4000a921844 */
[----:B------:R-:W-:Y:S01]  /*eb30*/  IMAD.X R7, R29, 0x1, R12, P0 ;  /* 0x000000011d077824 */ /* 0x000fe200000e060c */
[----:B------:R-:W-:Y:S01]  /*eb40*/  IADD3 R2, P2, R9, R21, RZ ;  /* 0x0000001509027210 */ /* 0x000fe20007f5e0ff */
[----:B------:R-:W3:Y:S01]  /*eb50*/  LDL.LU R12, [R1+0x38c] ;  /* 0x00038c00010c7983 */ /* 0x000ee20000300800 */
[----:B------:R-:W-:-:S03]  /*eb60*/  SHF.L.U64.HI R22, R16, 0x2, R22 ;  /* 0x0000000210167819 */ /* 0x000fc60000010216 */
[----:B------:R4:W-:Y:S01]  /*eb70*/  LDGSTS.E [R0+0xf800], [R6.64], P1 ;  /* 0x0f80000006007fae */ /* 0x0009e20008921844 */
[----:B--2---:R-:W-:Y:S02]  /*eb80*/  SHF.R.U32.HI R24, RZ, 0x1, R24 ;  /* 0x00000001ff187819 */ /* 0x004fe40000011618 */
[----:B-1----:R-:W-:Y:S01]  /*eb90*/  IADD3 R4, P0, R9, R23, RZ ;  /* 0x0000001709047210 */ /* 0x002fe20007f1e0ff */
[----:B----4-:R-:W-:Y:S01]  /*eba0*/  IMAD.X R3, R11, 0x1, R22, P2 ;  /* 0x000000010b037824 */ /* 0x010fe200010e0616 */
[----:B------:R-:W-:Y:S01]  /*ebb0*/  LOP3.LUT R8, R20, 0x70, R24, 0x78, !PT ;  /* 0x0000007014087812 */ /* 0x000fe200078e7818 */
[----:B------:R-:W2:Y:S01]  /*ebc0*/  LDL.LU R10, [R1+0x394] ;  /* 0x00039400010a7983 */ /* 0x000ea20000300800 */
[----:B------:R-:W-:Y:S01]  /*ebd0*/  IADD3 R6, P1, R9, R25, RZ ;  /* 0x0000001909067210 */ /* 0x000fe20007f3e0ff */
[----:B------:R-:W-:Y:S02]  /*ebe0*/  IMAD.X R5, R13, 0x1, R22, P0 ;  /* 0x000000010d057824 */ /* 0x000fe400000e0616 */
[----:B------:R-:W4:Y:S01]  /*ebf0*/  LDL.LU R16, [R1+0x390] ;  /* 0x0003900001107983 */ /* 0x000f220000300800 */
[----:B------:R-:W-:-:S02]  /*ec00*/  IMAD R0, R18, 0x4000, R8 ;  /* 0x0000400012007824 */ /* 0x000fc400078e0208 */
[----:B------:R-:W-:Y:S01]  /*ec10*/  IMAD.X R7, R14, 0x1, R22, P1 ;  /* 0x000000010e077824 */ /* 0x000fe200008e0616 */
[----:B------:R-:W0:Y:S04]  /*ec20*/  LDGDEPBAR ;  /* 0x00000000000079af */ /* 0x000e280000000000 */
[----:B------:R-:W4:Y:S04]  /*ec30*/  LDL.LU R24, [R1+0x378] ;  /* 0x0003780001187983 */ /* 0x000f280000300800 */
[----:B------:R1:W-:Y:S04]  /*ec40*/  LDGSTS.E [R0+0x20000], [R2.64], P3 ;  /* 0x2000000002007fae */ /* 0x0003e80009921844 */
[----:B------:R-:W4:Y:S04]  /*ec50*/  LDL.LU R20, [R1+0x380] ;  /* 0x0003800001147983 */ /* 0x000f280000300800 */
[----:B------:R1:W-:Y:S04]  /*ec60*/  LDGSTS.E [R0+0x20800], [R4.64], P3 ;  /* 0x2080000004007fae */ /* 0x0003e80009921844 */
[----:B------:R-:W4:Y:S04]  /*ec70*/  LDL.LU R18, [R1+0x388] ;  /* 0x0003880001127983 */ /* 0x000f280000300800 */
[----:B------:R1:W-:Y:S04]  /*ec80*/  LDGSTS.E [R0+0x21000], [R6.64], P3 ;  /* 0x2100000006007fae */ /* 0x0003e80009921844 */
[----:B-1----:R-:W4:Y:S04]  /*ec90*/  LDL.LU R7, [R1+0x37c] ;  /* 0x00037c0001077983 */ /* 0x002f280000300800 */
[----:B------:R-:W1:Y:S01]  /*eca0*/  S2R R8, SR_TID.X ;  /* 0x0000000000087919 */ /* 0x000e620000002100 */
[----:B------:R-:W-:-:S05]  /*ecb0*/  IADD3 R2, P0, R9, R26, RZ ;  /* 0x0000001a09027210 */ /* 0x000fca0007f1e0ff */
[----:B------:R-:W-:-:S05]  /*ecc0*/  IMAD.X R3, R15, 0x1, R22, P0 ;  /* 0x000000010f037824 */ /* 0x000fca00000e0616 */
[----:B------:R1:W-:Y:S02]  /*ecd0*/  LDGSTS.E [R0+0x21800], [R2.64], P3 ;  /* 0x2180000002007fae */ /* 0x0003e40009921844 */
[----:B-1----:R-:W-:-:S05]  /*ece0*/  LOP3.LUT R8, R8, 0x1f, RZ, 0xc0, !PT ;  /* 0x0000001f08087812 */ /* 0x002fca00078ec0ff */
[----:B------:R-:W-:Y:S01]  /*ecf0*/  IMAD R5, R8, c[0x0][0x18c], RZ ;  /* 0x0000630008057a24 */ /* 0x000fe200078e02ff */
[----:B------:R-:W-:Y:S02]  /*ed00*/  IADD3 R8, P2, R9, R27, RZ ;  /* 0x0000001b09087210 */ /* 0x000fe40007f5e0ff */
[----:B------:R-:W-:-:S05]  /*ed10*/  IADD3 R17, R17, 0x1, RZ ;  /* 0x0000000111117810 */ /* 0x000fca0007ffe0ff */
[----:B------:R-:W-:Y:S01]  /*ed20*/  STL [R1+0x374], R17 ;  /* 0x0003741101007387 */ /* 0x000fe20000100800 */
[----:B------:R-:W-:Y:S02]  /*ed30*/  IADD3 R28, R28, -0x20, RZ ;  /* 0xffffffe01c1c7810 */ /* 0x000fe40007ffe0ff */
[C---:B---3--:R-:W-:Y:S02]  /*ed40*/  IADD3 R6, P0, R9.reuse, R12, RZ ;  /* 0x0000000c09067210 */ /* 0x048fe40007f1e0ff */
[----:B--2---:R-:W-:Y:S01]  /*ed50*/  IADD3 R4, P1, R9, R10, RZ ;  /* 0x0000000a09047210 */ /* 0x004fe20007f3e0ff */
[----:B------:R-:W-:-:S04]  /*ed60*/  IMAD.SHL.U32 R9, R5, 0x4, RZ ;  /* 0x0000000405097824 */ /* 0x000fc800078e00ff */
[----:B----4-:R-:W-:-:S05]  /*ed70*/  IMAD.X R5, R16, 0x1, R22, P1 ;  /* 0x0000000110057824 */ /* 0x010fca00008e0616 */
[----:B------:R1:W-:Y:S01]  /*ed80*/  LDGSTS.E [R0+0x22000], [R4.64], P3 ;  /* 0x2200000004007fae */ /* 0x0003e20009921844 */
[----:B------:R-:W-:Y:S01]  /*ed90*/  IADD3 R2, P1, R9, R7, RZ ;  /* 0x0000000709027210 */ /* 0x000fe20007f3e0ff */
[----:B------:R-:W-:Y:S02]  /*eda0*/  IMAD.MOV.U32 R3, RZ, RZ, R7 ;  /* 0x000000ffff037224 */ /* 0x000fe400078e0007 */
[--C-:B------:R-:W-:Y:S02]  /*edb0*/  IMAD.X R7, R18, 0x1, R22.reuse, P0 ;  /* 0x0000000112077824 */ /* 0x100fe400000e0616 */
[----:B-1----:R-:W-:Y:S02]  /*edc0*/  IMAD.MOV.U32 R5, RZ, RZ, R3 ;  /* 0x000000ffff057224 */ /* 0x002fe400078e0003 */
[--C-:B------:R-:W-:Y:S01]  /*edd0*/  IMAD.X R9, R20, 0x1, R22.reuse, P2 ;  /* 0x0000000114097824 */ /* 0x100fe200010e0616 */
[----:B------:R1:W-:Y:S01]  /*ede0*/  LDGSTS.E [R0+0x22800], [R6.64], P3 ;  /* 0x2280000006007fae */ /* 0x0003e20009921844 */
[----:B------:R-:W-:-:S02]  /*edf0*/  IMAD.X R3, R24, 0x1, R22, P1 ;  /* 0x0000000118037824 */ /* 0x000fc400008e0616 */
[----:B------:R-:W-:Y:S01]  /*ee00*/  IMAD.MOV.U32 R22, RZ, RZ, c[0x0][0x18c] ;  /* 0x00006300ff167624 */ /* 0x000fe200078e00ff */
[----:B------:R1:W-:Y:S03]  /*ee10*/  LDGSTS.E [R0+0x23000], [R8.64], P3 ;  /* 0x2300000008007fae */ /* 0x0003e60009921844 */
[----:B------:R-:W-:Y:S01]  /*ee20*/  IMAD.SHL.U32 R22, R22, 0x20, RZ ;  /* 0x0000002016167824 */ /* 0x000fe200078e00ff */
[----:B------:R1:W-:Y:S03]  /*ee30*/  LDGSTS.E [R0+0x23800], [R2.64], P3 ;  /* 0x2380000002007fae */ /* 0x0003e60009921844 */
[----:B------:R-:W-:Y:S01]  /*ee40*/  IMAD.SHL.U32 R22, R22, 0x4, RZ ;  /* 0x0000000416167824 */ /* 0x000fe200078e00ff */
[----:B------:R-:W0:Y:S04]  /*ee50*/  LDGDEPBAR ;  /* 0x00000000000079af */ /* 0x000e280000000000 */
[----:B------:R-:W-:-:S02]  /*ee60*/  IADD3 R5, P5, R5, R22, RZ ;  /* 0x0000001605057210 */ /* 0x000fc40007fbe0ff */
[-C--:B------:R-:W-:Y:S02]  /*ee70*/  IADD3 R27, P6, R27, R22.reuse, RZ ;  /* 0x000000161b1b7210 */ /* 0x080fe40007fde0ff */
[-C--:B------:R-:W-:Y:S01]  /*ee80*/  IADD3 R12, P0, R12, R22.reuse, RZ ;  /* 0x000000160c0c7210 */ /* 0x080fe20007f1e0ff */
[----:B------:R-:W-:Y:S01]  /*ee90*/  STL [R1+0x37c], R5 ;  /* 0x00037c0501007387 */ /* 0x000fe20000100800 */
[----:B------:R-:W-:-:S03]  /*eea0*/  IADD3 R10, P1, R10, R22, RZ ;  /* 0x000000160a0a7210 */ /* 0x000fc60007f3e0ff */
[----:B------:R-:W-:Y:S04]  /*eeb0*/  STL [R1+0x384], R27 ;  /* 0x0003841b01007387 */ /* 0x000fe80000100800 */
[----:B------:R2:W-:Y:S04]  /*eec0*/  STL [R1+0x38c], R12 ;  /* 0x00038c0c01007387 */ /* 0x0005e80000100800 */
[----:B------:R3:W-:Y:S01]  /*eed0*/  STL [R1+0x394], R10 ;  /* 0x0003940a01007387 */ /* 0x0007e20000100800 */
[----:B--2---:R-:W-:-:S04]  /*eee0*/  IMAD.MOV.U32 R12, RZ, RZ, c[0x0][0x18c] ;  /* 0x00006300ff0c7624 */ /* 0x004fc800078e00ff */
[----:B------:R-:W-:Y:S02]  /*eef0*/  IMAD.SHL.U32 R12, R12, 0x20, RZ ;  /* 0x000000200c0c7824 */ /* 0x000fe400078e00ff */
[----:B---3--:R-:W-:Y:S01]  /*ef00*/  IMAD.MOV.U32 R10, RZ, RZ, c[0x0][0x18c] ;  /* 0x00006300ff0a7624 */ /* 0x008fe200078e00ff */
[-C--:B------:R-:W-:Y:S02]  /*ef10*/  IADD3 R26, P2, R26, R22.reuse, RZ ;  /* 0x000000161a1a7210 */ /* 0x080fe40007f5e0ff */
[----:B------:R-:W-:Y:S01]  /*ef20*/  SHF.R.S32.HI R12, RZ, 0x1f, R12 ;  /* 0x0000001fff0c7819 */ /* 0x000fe2000001140c */
[----:B------:R-:W-:Y:S01]  /*ef30*/  IMAD.SHL.U32 R10, R10, 0x20, RZ ;  /* 0x000000200a0a7824 */ /* 0x000fe200078e00ff */
[-C--:B------:R-:W-:Y:S01]  /*ef40*/  IADD3 R23, P4, R23, R22.reuse, RZ ;  /* 0x0000001617177210 */ /* 0x080fe20007f9e0ff */
[----:B------:R-:W-:Y:S01]  /*ef50*/  IMAD.MOV.U32 R27, RZ, RZ, c[0x0][0x188] ;  /* 0x00006200ff1b7624 */ /* 0x000fe200078e00ff */
[----:B------:R-:W-:Y:S02]  /*ef60*/  STL [R1+0x39c], R26 ;  /* 0x00039c1a01007387 */ /* 0x000fe40000100800 */
[----:B------:R-:W-:Y:S01]  /*ef70*/  SHF.L.U64.HI R10, R10, 0x2, R12 ;  /* 0x000000020a0a7819 */ /* 0x000fe2000001020c */
[----:B------:R-:W-:Y:S01]  /*ef80*/  IMAD.SHL.U32 R5, R27, 0x20, RZ ;  /* 0x000000201b057824 */ /* 0x000fe200078e00ff */
[----:B------:R2:W-:Y:S01]  /*ef90*/  STL [R1+0x3ac], R23 ;  /* 0x0003ac1701007387 */ /* 0x0005e20000100800 */
[----:B------:R-:W-:-:S02]  /*efa0*/  IADD3 R25, P3, R25, R22, RZ ;  /* 0x0000001619197210 */ /* 0x000fc40007f7e0ff */
[--C-:B------:R-:W-:Y:S01]  /*efb0*/  IMAD.X R24, R24, 0x1, R10.reuse, P5 ;  /* 0x0000000118187824 */ /* 0x100fe200028e060a */
[----:B------:R-:W-:Y:S01]  /*efc0*/  IADD3 R21, P5, R21, R22, RZ ;  /* 0x0000001615157210 */ /* 0x000fe20007fbe0ff */
[--C-:B------:R-:W-:Y:S02]  /*efd0*/  IMAD.X R20, R20, 0x1, R10.reuse, P6 ;  /* 0x0000000114147824 */ /* 0x100fe400030e060a */
[----:B--2---:R-:W-:Y:S01]  /*efe0*/  IMAD.MOV.U32 R23, RZ, RZ, 0x1f ;  /* 0x0000001fff177424 */ /* 0x004fe200078e00ff */
[----:B------:R-:W-:Y:S01]  /*eff0*/  LEA R19, P6, R5, R19, 0x2 ;  /* 0x0000001305137211 */ /* 0x000fe200078c10ff */
[----:B------:R1:W-:Y:S01]  /*f000*/  STL [R1+0x3a4], R25 ;  /* 0x0003a41901007387 */ /* 0x0003e20000100800 */
[--C-:B------:R-:W-:Y:S02]  /*f010*/  IMAD.X R18, R18, 0x1, R10.reuse, P0 ;  /* 0x0000000112127824 */ /* 0x100fe400000e060a */
[----:B------:R-:W-:Y:S01]  /*f020*/  IADD3 R23, R23, c[0x0][0x180], RZ ;  /* 0x0000600017177a10 */ /* 0x000fe20007ffe0ff */
[----:B------:R1:W-:Y:S01]  /*f030*/  STL [R1+0x378], R24 ;  /* 0x0003781801007387 */ /* 0x0003e20000100800 */
[----:B------:R-:W-:-:S02]  /*f040*/  IMAD.X R16, R16, 0x1, R10, P1 ;  /* 0x0000000110107824 */ /* 0x000fc400008e060a */
[--C-:B------:R-:W-:Y:S01]  /*f050*/  IMAD.X R15, R15, 0x1, R10.reuse, P2 ;  /* 0x000000010f0f7824 */ /* 0x100fe200010e060a */
[----:B------:R1:W-:Y:S01]  /*f060*/  STL [R1+0x3b4], R21 ;  /* 0x0003b41501007387 */ /* 0x0003e20000100800 */
[----:B------:R-:W-:Y:S01]  /*f070*/  SHF.R.S32.HI R4, RZ, 0x1f, R23 ;  /* 0x0000001fff047819 */ /* 0x000fe20000011417 */
[--C-:B------:R-:W-:Y:S02]  /*f080*/  IMAD.X R14, R14, 0x1, R10.reuse, P3 ;  /* 0x000000010e0e7824 */ /* 0x100fe400018e060a */
[----:B------:R1:W-:Y:S01]  /*f090*/  STL [R1+0x380], R20 ;  /* 0x0003801401007387 */ /* 0x0003e20000100800 */
[--C-:B------:R-:W-:Y:S02]  /*f0a0*/  IMAD.X R11, R11, 0x1, R10.reuse, P5 ;  /* 0x000000010b0b7824 */ /* 0x100fe400028e060a */
[----:B------:R-:W-:Y:S01]  /*f0b0*/  IMAD.X R13, R13, 0x1, R10, P4 ;  /* 0x000000010d0d7824 */ /* 0x000fe200020e060a */
[----:B------:R1:W-:Y:S01]  /*f0c0*/  STL [R1+0x1e0], R19 ;  /* 0x0001e01301007387 */ /* 0x0003e20000100800 */
[----:B------:R-:W-:-:S03]  /*f0d0*/  LEA.HI R4, R4, R23, RZ, 0x5 ;  /* 0x0000001704047211 */ /* 0x000fc600078f28ff */
[----:B------:R1:W-:Y:S04]  /*f0e0*/  STL [R1+0x388], R18 ;  /* 0x0003881201007387 */ /* 0x0003e80000100800 */
[----:B------:R1:W-:Y:S04]  /*f0f0*/  STL [R1+0x390], R16 ;  /* 0x0003901001007387 */ /* 0x0003e80000100800 */
[----:B------:R1:W-:Y:S01]  /*f100*/  STL [R1+0x398], R15 ;  /* 0x0003980f01007387 */ /* 0x0003e20000100800 */
[----:B------:R-:W-:-:S03]  /*f110*/  SHF.R.S32.HI R4, RZ, 0x5, R4 ;  /* 0x00000005ff047819 */ /* 0x000fc60000011404 */
[----:B------:R1:W-:Y:S04]  /*f120*/  STL [R1+0x3a0], R14 ;  /* 0x0003a00e01007387 */ /* 0x0003e80000100800 */
[----:B------:R1:W-:Y:S04]  /*f130*/  STL [R1+0x3b0], R11 ;  /* 0x0003b00b01007387 */ /* 0x0003e80000100800 */
[----:B------:R1:W-:Y:S01]  /*f140*/  STL [R1+0x3a8], R13 ;  /* 0x0003a80d01007387 */ /* 0x0003e20000100800 */
[----:B------:R-:W-:Y:S02]  /*f150*/  ISETP.NE.U32.AND P0, PT, R4, R17, PT ;  /* 0x000000110400720c */ /* 0x000fe40003f05070 */
[----:B------:R-:W-:-:S04]  /*f160*/  SHF.R.S32.HI R4, RZ, 0x1f, R5 ;  /* 0x0000001fff047819 */ /* 0x000fc80000011405 */
[----:B------:R-:W-:-:S05]  /*f170*/  SHF.L.U64.HI R4, R5, 0x2, R4 ;  /* 0x0000000205047819 */ /* 0x000fca0000010204 */
[----:B------:R-:W-:Y:S02]  /*f180*/  IMAD.X R29, R29, 0x1, R4, P6 ;  /* 0x000000011d1d7824 */ /* 0x000fe400030e0604 */
[----:B-1----:R-:W-:Y:S01]  /*f190*/  @!P0 CALL.REL.NOINC `(.L_x_1) ;  /* 0x0000001000008944 */ /* 0x002fe20003c00000 */
[----:B------:R-:W-:Y:S05]  /*f1a0*/  BRA `(.L_x_2) ;  /* 0xffff711000007947 */ /* 0x000fea000383ffff */
.L_x_1:
[----:B------:R-:W2:Y:S01]  /*f1b0*/  LDL.LU R2, [R1+0x428] ;  /* 0x0004280001027983 */ /* 0x000ea20000300800 */
[----:B------:R-:W-:-:S04]  /*f1c0*/  DEPBAR.LE SB0, 0x0 ;  /* 0x000080000000791a */ /* 0x000fc80000000000 */
[----:B------:R-:W3:Y:S04]  /*f1d0*/  LDL.LU R8, [R1+0x210] ;  /* 0x0002100001087983 */ /* 0x000ee80000300800 */
[----:B------:R-:W3:Y:S04]  /*f1e0*/  LDL.LU R9, [R1+0x214] ;  /* 0x0002140001097983 */ /* 0x000ee80000300800 */
[----:B------:R-:W3:Y:S04]  /*f1f0*/  LDL.LU R10, [R1+0x260] ;  /* 0x00026000010a7983 */ /* 0x000ee80000300800 */
[----:B------:R-:W3:Y:S04]  /*f200*/  LDL.LU R11, [R1+0x264] ;  /* 0x00026400010b7983 */ /* 0x000ee80000300800 */
[----:B------:R-:W4:Y:S04]  /*f210*/  LDL.LU R4, [R1+0x218] ;  /* 0x0002180001047983 */ /* 0x000f280000300800 */
[----:B------:R-:W4:Y:S04]  /*f220*/  LDL.LU R5, [R1+0x21c] ;  /* 0x00021c0001057983 */ /* 0x000f280000300800 */
[----:B------:R-:W4:Y:S04]  /*f230*/  LDL.LU R6, [R1+0x268] ;  /* 0x0002680001067983 */ /* 0x000f280000300800 */
[----:B------:R-:W4:Y:S04]  /*f240*/  LDL.LU R7, [R1+0x26c] ;  /* 0x00026c0001077983 */ /* 0x000f280000300800 */
[----:B------:R-:W1:Y:S02]  /*f250*/  S2R R13, SR_TID.X ;  /* 0x00000000000d7919 */ /* 0x000e640000002100 */
[----:B-1----:R-:W-:-:S05]  /*f260*/  IMAD.SHL.U32 R0, R13, 0x800, RZ ;  /* 0x000008000d007824 */ /* 0x002fca00078e00ff */
[----:B------:R-:W-:Y:S01]  /*f270*/  LOP3.LUT R0, R0, 0xc000, RZ, 0xc0, !PT ;  /* 0x0000c00000007812 */ /* 0x000fe200078ec0ff */
[----:B------:R-:W-:Y:S03]  /*f280*/  BAR.SYNC.DEFER_BLOCKING 0x0 ;  /* 0x0000000000007b1d */ /* 0x000fe60000010000 */
[----:B--2---:R-:W-:Y:S01]  /*f290*/  LOP3.LUT R0, R0, 0x60, R2, 0xf8, !PT ;  /* 0x0000006000007812 */ /* 0x004fe200078ef802 */
[----:B------:R-:W-:-:S05]  /*f2a0*/  IMAD.SHL.U32 R2, R13, 0x4, RZ ;  /* 0x000000040d027824 */ /* 0x000fca00078e00ff */
[----:B------:R-:W-:Y:S01]  /*f2b0*/  LOP3.LUT R0, R0, 0x770, R2, 0x78, !PT ;  /* 0x0000077000007812 */ /* 0x000fe200078e7802 */
[----:B------:R-:W-:-:S05]  /*f2c0*/  IMAD.SHL.U32 R2, R13, 0x100, RZ ;  /* 0x000001000d027824 */ /* 0x000fca00078e00ff */
[----:B------:R-:W-:-:S05]  /*f2d0*/  LOP3.LUT R2, R2, 0x2000, RZ, 0xc0, !PT ;  /* 0x0000200002027812 */ /* 0x000fca00078ec0ff */
[----:B------:R-:W-:-:S05]  /*f2e0*/  IMAD.IADD R3, R2, 0x1, R0 ;  /* 0x0000000102037824 */ /* 0x000fca00078e0200 */
[----:B---3--:R-:W-:Y:S04]  /*f2f0*/  STS.128 [R3], R8 ;  /* 0x0000000803007388 */ /* 0x008fe80000000c00 */
[----:B----4-:R1:W-:Y:S04]  /*f300*/  STS.128 [R3+0x80], R4 ;  /* 0x0000800403007388 */ /* 0x0103e80000000c00 */
[----:B-1----:R-:W2:Y:S04]  /*f310*/  LDL.LU R4, [R1+0xe0] ;  /* 0x0000e00001047983 */ /* 0x002ea80000300800 */
[----:B------:R-:W2:Y:S04]  /*f320*/  LDL.LU R5, [R1+0xe4] ;  /* 0x0000e40001057983 */ /* 0x000ea80000300800 */
[----:B------:R-:W2:Y:S04]  /*f330*/  LDL.LU R6, [R1+0x110] ;  /* 0x0001100001067983 */ /* 0x000ea80000300800 */
[----:B------:R-:W2:Y:S01]  /*f340*/  LDL.LU R7, [R1+0x114] ;  /* 0x0001140001077983 */ /* 0x000ea20000300800 */
[C---:B------:R-:W-:Y:S01]  /*f350*/  IMAD.SHL.U32 R0, R13.reuse, 0x2000, RZ ;  /* 0x000020000d007824 */ /* 0x040fe200078e00ff */
[----:B------:R-:W-:-:S02]  /*f360*/  LOP3.LUT R12, R13, 0x1ff, RZ, 0xc0, !PT ;  /* 0x000001ff0d0c7812 */ /* 0x000fc400078ec0ff */
[----:B------:R-:W3:Y:S02]  /*f370*/  LDL.LU R20, [R1+0xe8] ;  /* 0x0000e80001147983 */ /* 0x000ee40000300800 */
[----:B------:R-:W-:Y:S02]  /*f380*/  LOP3.LUT R0, R0, 0xc000, RZ, 0xc0, !PT ;  /* 0x0000c00000007812 */ /* 0x000fe400078ec0ff */
[----:B------:R-:W3:Y:S04]  /*f390*/  LDL.LU R21, [R1+0xec] ;  /* 0x0000ec0001157983 */ /* 0x000ee80000300800 */
[----:B------:R-:W3:Y:S04]  /*f3a0*/  LDL.LU R22, [R1+0x118] ;  /* 0x0001180001167983 */ /* 0x000ee80000300800 */
[----:B------:R-:W3:Y:S01]  /*f3b0*/  LDL.LU R23, [R1+0x11c] ;  /* 0x00011c0001177983 */ /* 0x000ee20000300800 */
[----:B------:R-:W-:-:S03]  /*f3c0*/  IMAD R24, R12, 0x10, R0 ;  /* 0x000000100c187824 */ /* 0x000fc600078e0200 */
[----:B------:R-:W4:Y:S04]  /*f3d0*/  LDL.LU R16, [R1+0xa0] ;  /* 0x0000a00001107983 */ /* 0x000f280000300800 */
        /* <DEDUP_REMOVED lines=11> */
[----:B--2---:R1:W-:Y:S04]  /*f490*/  STS.128 [R3+0x800], R4 ;  /* 0x0008000403007388 */ /* 0x0043e80000000c00 */
[----:B-1----:R-:W2:Y:S04]  /*f4a0*/  LDL.LU R4, [R1+0x58] ;  /* 0x0000580001047983 */ /* 0x002ea80000300800 */
[----:B------:R-:W2:Y:S04]  /*f4b0*/  LDL.LU R5, [R1+0x5c] ;  /* 0x00005c0001057983 */ /* 0x000ea80000300800 */
[----:B------:R-:W2:Y:S04]  /*f4c0*/  LDL.LU R6, [R1+0x48] ;  /* 0x0000480001067983 */ /* 0x000ea80000300800 */
[----:B------:R-:W2:Y:S04]  /*f4d0*/  LDL.LU R7, [R1+0x4c] ;  /* 0x00004c0001077983 */ /* 0x000ea80000300800 */
[----:B---3--:R-:W-:Y:S04]  /*f4e0*/  STS.128 [R3+0x880], R20 ;  /* 0x0008801403007388 */ /* 0x008fe80000000c00 */
[----:B----4-:R-:W-:Y:S04]  /*f4f0*/  STS.128 [R3+0x1000], R16 ;  /* 0x0010001003007388 */ /* 0x010fe80000000c00 */
[----:B------:R-:W-:Y:S04]  /*f500*/  STS.128 [R3+0x1080], R12 ;  /* 0x0010800c03007388 */ /* 0x000fe80000000c00 */
[----:B------:R1:W-:Y:S01]  /*f510*/  STS.128 [R3+0x1800], R8 ;  /* 0x0018000803007388 */ /* 0x0003e20000000c00 */
[----:B-----5:R-:W-:-:S02]  /*f520*/  LOP3.LUT R28, R24, 0x20, RZ, 0x3c, !PT ;  /* 0x00000020181c7812 */ /* 0x020fc400078e3cff */
[C---:B------:R-:W-:Y:S01]  /*f530*/  LOP3.LUT R2, R24.reuse, 0x40, RZ, 0x3c, !PT ;  /* 0x0000004018027812 */ /* 0x040fe200078e3cff */
[----:B-1----:R-:W3:Y:S04]  /*f540*/  LDL.LU R8, [R1+0x2d0] ;  /* 0x0002d00001087983 */ /* 0x002ee80000300800 */
[----:B------:R-:W3:Y:S04]  /*f550*/  LDL.LU R9, [R1+0x2d4] ;  /* 0x0002d40001097983 */ /* 0x000ee80000300800 */
[----:B------:R-:W3:Y:S04]  /*f560*/  LDL.LU R10, [R1+0x2f0] ;  /* 0x0002f000010a7983 */ /* 0x000ee80000300800 */
[----:B------:R-:W3:Y:S01]  /*f570*/  LDL.LU R11, [R1+0x2f4] ;  /* 0x0002f400010b7983 */ /* 0x000ee20000300800 */
[----:B------:R-:W-:-:S03]  /*f580*/  LOP3.LUT R0, R24, 0x60, RZ, 0x3c, !PT ;  /* 0x0000006018007812 */ /* 0x000fc600078e3cff */
[----:B--2---:R-:W-:Y:S04]  /*f590*/  STS.128 [R3+0x1880], R4 ;  /* 0x0018800403007388 */ /* 0x004fe80000000c00 */
[----:B------:R-:W-:Y:S06]  /*f5a0*/  BAR.SYNC.DEFER_BLOCKING 0x0 ;  /* 0x0000000000007b1d */ /* 0x000fec0000010000 */
[----:B------:R-:W1:Y:S04]  /*f5b0*/  LDS.128 R12, [R24] ;  /* 0x00000000180c7984 */ /* 0x000e680000000c00 */
[----:B------:R-:W2:Y:S04]  /*f5c0*/  LDS.128 R4, [R24+0x2000] ;  /* 0x0020000018047984 */ /* 0x000ea80000000c00 */
[----:B------:R-:W4:Y:S04]  /*f5d0*/  LDS.128 R16, [R28] ;  /* 0x000000001c107984 */ /* 0x000f280000000c00 */
[----:B-1----:R-:W-:Y:S04]  /*f5e0*/  STL.64 [R1+0x40], R12 ;  /* 0x0000400c01007387 */ /* 0x002fe80000100a00 */
[----:B------:R-:W-:Y:S04]  /*f5f0*/  STL.64 [R1+0x48], R14 ;  /* 0x0000480e01007387 */ /* 0x000fe80000100a00 */
[----:B------:R-:W1:Y:S04]  /*f600*/  LDS.128 R12, [R28+0x2000] ;  /* 0x002000001c0c7984 */ /* 0x000e680000000c00 */
[----:B--2---:R-:W-:Y:S04]  /*f610*/  STL.64 [R1+0xb0], R4 ;  /* 0x0000b00401007387 */ /* 0x004fe80000100a00 */
[----:B------:R-:W-:Y:S04]  /*f620*/  STL.64 [R1+0xb8], R6 ;  /* 0x0000b80601007387 */ /* 0x000fe80000100a00 */
[----:B------:R-:W2:Y:S04]  /*f630*/  LDS.128 R4, [R2] ;  /* 0x0000000002047984 */ /* 0x000ea80000000c00 */
[----:B----4-:R-:W-:Y:S04]  /*f640*/  STL.64 [R1+0x50], R16 ;  /* 0x0000501001007387 */ /* 0x010fe80000100a00 */
[----:B------:R-:W-:Y:S04]  /*f650*/  STL.64 [R1+0x58], R18 ;  /* 0x0000581201007387 */ /* 0x000fe80000100a00 */
[----:B------:R-:W4:Y:S04]  /*f660*/  LDS.128 R16, [R2+0x2000] ;  /* 0x0020000002107984 */ /* 0x000f280000000c00 */
[----:B-1----:R-:W-:Y:S04]  /*f670*/  STL.64 [R1+0xe0], R12 ;  /* 0x0000e00c01007387 */ /* 0x002fe80000100a00 */
[----:B------:R-:W-:Y:S04]  /*f680*/  STL.64 [R1+0xe8], R14 ;  /* 0x0000e80e01007387 */ /* 0x000fe80000100a00 */
[----:B------:R-:W1:Y:S04]  /*f690*/  LDS.128 R12, [R0] ;  /* 0x00000000000c7984 */ /* 0x000e680000000c00 */
[----:B--2---:R-:W-:Y:S04]  /*f6a0*/  STL.64 [R1+0x70], R4 ;  /* 0x0000700401007387 */ /* 0x004fe80000100a00 */
[----:B------:R-:W-:Y:S04]  /*f6b0*/  STL.64 [R1+0x78], R6 ;  /* 0x0000780601007387 */ /* 0x000fe80000100a00 */
[----:B------:R-:W2:Y:S04]  /*f6c0*/  LDS.128 R4, [R0+0x2000] ;  /* 0x0020000000047984 */ /* 0x000ea80000000c00 */
[----:B----4-:R-:W-:Y:S04]  /*f6d0*/  STL.64 [R1+0xf0], R16 ;  /* 0x0000f01001007387 */ /* 0x010fe80000100a00 */
[----:B------:R-:W-:Y:S04]  /*f6e0*/  STL.64 [R1+0xf8], R18 ;  /* 0x0000f81201007387 */ /* 0x000fe80000100a00 */
[----:B------:R-:W-:Y:S06]  /*f6f0*/  BAR.SYNC.DEFER_BLOCKING 0x0 ;  /* 0x0000000000007b1d */ /* 0x000fec0000010000 */
[----:B-1----:R-:W-:Y:S04]  /*f700*/  STL.64 [R1+0xa0], R12 ;  /* 0x0000a00c01007387 */ /* 0x002fe80000100a00 */
[----:B------:R-:W-:Y:S04]  /*f710*/  STL.64 [R1+0xa8], R14 ;  /* 0x0000a80e01007387 */ /* 0x000fe80000100a00 */
[----:B--2---:R1:W-:Y:S04]  /*f720*/  STL.64 [R1+0x100], R4 ;  /* 0x0001000401007387 */ /* 0x0043e80000100a00 */
[----:B------:R2:W-:Y:S04]  /*f730*/  STL.64 [R1+0x108], R6 ;  /* 0x0001080601007387 */ /* 0x0005e80000100a00 */
[----:B-1----:R-:W4:Y:S04]  /*f740*/  LDL.LU R4, [R1+0x2d8] ;  /* 0x0002d80001047983 */ /* 0x002f280000300800 */
[----:B------:R-:W4:Y:S04]  /*f750*/  LDL.LU R5, [R1+0x2dc] ;  /* 0x0002dc0001057983 */ /* 0x000f280000300800 */
[----:B--2---:R-:W4:Y:S04]  /*f760*/  LDL.LU R6, [R1+0x2f8] ;  /* 0x0002f80001067983 */ /* 0x004f280000300800 */
[----:B------:R-:W4:Y:S04]  /*f770*/  LDL.LU R7, [R1+0x2fc] ;  /* 0x0002fc0001077983 */ /* 0x000f280000300800 */
[----:B---3--:R-:W-:Y:S04]  /*f780*/  STS.128 [R3], R8 ;  /* 0x0000000803007388 */ /* 0x008fe80000000c00 */
[----:B----4-:R1:W-:Y:S04]  /*f790*/  STS.128 [R3+0x80], R4 ;  /* 0x0000800403007388 */ /* 0x0103e80000000c00 */
        /* <DEDUP_REMOVED lines=28> */
[----:B------:R1:W-:Y:S04]  /*f960*/  STS.128 [R3+0x1800], R8 ;  /* 0x0018000803007388 */ /* 0x0003e80000000c00 */
[----:B-1----:R-:W3:Y:S04]  /*f970*/  LDL.LU R8, [R1+0x320] ;  /* 0x0003200001087983 */ /* 0x002ee80000300800 */
[----:B------:R-:W3:Y:S04]  /*f980*/  LDL.LU R9, [R1+0x324] ;  /* 0x0003240001097983 */ /* 0x000ee80000300800 */
[----:B------:R-:W3:Y:S04]  /*f990*/  LDL.LU R10, [R1+0x330] ;  /* 0x00033000010a7983 */ /* 0x000ee80000300800 */
[----:B------:R-:W3:Y:S04]  /*f9a0*/  LDL.LU R11, [R1+0x334] ;  /* 0x00033400010b7983 */ /* 0x000ee80000300800 */
        /* <DEDUP_REMOVED lines=69> */
[----:B------:R-:W-:Y:S04]  /*fe00*/  LDS.128 R4, [R24+0x2000] ;  /* 0x0020000018047984 */ /* 0x000fe80000000c00 */
[----:B------:R-:W2:Y:S04]  /*fe10*/  LDS.128 R24, [R28] ;  /* 0x000000001c187984 */ /* 0x000ea80000000c00 */
[----:B------:R-:W-:Y:S04]  /*fe20*/  LDS.128 R16, [R2+0x2000] ;  /* 0x0020000002107984 */ /* 0x000fe80000000c00 */
[----:B------:R-:W-:Y:S04]  /*fe30*/  LDS.128 R20, [R2] ;  /* 0x0000000002147984 */ /* 0x000fe80000000c00 */
[----:B-1----:R-:W-:Y:S04]  /*fe40*/  STL.64 [R1+0x20], R12 ;  /* 0x0000200c01007387 */ /* 0x002fe80000100a00 */
[----:B------:R-:W-:Y:S04]  /*fe50*/  STL.64 [R1+0x28], R14 ;  /* 0x0000280e01007387 */ /* 0x000fe80000100a00 */
[----:B--2---:R-:W-:Y:S04]  /*fe60*/  STL [R1+0x448], R25 ;  /* 0x0004481901007387 */ /* 0x004fe80000100800 */
[----:B------:R-:W-:Y:S04]  /*fe70*/  STL.64 [R1], R4 ;  /* 0x0000000401007387 */ /* 0x000fe80000100a00 */
[----:B------:R-:W-:Y:S04]  /*fe80*/  STL.64 [R1+0x8], R6 ;  /* 0x0000080601007387 */ /* 0x000fe80000100a00 */
[----:B------:R-:W1:Y:S04]  /*fe90*/  LDS.128 R4, [R28+0x2000] ;  /* 0x002000001c047984 */ /* 0x000e680000000c00 */
[----:B------:R-:W-:Y:S04]  /*fea0*/  STL [R1+0x444], R26 ;  /* 0x0004441a01007387 */ /* 0x000fe80000100800 */
[----:B------:R-:W-:Y:S04]  /*feb0*/  STL [R1+0x440], R27 ;  /* 0x0004401b01007387 */ /* 0x000fe80000100800 */
[----:B------:R-:W-:Y:S04]  /*fec0*/  LDS.128 R12, [R0] ;  /* 0x00000000000c7984 */ /* 0x000fe80000000c00 */
[----:B-1----:R-:W-:Y:S04]  /*fed0*/  STL.64 [R1+0x80], R4 ;  /* 0x0000800401007387 */ /* 0x002fe80000100a00 */
[----:B------:R-:W-:Y:S04]  /*fee0*/  STL.64 [R1+0x88], R6 ;  /* 0x0000880601007387 */ /* 0x000fe80000100a00 */
[----:B------:R-:W1:Y:S04]  /*fef0*/  LDS.128 R4, [R0+0x2000] ;  /* 0x0020000000047984 */ /* 0x000e680000000c00 */
[----:B------:R2:W-:Y:S04]  /*ff00*/  STL.64 [R1+0xc0], R16 ;  /* 0x0000c01001007387 */ /* 0x0005e80000100a00 */
[----:B------:R-:W-:Y:S04]  /*ff10*/  STL.64 [R1+0xc8], R18 ;  /* 0x0000c81201007387 */ /* 0x000fe80000100a00 */
[----:B------:R-:W-:Y:S06]  /*ff20*/  BAR.SYNC.DEFER_BLOCKING 0x0 ;  /* 0x0000000000007b1d */ /* 0x000fec0000010000 */
[----:B-1----:R1:W-:Y:S01]  /*ff30*/  STL.64 [R1+0x168], R6 ;  /* 0x0001680601007387 */ /* 0x0023e20000100a00 */
[----:B------:R-:W-:-:S03]  /*ff40*/  IMAD.MOV.U32 R26, RZ, RZ, R4 ;  /* 0x000000ffff1a7224 */ /* 0x000fc600078e0004 */
[----:B--2---:R-:W2:Y:S01]  /*ff50*/  LDL.LU R16, [R1+0x42c] ;  /* 0x00042c0001107983 */ /* 0x004ea20000300800 */
[----:B------:R-:W-:-:S03]  /*ff60*/  IMAD.MOV.U32 R27, RZ, RZ, R5 ;  /* 0x000000ffff1b7224 */ /* 0x000fc600078e0005 */
[----:B------:R-:W4:Y:S04]  /*ff70*/  LDL R25, [R1+0x370] ;  /* 0x0003700001197983 */ /* 0x000f280000100800 */
[----:B------:R-:W2:Y:S04]  /*ff80*/  LDL.LU R4, [R1+0x368] ;  /* 0x0003680001047983 */ /* 0x000ea80000300800 */
[----:B------:R-:W2:Y:S04]  /*ff90*/  LDL.LU R5, [R1+0x36c] ;  /* 0x00036c0001057983 */ /* 0x000ea80000300800 */
[----:B-1----:R-:W2:Y:S04]  /*ffa0*/  LDL.LU R6, [R1+0x358] ;  /* 0x0003580001067983 */ /* 0x002ea80000300800 */
[----:B------:R-:W2:Y:S04]  /*ffb0*/  LDL.LU R7, [R1+0x35c] ;  /* 0x00035c0001077983 */ /* 0x000ea80000300800 */
[----:B---3--:R-:W-:Y:S04]  /*ffc0*/  STS.128 [R3], R8 ;  /* 0x0000000803007388 */ /* 0x008fe80000000c00 */
[----:B--2---:R1:W-:Y:S04]  /*ffd0*/  STS.128 [R3+0x80], R4 ;  /* 0x0000800403007388 */ /* 0x0043e80000000c00 */
[----:B-1----:R-:W2:Y:S04]  /*ffe0*/  LDL.LU R4, [R1+0x340] ;  /* 0x0003400001047983 */ /* 0x002ea80000300800 */
[----:B------:R-:W2:Y:S04]  /*fff0*/  LDL.LU R5, [R1+0x344] ;  /* 0x0003440001057983 */ /* 0x000ea80000300800 */
[----:B------:R-:W2:Y:S04]  /*10000*/  LDL.LU R6, [R1+0x310] ;  /* 0x0003100001067983 */ /* 0x000ea80000300800 */
[----:B------:R-:W2:Y:S04]  /*10010*/  LDL.LU R7, [R1+0x314] ;  /* 0x0003140001077983 */ /* 0x000ea80000300800 */
[----:B--2---:R1:W-:Y:S04]  /*10020*/  STS.128 [R3+0x800], R4 ;  /* 0x0008000403007388 */ /* 0x0043e80000000c00 */
[----:B-1----:R-:W2:Y:S04]  /*10030*/  LDL.LU R4, [R1+0x348] ;  /* 0x0003480001047983 */ /* 0x002ea80000300800 */
[----:B------:R-:W2:Y:S04]  /*10040*/  LDL.LU R5, [R1+0x34c] ;  /* 0x00034c0001057983 */ /* 0x000ea80000300800 */
[----:B------:R-:W2:Y:S04]  /*10050*/  LDL.LU R6, [R1+0x318] ;  /* 0x0003180001067983 */ /* 0x000ea80000300800 */
[----:B------:R-:W2:Y:S04]  /*10060*/  LDL.LU R7, [R1+0x31c] ;  /* 0x00031c0001077983 */ /* 0x000ea80000300800 */
[----:B------:R-:W3:Y:S04]  /*10070*/  LDL.LU R8, [R1+0x2c0] ;  /* 0x0002c00001087983 */ /* 0x000ee80000300800 */
[----:B------:R-:W3:Y:S04]  /*10080*/  LDL.LU R9, [R1+0x2c4] ;  /* 0x0002c40001097983 */ /* 0x000ee80000300800 */
[----:B------:R-:W3:Y:S04]  /*10090*/  LDL.LU R10, [R1+0x2b0] ;  /* 0x0002b000010a7983 */ /* 0x000ee80000300800 */
[----:B------:R-:W3:Y:S01]  /*100a0*/  LDL.LU R11, [R1+0x2b4] ;  /* 0x0002b400010b7983 */ /* 0x000ee20000300800 */
[----:B------:R-:W-:-:S02]  /*100b0*/  ISETP.GE.AND P0, PT, R16, c[0x0][0x178], PT ;  /* 0x00005e0010007a0c */ /* 0x000fc40003f06270 */
[----:B----4-:R-:W-:-:S04]  /*100c0*/  IADD3 R2, R25, 0x2, RZ ;  /* 0x0000000219027810 */ /* 0x010fc80007ffe0ff */
[----:B------:R-:W-:Y:S02]  /*100d0*/  ISETP.LT.AND P1, PT, R2, c[0x0][0x17c], !P0 ;  /* 0x00005f0002007a0c */ /* 0x000fe40004721270 */
[----:B------:R-:W-:Y:S01]  /*100e0*/  IADD3 R2, R25, 0x4, RZ ;  /* 0x0000000419027810 */ /* 0x000fe20007ffe0ff */
[----:B--2---:R1:W-:Y:S04]  /*100f0*/  STS.128 [R3+0x880], R4 ;  /* 0x0008800403007388 */ /* 0x0043e80000000c00 */
[----:B-1----:R-:W2:Y:S04]  /*10100*/  LDL.LU R4, [R1+0x2c8] ;  /* 0x0002c80001047983 */ /* 0x002ea80000300800 */
[----:B------:R-:W2:Y:S04]  /*10110*/  LDL.LU R5, [R1+0x2cc] ;  /* 0x0002cc0001057983 */ /* 0x000ea80000300800 */
[----:B------:R-:W2:Y:S04]  /*10120*/  LDL.LU R6, [R1+0x2b8] ;  /* 0x0002b80001067983 */ /* 0x000ea80000300800 */
[----:B------:R-:W2:Y:S01]  /*10130*/  LDL.LU R7, [R1+0x2bc] ;  /* 0x0002bc0001077983 */ /* 0x000ea20000300800 */
[----:B------:R-:W-:-:S03]  /*10140*/  ISETP.LT.AND P2, PT, R2, c[0x0][0x17c], !P0 ;  /* 0x00005f0002007a0c */ /* 0x000fc60004741270 */
[----:B---3--:R1:W-:Y:S01]  /*10150*/  STS.128 [R3+0x1000], R8 ;  /* 0x0010000803007388 */ /* 0x0083e20000000c00 */
[----:B------:R-:W-:-:S03]  /*10160*/  IMAD R2, R16, c[0x0][0x194], RZ ;  /* 0x0000650010027a24 */ /* 0x000fc600078e02ff */
[----:B-1----:R-:W3:Y:S04]  /*10170*/  LDL.LU R8, [R1+0x230] ;  /* 0x0002300001087983 */ /* 0x002ee80000300800 */
[----:B------:R-:W3:Y:S04]  /*10180*/  LDL.LU R9, [R1+0x234] ;  /* 0x0002340001097983 */ /* 0x000ee80000300800 */
[----:B------:R-:W3:Y:S04]  /*10190*/  LDL.LU R10, [R1+0x1f0] ;  /* 0x0001f000010a7983 */ /* 0x000ee80000300800 */
[----:B------:R-:W3:Y:S04]  /*101a0*/  LDL.LU R11, [R1+0x1f4] ;  /* 0x0001f400010b7983 */ /* 0x000ee80000300800 */
[----:B------:R-:W4:Y:S04]  /*101b0*/  LDL.LU R16, [R1+0x238] ;  /* 0x0002380001107983 */ /* 0x000f280000300800 */
[----:B------:R-:W4:Y:S04]  /*101c0*/  LDL.LU R17, [R1+0x23c] ;  /* 0x00023c0001117983 */ /* 0x000f280000300800 */
[----:B------:R-:W4:Y:S04]  /*101d0*/  LDL.LU R18, [R1+0x1f8] ;  /* 0x0001f80001127983 */ /* 0x000f280000300800 */
[----:B------:R-:W4:Y:S04]  /*101e0*/  LDL.LU R19, [R1+0x1fc] ;  /* 0x0001fc0001137983 */ /* 0x000f280000300800 */
[----:B--2---:R1:W-:Y:S04]  /*101f0*/  STS.128 [R3+0x1080], R4 ;  /* 0x0010800403007388 */ /* 0x0043e80000000c00 */
[----:B-1----:R-:W2:Y:S01]  /*10200*/  LDL.LU R7, [R1+0x40] ;  /* 0x0000400001077983 */ /* 0x002ea20000300800 */
[----:B------:R-:W-:Y:S01]  /*10210*/  IMAD.MOV.U32 R6, RZ, RZ, R3 ;  /* 0x000000ffff067224 */ /* 0x000fe200078e0003 */
[----:B------:R-:W-:-:S04]  /*10220*/  IADD3 R0, R25, 0x1, RZ ;  /* 0x0000000119007810 */ /* 0x000fc80007ffe0ff */
[----:B------:R-:W-:Y:S02]  /*10230*/  ISETP.LT.AND P5, PT, R0, c[0x0][0x17c], !P0 ;  /* 0x00005f0000007a0c */ /* 0x000fe400047a1270 */
[C---:B------:R-:W-:Y:S01]  /*10240*/  IADD3 R0, R25.reuse, 0x3, RZ ;  /* 0x0000000319007810 */ /* 0x040fe20007ffe0ff */
[----:B---3--:R1:W-:Y:S03]  /*10250*/  STS.128 [R6+0x1800], R8 ;  /* 0x0018000806007388 */ /* 0x0083e60000000c00 */
[----:B------:R-:W-:Y:S01]  /*10260*/  ISETP.LT.AND P4, PT, R0, c[0x0][0x17c], !P0 ;  /* 0x00005f0000007a0c */ /* 0x000fe20004781270 */
[C---:B------:R-:W-:Y:S01]  /*10270*/  IMAD R29, R25.reuse, c[0x0][0x198], RZ ;  /* 0x00006600191d7a24 */ /* 0x040fe200078e02ff */
[----:B------:R-:W-:Y:S01]  /*10280*/  LEA R0, P6, R2, c[0x0][0x170], 0x2 ;  /* 0x00005c0002007a11 */ /* 0x000fe200078c10ff */
[----:B----4-:R3:W-:Y:S04]  /*10290*/  STS.128 [R6+0x1880], R16 ;  /* 0x0018801006007388 */ /* 0x0107e80000000c00 */
[----:B------:R-:W-:Y:S01]  /*102a0*/  BAR.SYNC.DEFER_BLOCKING 0x0 ;  /* 0x0000000000007b1d */ /* 0x000fe20000010000 */
[----:B------:R-:W-:-:S02]  /*102b0*/  ISETP.LT.AND P3, PT, R25, c[0x0][0x17c], !P0 ;  /* 0x00005f0019007a0c */ /* 0x000fc40004761270 */
[----:B------:R-:W-:Y:S02]  /*102c0*/  LEA.HI.X.SX32 R2, R2, c[0x0][0x174], 0x2, P6 ;  /* 0x00005d0002027a11 */ /* 0x000fe400030f16ff */
[C---:B------:R-:W-:Y:S01]  /*102d0*/  LEA R28, P6, R29.reuse, R0, 0x2 ;  /* 0x000000001d1c7211 */ /* 0x040fe200078c10ff */
[----:B-1----:R-:W4:Y:S01]  /*102e0*/  LDL.LU R9, [R1+0x44] ;  /* 0x0000440001097983 */ /* 0x002f220000300800 */
[C---:B------:R-:W-:Y:S02]  /*102f0*/  IADD3 R3, R29.reuse, c[0x0][0x198], RZ ;  /* 0x000066001d037a10 */ /* 0x040fe40007ffe0ff */
[----:B------:R-:W-:Y:S01]  /*10300*/  LEA.HI.X.SX32 R29, R29, R2, 0x2, P6 ;  /* 0x000000021d1d7211 */ /* 0x000fe200030f16ff */
[----:B------:R-:W4:Y:S01]  /*10310*/  LDL.LU R10, [R1+0x54] ;  /* 0x00005400010a7983 */ /* 0x000f220000300800 */
[----:B---3--:R-:W-:-:S03]  /*10320*/  IADD3 R6, R25, 0x5, RZ ;  /* 0x0000000519067810 */ /* 0x008fc60007ffe0ff */
[----:B------:R-:W3:Y:S04]  /*10330*/  LDL.LU R19, [R1+0x50] ;  /* 0x0000500001137983 */ /* 0x000ee80000300800 */
[----:B------:R-:W3:Y:S04]  /*10340*/  LDL.LU R25, [R1+0x448] ;  /* 0x0004480001197983 */ /* 0x000ee80000300800 */
[----:B------:R-:W3:Y:S04]  /*10350*/  LDL.LU R16, [R1+0x70] ;  /* 0x0000700001107983 */ /* 0x000ee80000300800 */
[----:B------:R-:W3:Y:S04]  /*10360*/  LDL.LU R11, [R1+0x74] ;  /* 0x00007400010b7983 */ /* 0x000ee80000300800 */
[----:B--2---:R1:W-:Y:S04]  /*10370*/  @P3 STG.E [R28.64], R7 ;  /* 0x000000071c003986 */ /* 0x0043e8000c101904 */
[----:B-1----:R-:W2:Y:S01]  /*10380*/  LDL.LU R29, [R1+0x370] ;  /* 0x00037000011d7983 */ /* 0x002ea20000300800 */
[----:B------:R-:W-:-:S02]  /*10390*/  LEA R4, P6, R3, R0, 0x2 ;  /* 0x0000000003047211 */ /* 0x000fc400078c10ff */
[C---:B------:R-:W-:Y:S01]  /*103a0*/  IADD3 R7, R3.reuse, c[0x0][0x198], RZ ;  /* 0x0000660003077a10 */ /* 0x040fe20007ffe0ff */
[----:B------:R-:W2:Y:S01]  /*103b0*/  LDL.LU R17, [R1+0xa0] ;  /* 0x0000a00001117983 */ /* 0x000ea20000300800 */
[----:B------:R-:W-:Y:S02]  /*103c0*/  LEA.HI.X.SX32 R5, R3, R2, 0x2, P6 ;  /* 0x0000000203057211 */ /* 0x000fe400030f16ff */
[----:B------:R-:W-:Y:S01]  /*103d0*/  ISETP.LT.AND P3, PT, R6, c[0x0][0x17c], !P0 ;  /* 0x00005f0006007a0c */ /* 0x000fe20004761270 */
[----:B------:R-:W2:Y:S01]  /*103e0*/  LDL.LU R18, [R1+0xa4] ;  /* 0x0000a40001127983 */ /* 0x000ea20000300800 */
[C---:B------:R-:W-:Y:S02]  /*103f0*/  LEA R6, P6, R7.reuse, R0, 0x2 ;  /* 0x0000000007067211 */ /* 0x040fe400078c10ff */
[C---:B------:R-:W-:Y:S02]  /*10400*/  IADD3 R3, R7.reuse, c[0x0][0x198], RZ ;  /* 0x0000660007037a10 */ /* 0x040fe40007ffe0ff */
[----:B------:R-:W-:Y:S01]  /*10410*/  LEA.HI.X.SX32 R7, R7, R2, 0x2, P6 ;  /* 0x0000000207077211 */ /* 0x000fe200030f16ff */
[----:B----4-:R1:W-:Y:S02]  /*10420*/  @P5 STG.E [R4.64], R9 ;  /* 0x0000000904005986 */ /* 0x0103e4000c101904 */
[----:B-1----:R-:W-:-:S04]  /*10430*/  LEA R4, P6, R3, R0, 0x2 ;  /* 0x0000000003047211 */ /* 0x002fc800078c10ff */
[----:B------:R-:W-:Y:S01]  /*10440*/  LEA.HI.X.SX32 R5, R3, R2, 0x2, P6 ;  /* 0x0000000203057211 */ /* 0x000fe200030f16ff */
[----:B---3--:R1:W-:Y:S04]  /*10450*/  @P1 STG.E [R6.64], R19 ;  /* 0x0000001306001986 */ /* 0x0083e8000c101904 */
[----:B------:R3:W-:Y:S04]  /*10460*/  @P4 STG.E [R4.64], R10 ;  /* 0x0000000a04004986 */ /* 0x0007e8000c101904 */
[----:B-1----:R-:W4:Y:S04]  /*10470*/  LDL.LU R19, [R1+0xb0] ;  /* 0x0000b00001137983 */ /* 0x002f280000300800 */
[----:B---3--:R-:W4:Y:S01]  /*10480*/  LDL.LU R10, [R1+0xb4] ;  /* 0x0000b400010a7983 */ /* 0x008f220000300800 */
[----:B--2---:R-:W-:-:S04]  /*10490*/  IADD3 R8, R29, 0x6, RZ ;  /* 0x000000061d087810 */ /* 0x004fc80007ffe0ff */
[----:B------:R-:W-:Y:S02]  /*104a0*/  ISETP.LT.AND P5, PT, R8, c[0x0][0x17c], !P0 ;  /* 0x00005f0008007a0c */ /* 0x000fe400047a1270 */
[----:B------:R-:W-:-:S04]  /*104b0*/  IADD3 R8, R3, c[0x0][0x198], RZ ;  /* 0x0000660003087a10 */ /* 0x000fc80007ffe0ff */
[C---:B------:R-:W-:Y:S02]  /*104c0*/  LEA R6, P6, R8.reuse, R0, 0x2 ;  /* 0x0000000008067211 */ /* 0x040fe400078c10ff */
[C---:B------:R-:W-:Y:S02]  /*104d0*/  IADD3 R5, R8.reuse, c[0x0][0x198], RZ ;  /* 0x0000660008057a10 */ /* 0x040fe40007ffe0ff */
[----:B------:R-:W-:Y:S02]  /*104e0*/  IADD3 R3, R29, 0x8, RZ ;  /* 0x000000081d037810 */ /* 0x000fe40007ffe0ff */
[----:B------:R-:W-:Y:S02]  /*104f0*/  LEA.HI.X.SX32 R7, R8, R2, 0x2, P6 ;  /* 0x0000000208077211 */ /* 0x000fe400030f16ff */
[----:B------:R-:W-:Y:S02]  /*10500*/  LEA R4, P6, R5, R0, 0x2 ;  /* 0x0000000005047211 */ /* 0x000fe400078c10ff */
[----:B------:R-:W-:-:S02]  /*10510*/  ISETP.LT.AND P4, PT, R3, c[0x0][0x17c], !P0 ;  /* 0x00005f0003007a0c */ /* 0x000fc40004781270 */
[C---:B------:R-:W-:Y:S02]  /*10520*/  IADD3 R3, R5.reuse, c[0x0][0x198], RZ ;  /* 0x0000660005037a10 */ /* 0x040fe40007ffe0ff */
[----:B------:R-:W-:Y:S01]  /*10530*/  LEA.HI.X.SX32 R5, R5, R2, 0x2, P6 ;  /* 0x0000000205057211 */ /* 0x000fe200030f16ff */
[----:B------:R1:W-:Y:S04]  /*10540*/  @P2 STG.E [R6.64], R16 ;  /* 0x0000001006002986 */ /* 0x0003e8000c101904 */
[----:B------:R2:W-:Y:S04]  /*10550*/  @P3 STG.E [R4.64], R11 ;  /* 0x0000000b04003986 */ /* 0x0005e8000c101904 */
[----:B-1----:R-:W3:Y:S04]  /*10560*/  LDL.LU R16, [R1+0xe0] ;  /* 0x0000e00001107983 */ /* 0x002ee80000300800 */
[----:B--2---:R-:W2:Y:S01]  /*10570*/  LDL.LU R11, [R1+0xe4] ;  /* 0x0000e400010b7983 */ /* 0x004ea20000300800 */
[----:B------:R-:W-:-:S02]  /*10580*/  IADD3 R8, R29, 0x9, RZ ;  /* 0x000000091d087810 */ /* 0x000fc40007ffe0ff */
[----:B------:R-:W-:Y:S02]  /*10590*/  LEA R6, P6, R3, R0, 0x2 ;  /* 0x0000000003067211 */ /* 0x000fe400078c10ff */
[----:B------:R-:W-:Y:S02]  /*105a0*/  IADD3 R9, R29, 0x7, RZ ;  /* 0x000000071d097810 */ /* 0x000fe40007ffe0ff */
[----:B------:R-:W-:Y:S02]  /*105b0*/  ISETP.LT.AND P2, PT, R8, c[0x0][0x17c], !P0 ;  /* 0x00005f0008007a0c */ /* 0x000fe40004741270 */
[----:B------:R-:W-:Y:S02]  /*105c0*/  LEA.HI.X.SX32 R7, R3, R2, 0x2, P6 ;  /* 0x0000000203077211 */ /* 0x000fe400030f16ff */
[----:B------:R-:W-:Y:S02]  /*105d0*/  ISETP.LT.AND P1, PT, R9, c[0x0][0x17c], !P0 ;  /* 0x00005f0009007a0c */ /* 0x000fe40004721270 */
[----:B------:R-:W-:Y:S01]  /*105e0*/  IADD3 R8, R3, c[0x0][0x198], RZ ;  /* 0x0000660003087a10 */ /* 0x000fe20007ffe0ff */
[----:B------:R1:W-:Y:S01]  /*105f0*/  @P5 STG.E [R6.64], R17 ;  /* 0x0000001106005986 */ /* 0x0003e2000c101904 */
[----:B------:R-:W-:-:S02]  /*10600*/  IADD3 R3, R29, 0xb, RZ ;  /* 0x0000000b1d037810 */ /* 0x000fc40007ffe0ff */
[C---:B------:R-:W-:Y:S02]  /*10610*/  LEA R4, P6, R8.reuse, R0, 0x2 ;  /* 0x0000000008047211 */ /* 0x040fe400078c10ff */
[----:B------:R-:W-:Y:S02]  /*10620*/  ISETP.LT.AND P5, PT, R3, c[0x0][0x17c], !P0 ;  /* 0x00005f0003007a0c */ /* 0x000fe400047a1270 */
[C---:B------:R-:W-:Y:S02]  /*10630*/  LEA.HI.X.SX32 R5, R8.reuse, R2, 0x2, P6 ;  /* 0x0000000208057211 */ /* 0x040fe400030f16ff */
[----:B-1----:R-:W-:Y:S01]  /*10640*/  IADD3 R7, R8, c[0x0][0x198], RZ ;  /* 0x0000660008077a10 */ /* 0x002fe20007ffe0ff */
[----:B------:R-:W2:Y:S03]  /*10650*/  LDL.LU R17, [R1+0xf0] ;  /* 0x0000f00001117983 */ /* 0x000ea60000300800 */
[----:B------:R-:W-:-:S02]  /*10660*/  LEA R6, P6, R7, R0, 0x2 ;  /* 0x0000000007067211 */ /* 0x000fc400078c10ff */
[C---:B------:R-:W-:Y:S01]  /*10670*/  IADD3 R3, R7.reuse, c[0x0][0x198], RZ ;  /* 0x0000660007037a10 */ /* 0x040fe20007ffe0ff */
[----:B------:R1:W-:Y:S01]  /*10680*/  @P1 STG.E [R4.64], R18 ;  /* 0x0000001204001986 */ /* 0x0003e2000c101904 */
[----:B------:R-:W-:Y:S02]  /*10690*/  LEA.HI.X.SX32 R7, R7, R2, 0x2, P6 ;  /* 0x0000000207077211 */ /* 0x000fe400030f16ff */
[C---:B------:R-:W-:Y:S02]  /*106a0*/  IADD3 R8, R29.reuse, 0xc, RZ ;  /* 0x0000000c1d087810 */ /* 0x040fe40007ffe0ff */
[----:B------:R-:W-:Y:S02]  /*106b0*/  IADD3 R9, R29, 0xa, RZ ;  /* 0x0000000a1d097810 */ /* 0x000fe40007ffe0ff */
[----:B------:R-:W-:Y:S01]  /*106c0*/  ISETP.LT.AND P1, PT, R8, c[0x0][0x17c], !P0 ;  /* 0x00005f0008007a0c */ /* 0x000fe20004721270 */
[----:B-1----:R-:W2:Y:S01]  /*106d0*/  LDL.LU R18, [R1+0xf4] ;  /* 0x0000f40001127983 */ /* 0x002ea20000300800 */
[----:B------:R-:W-:-:S02]  /*106e0*/  LEA R4, P6, R3, R0, 0x2 ;  /* 0x0000000003047211 */ /* 0x000fc400078c10ff */
[C---:B------:R-:W-:Y:S02]  /*106f0*/  IADD3 R8, R3.reuse, c[0x0][0x198], RZ ;  /* 0x0000660003087a10 */ /* 0x040fe40007ffe0ff */
[----:B------:R-:W-:Y:S01]  /*10700*/  LEA.HI.X.SX32 R5, R3, R2, 0x2, P6 ;  /* 0x0000000203057211 */ /* 0x000fe200030f16ff */
[----:B----4-:R1:W-:Y:S01]  /*10710*/  @P4 STG.E [R6.64], R19 ;  /* 0x0000001306004986 */ /* 0x0103e2000c101904 */
[----:B------:R-:W-:-:S03]  /*10720*/  ISETP.LT.AND P3, PT, R9, c[0x0][0x17c], !P0 ;  /* 0x00005f0009007a0c */ /* 0x000fc60004761270 */
[----:B------:R4:W-:Y:S01]  /*10730*/  @P2 STG.E [R4.64], R10 ;  /* 0x0000000a04002986 */ /* 0x0009e2000c101904 */
[----:B------:R-:W-:Y:S02]  /*10740*/  IADD3 R3, R29, 0xe, RZ ;  /* 0x0000000e1d037810 */ /* 0x000fe40007ffe0ff */
[C---:B-1----:R-:W-:Y:S01]  /*10750*/  LEA R6, P6, R8.reuse, R0, 0x2 ;  /* 0x0000000008067211 */ /* 0x042fe200078c10ff */
[----:B------:R-:W2:Y:S01]  /*10760*/  LDL.LU R19, [R1+0x100] ;  /* 0x0001000001137983 */ /* 0x000ea20000300800 */
[----:B----4-:R-:W-:-:S03]  /*10770*/  IADD3 R5, R8, c[0x0][0x198], RZ ;  /* 0x0000660008057a10 */ /* 0x010fc60007ffe0ff */
[----:B------:R-:W4:Y:S01]  /*10780*/  LDL.LU R10, [R1+0x104] ;  /* 0x00010400010a7983 */ /* 0x000f220000300800 */
[----:B------:R-:W-:Y:S02]  /*10790*/  LEA.HI.X.SX32 R7, R8, R2, 0x2, P6 ;  /* 0x0000000208077211 */ /* 0x000fe400030f16ff */
[----:B------:R-:W-:Y:S02]  /*107a0*/  LEA R4, P6, R5, R0, 0x2 ;  /* 0x0000000005047211 */ /* 0x000fe400078c10ff */
[----:B------:R-:W-:Y:S02]  /*107b0*/  ISETP.LT.AND P2, PT, R3, c[0x0][0x17c], !P0 ;  /* 0x00005f0003007a0c */ /* 0x000fe40004741270 */
[C---:B------:R-:W-:Y:S02]  /*107c0*/  IADD3 R3, R5.reuse, c[0x0][0x198], RZ ;  /* 0x0000660005037a10 */ /* 0x040fe40007ffe0ff */
[----:B------:R-:W-:Y:S01]  /*107d0*/  LEA.HI.X.SX32 R5, R5, R2, 0x2, P6 ;  /* 0x0000000205057211 */ /* 0x000fe200030f16ff */
[----:B---3--:R1:W-:Y:S04]  /*107e0*/  @P3 STG.E [R6.64], R16 ;  /* 0x0000001006003986 */ /* 0x0083e8000c101904 */
[----:B--2---:R2:W-:Y:S04]  /*107f0*/  @P5 STG.E [R4.64], R11 ;  /* 0x0000000b04005986 */ /* 0x0045e8000c101904 */
        /* <DEDUP_REMOVED lines=27> */
[----:B------:R1:W-:Y:S01]  /*109b0*/  @P2 STG.E [R6.64], R19 ;  /* 0x0000001306002986 */ /* 0x0003e2000c101904 */
[----:B------:R-:W-:-:S03]  /*109c0*/  ISETP.LT.AND P5, PT, R9, c[0x0][0x17c], !P0 ;  /* 0x00005f0009007a0c */ /* 0x000fc600047a1270 */
[----:B----4-:R4:W-:Y:S01]  /*109d0*/  @P3 STG.E [R4.64], R10 ;  /* 0x0000000a04003986 */ /* 0x0109e2000c101904 */
        /* <DEDUP_REMOVED lines=20> */
[----:B------:R-:W-:-:S02]  /*10b20*/  IADD3 R8, R3, c[0x0][0x198], RZ ;  /* 0x0000660003087a10 */ /* 0x000fc40007ffe0ff */
[----:B------:R-:W-:Y:S01]  /*10b30*/  IADD3 R3, R29, 0x17, RZ ;  /* 0x000000171d037810 */ /* 0x000fe20007ffe0ff */
[----:B------:R1:W-:Y:S01]  /*10b40*/  @P4 STG.E [R6.64], R17 ;  /* 0x0000001106004986 */ /* 0x0003e2000c101904 */
        /* <DEDUP_REMOVED lines=40> */
[----:B------:R-:W-:Y:S02]  /*10dd0*/  IADD3 R3, R29, 0x1d, RZ ;  /* 0x0000001d1d037810 */ /* 0x000fe40007ffe0ff */
[C---:B------:R-:W-:Y:S01]  /*10de0*/  LEA R4, P6, R8.reuse, R0, 0x2 ;  /* 0x0000000008047211 */ /* 0x040fe200078c10ff */
[----:B------:R1:W-:Y:S01]  /*10df0*/  @P2 STG.E [R6.64], R17 ;  /* 0x0000001106002986 */ /* 0x0003e2000c101904 */
        /* <DEDUP_REMOVED lines=83> */
[----:B------:R1:W-:Y:S03]  /*11330*/  @P5 STG.E [R6.64], R17 ;  /* 0x0000001106005986 */ /* 0x0003e6000c101904 */
[C---:B------:R-:W-:Y:S02]  /*11340*/  LEA.HI.X.SX32 R5, R8.reuse, R2, 0x2, P6 ;  /* 0x0000000208057211 */ /* 0x040fe400030f16ff */
[----:B------:R-:W-:Y:S02]  /*11350*/  ISETP.LT.AND P5, PT, R3, c[0x0][0x17c], !P0 ;  /* 0x00005f0003007a0c */ /* 0x000fe400047a1270 */
        /* <DEDUP_REMOVED lines=106> */
[----:B------:R-:W-:Y:S01]  /*11a00*/  LEA R4, P6, R5, R0, 0x2 ;  /* 0x0000000005047211 */ /* 0x000fe200078c10ff */
[----:B------:R-:W4:Y:S01]  /*11a10*/  LDL.LU R28, [R1+0x138] ;  /* 0x00013800011c7983 */ /* 0x000f220000300800 */
[----:B------:R-:W-:Y:S02]  /*11a20*/  ISETP.LT.AND P5, PT, R3, c[0x0][0x17c], !P0 ;  /* 0x00005f0003007a0c */ /* 0x000fe400047a1270 */
[C---:B------:R-:W-:Y:S02]  /*11a30*/  IADD3 R3, R5.reuse, c[0x0][0x198], RZ ;  /* 0x0000660005037a10 */ /* 0x040fe40007ffe0ff */
[----:B------:R-:W-:Y:S01]  /*11a40*/  LEA.HI.X.SX32 R5, R5, R2, 0x2, P6 ;  /* 0x0000000205057211 */ /* 0x000fe200030f16ff */
[----:B---3--:R-:W-:Y:S04]  /*11a50*/  @P1 STG.E [R6.64], R16 ;  /* 0x0000001006001986 */ /* 0x008fe8000c101904 */
[----:B--2---:R1:W-:Y:S04]  /*11a60*/  @P4 STG.E [R4.64], R11 ;  /* 0x0000000b04004986 */ /* 0x0043e8000c101904 */
[----:B-1----:R-:W2:Y:S01]  /*11a70*/  LDL.LU R11, [R1+0x13c] ;  /* 0x00013c00010b7983 */ /* 0x002ea20000300800 */
[----:B------:R-:W-:-:S02]  /*11a80*/  IADD3 R8, R29, 0x39, RZ ;  /* 0x000000391d087810 */ /* 0x000fc40007ffe0ff */
[----:B------:R-:W-:Y:S01]  /*11a90*/  LEA R6, P6, R3, R0, 0x2 ;  /* 0x0000000003067211 */ /* 0x000fe200078c10ff */
[----:B------:R-:W3:Y:S01]  /*11aa0*/  LDL.LU R16, [R1+0x148] ;  /* 0x0001480001107983 */ /* 0x000ee20000300800 */
        /* <DEDUP_REMOVED lines=11> */
[----:B------:R-:W3:Y:S03]  /*11b60*/  LDL.LU R17, [R1+0x14c] ;  /* 0x00014c0001117983 */ /* 0x000ee60000300800 */
[----:B------:R-:W-:-:S02]  /*11b70*/  LEA R6, P6, R7, R0, 0x2 ;  /* 0x0000000007067211 */ /* 0x000fc400078c10ff */
[C---:B------:R-:W-:Y:S01]  /*11b80*/  IADD3 R3, R7.reuse, c[0x0][0x198], RZ ;  /* 0x0000660007037a10 */ /* 0x040fe20007ffe0ff */
[----:B------:R1:W-:Y:S01]  /*11b90*/  @P3 STG.E [R4.64], R18 ;  /* 0x0000001204003986 */ /* 0x0003e2000c101904 */
[----:B------:R-:W-:Y:S02]  /*11ba0*/  LEA.HI.X.SX32 R7, R7, R2, 0x2, P6 ;  /* 0x0000000207077211 */ /* 0x000fe400030f16ff */
[C---:B------:R-:W-:Y:S02]  /*11bb0*/  IADD3 R8, R29.reuse, 0x3c, RZ ;  /* 0x0000003c1d087810 */ /* 0x040fe40007ffe0ff */
[----:B------:R-:W-:Y:S02]  /*11bc0*/  IADD3 R9, R29, 0x3a, RZ ;  /* 0x0000003a1d097810 */ /* 0x000fe40007ffe0ff */
[----:B------:R-:W-:Y:S02]  /*11bd0*/  ISETP.LT.AND P3, PT, R8, c[0x0][0x17c], !P0 ;  /* 0x00005f0008007a0c */ /* 0x000fe40004761270 */
[C---:B-1----:R-:W-:Y:S01]  /*11be0*/  LEA R4, P6, R3.reuse, R0, 0x2 ;  /* 0x0000000003047211 */ /* 0x042fe200078c10ff */
[----:B------:R-:W3:Y:S01]  /*11bf0*/  LDL.LU R18, [R1+0x158] ;  /* 0x0001580001127983 */ /* 0x000ee20000300800 */
[----:B------:R-:W-:-:S02]  /*11c00*/  IADD3 R8, R3, c[0x0][0x198], RZ ;  /* 0x0000660003087a10 */ /* 0x000fc40007ffe0ff */
[----:B------:R-:W-:Y:S01]  /*11c10*/  LEA.HI.X.SX32 R5, R3, R2, 0x2, P6 ;  /* 0x0000000203057211 */ /* 0x000fe200030f16ff */
[----:B------:R1:W-:Y:S01]  /*11c20*/  @P5 STG.E [R6.64], R19 ;  /* 0x0000001306005986 */ /* 0x0003e2000c101904 */
[----:B------:R-:W-:-:S03]  /*11c30*/  ISETP.LT.AND P4, PT, R9, c[0x0][0x17c], !P0 ;  /* 0x00005f0009007a0c */ /* 0x000fc60004781270 */
[----:B----4-:R4:W-:Y:S01]  /*11c40*/  @P1 STG.E [R4.64], R10 ;  /* 0x0000000a04001986 */ /* 0x0109e2000c101904 */
[----:B------:R-:W-:Y:S02]  /*11c50*/  IADD3 R3, R29, 0x3e, RZ ;  /* 0x0000003e1d037810 */ /* 0x000fe40007ffe0ff */
[C---:B-1----:R-:W-:Y:S01]  /*11c60*/  LEA R6, P6, R8.reuse, R0, 0x2 ;  /* 0x0000000008067211 */ /* 0x042fe200078c10ff */
[----:B------:R-:W3:Y:S01]  /*11c70*/  LDL.LU R19, [R1+0x15c] ;  /* 0x00015c0001137983 */ /* 0x000ee20000300800 */
[----:B----4-:R-:W-:-:S03]  /*11c80*/  IADD3 R5, R8, c[0x0][0x198], RZ ;  /* 0x0000660008057a10 */ /* 0x010fc60007ffe0ff */
[----:B------:R-:W4:Y:S01]  /*11c90*/  LDL.LU R10, [R1+0x20] ;  /* 0x00002000010a7983 */ /* 0x000f220000300800 */
[----:B------:R-:W-:Y:S02]  /*11ca0*/  LEA.HI.X.SX32 R7, R8, R2, 0x2, P6 ;  /* 0x0000000208077211 */ /* 0x000fe400030f16ff */
[----:B------:R-:W-:Y:S02]  /*11cb0*/  LEA R4, P6, R5, R0, 0x2 ;  /* 0x0000000005047211 */ /* 0x000fe400078c10ff */
[----:B------:R-:W-:Y:S02]  /*11cc0*/  ISETP.LT.AND P1, PT, R3, c[0x0][0x17c], !P0 ;  /* 0x00005f0003007a0c */ /* 0x000fe40004721270 */
[C---:B------:R-:W-:Y:S02]  /*11cd0*/  IADD3 R3, R5.reuse, c[0x0][0x198], RZ ;  /* 0x0000660005037a10 */ /* 0x040fe40007ffe0ff */
[----:B------:R-:W-:Y:S01]  /*11ce0*/  LEA.HI.X.SX32 R5, R5, R2, 0x2, P6 ;  /* 0x0000000205057211 */ /* 0x000fe200030f16ff */
[----:B------:R-:W-:Y:S04]  /*11cf0*/  @P4 STG.E [R6.64], R28 ;  /* 0x0000001c06004986 */ /* 0x000fe8000c101904 */
[----:B--2---:R1:W-:Y:S04]  /*11d00*/  @P2 STG.E [R4.64], R11 ;  /* 0x0000000b04002986 */ /* 0x0043e8000c101904 */
[----:B-1----:R-:W2:Y:S01]  /*11d10*/  LDL.LU R11, [R1+0x24] ;  /* 0x00002400010b7983 */ /* 0x002ea20000300800 */
[----:B------:R-:W-:-:S02]  /*11d20*/  IADD3 R8, R29, 0x3f, RZ ;  /* 0x0000003f1d087810 */ /* 0x000fc40007ffe0ff */
[----:B------:R-:W-:Y:S02]  /*11d30*/  LEA R6, P6, R3, R0, 0x2 ;  /* 0x0000000003067211 */ /* 0x000fe400078c10ff */
[----:B------:R-:W-:Y:S02]  /*11d40*/  IADD3 R9, R29, 0x3d, RZ ;  /* 0x0000003d1d097810 */ /* 0x000fe40007ffe0ff */
[----:B------:R-:W-:Y:S02]  /*11d50*/  ISETP.LT.AND P4, PT, R8, c[0x0][0x17c], !P0 ;  /* 0x00005f0008007a0c */ /* 0x000fe40004781270 */
[----:B------:R-:W-:Y:S02]  /*11d60*/  LEA.HI.X.SX32 R7, R3, R2, 0x2, P6 ;  /* 0x0000000203077211 */ /* 0x000fe400030f16ff */
[----:B------:R-:W-:Y:S02]  /*11d70*/  ISETP.LT.AND P5, PT, R9, c[0x0][0x17c], !P0 ;  /* 0x00005f0009007a0c */ /* 0x000fe400047a1270 */
[----:B------:R-:W-:Y:S01]  /*11d80*/  IADD3 R8, R3, c[0x0][0x198], RZ ;  /* 0x0000660003087a10 */ /* 0x000fe20007ffe0ff */
[----:B---3--:R1:W-:Y:S01]  /*11d90*/  @P3 STG.E [R6.64], R16 ;  /* 0x0000001006003986 */ /* 0x0083e2000c101904 */
[----:B------:R-:W-:-:S02]  /*11da0*/  IADD3 R3, R29, 0x41, RZ ;  /* 0x000000411d037810 */ /* 0x000fc40007ffe0ff */
[C---:B------:R-:W-:Y:S02]  /*11db0*/  LEA R4, P6, R8.reuse, R0, 0x2 ;  /* 0x0000000008047211 */ /* 0x040fe400078c10ff */
[----:B------:R-:W-:Y:S02]  /*11dc0*/  ISETP.LT.AND P3, PT, R3, c[0x0][0x17c], !P0 ;  /* 0x00005f0003007a0c */ /* 0x000fe40004761270 */
[C---:B------:R-:W-:Y:S02]  /*11dd0*/  LEA.HI.X.SX32 R5, R8.reuse, R2, 0x2, P6 ;  /* 0x0000000208057211 */ /* 0x040fe400030f16ff */
[----:B-1----:R-:W-:Y:S01]  /*11de0*/  IADD3 R7, R8, c[0x0][0x198], RZ ;  /* 0x0000660008077a10 */ /* 0x002fe20007ffe0ff */
[----:B------:R-:W3:Y:S03]  /*11df0*/  LDL.LU R16, [R1] ;  /* 0x0000000001107983 */ /* 0x000ee60000300800 */
        /* <DEDUP_REMOVED lines=12> */
[----:B------:R-:W-:Y:S02]  /*11ec0*/  ISETP.LT.AND P2, PT, R9, c[0x0][0x17c], !P0 ;  /* 0x00005f0009007a0c */ /* 0x000fe40004741270 */
[----:B------:R-:W-:Y:S01]  /*11ed0*/  IADD3 R3, R29, 0x44, RZ ;  /* 0x000000441d037810 */ /* 0x000fe20007ffe0ff */
[----:B------:R4:W-:Y:S01]  /*11ee0*/  @P4 STG.E [R4.64], R19 ;  /* 0x0000001304004986 */ /* 0x0009e2000c101904 */
[----:B-1----:R-:W-:-:S04]  /*11ef0*/  LEA R6, P6, R8, R0, 0x2 ;  /* 0x0000000008067211 */ /* 0x002fc800078c10ff */
[C---:B------:R-:W-:Y:S02]  /*11f00*/  LEA.HI.X.SX32 R7, R8.reuse, R2, 0x2, P6 ;  /* 0x0000000208077211 */ /* 0x040fe400030f16ff */
[----:B----4-:R-:W-:Y:S02]  /*11f10*/  IADD3 R5, R8, c[0x0][0x198], RZ ;  /* 0x0000660008057a10 */ /* 0x010fe40007ffe0ff */
[----:B------:R-:W-:Y:S02]  /*11f20*/  ISETP.LT.AND P4, PT, R3, c[0x0][0x17c], !P0 ;  /* 0x00005f0003007a0c */ /* 0x000fe40004781270 */
[C---:B------:R-:W-:Y:S02]  /*11f30*/  LEA R4, P6, R5.reuse, R0, 0x2 ;  /* 0x0000000005047211 */ /* 0x040fe400078c10ff */
[C---:B------:R-:W-:Y:S02]  /*11f40*/  IADD3 R3, R5.reuse, c[0x0][0x198], RZ ;  /* 0x0000660005037a10 */ /* 0x040fe40007ffe0ff */
[----:B------:R-:W-:Y:S01]  /*11f50*/  LEA.HI.X.SX32 R5, R5, R2, 0x2, P6 ;  /* 0x0000000205057211 */ /* 0x000fe200030f16ff */
[----:B------:R1:W-:Y:S04]  /*11f60*/  @P2 STG.E [R6.64], R10 ;  /* 0x0000000a06002986 */ /* 0x0003e8000c101904 */
[----:B-1----:R-:W4:Y:S04]  /*11f70*/  LDL.LU R10, [R1+0x80] ;  /* 0x00008000010a7983 */ /* 0x002f280000300800 */
[----:B--2---:R1:W-:Y:S04]  /*11f80*/  @P3 STG.E [R4.64], R11 ;  /* 0x0000000b04003986 */ /* 0x0043e8000c101904 */
[----:B-1----:R-:W2:Y:S04]  /*11f90*/  LDL.LU R11, [R1+0x84] ;  /* 0x00008400010b7983 */ /* 0x002ea80000300800 */
[----:B------:R-:W2:Y:S04]  /*11fa0*/  LDL.LU R18, [R1+0xc0] ;  /* 0x0000c00001127983 */ /* 0x000ea80000300800 */
[----:B------:R-:W2:Y:S01]  /*11fb0*/  LDL.LU R19, [R1+0xc4] ;  /* 0x0000c40001137983 */ /* 0x000ea20000300800 */
        /* <DEDUP_REMOVED lines=12> */
[----:B-1----:R-:W-:-:S04]  /*12080*/  IADD3 R7, R8, c[0x0][0x198], RZ ;  /* 0x0000660008077a10 */ /* 0x002fc80007ffe0ff */
[C---:B------:R-:W-:Y:S02]  /*12090*/  LEA R6, P6, R7.reuse, R0, 0x2 ;  /* 0x0000000007067211 */ /* 0x040fe400078c10ff */
[C---:B------:R-:W-:Y:S01]  /*120a0*/  IADD3 R3, R7.reuse, c[0x0][0x198], RZ ;  /* 0x0000660007037a10 */ /* 0x040fe20007ffe0ff */
[----:B------:R1:W-:Y:S01]  /*120b0*/  @P1 STG.E [R4.64], R25 ;  /* 0x0000001904001986 */ /* 0x0003e2000c101904 */
[----:B------:R-:W-:Y:S02]  /*120c0*/  LEA.HI.X.SX32 R7, R7, R2, 0x2, P6 ;  /* 0x0000000207077211 */ /* 0x000fe400030f16ff */
[C---:B------:R-:W-:Y:S02]  /*120d0*/  IADD3 R8, R29.reuse, 0x48, RZ ;  /* 0x000000481d087810 */ /* 0x040fe40007ffe0ff */
[----:B------:R-:W-:Y:S02]  /*120e0*/  IADD3 R9, R29, 0x46, RZ ;  /* 0x000000461d097810 */ /* 0x000fe40007ffe0ff */
[----:B------:R-:W-:-:S02]  /*120f0*/  ISETP.LT.AND P1, PT, R8, c[0x0][0x17c], !P0 ;  /* 0x00005f0008007a0c */ /* 0x000fc40004721270 */
[C---:B-1----:R-:W-:Y:S02]  /*12100*/  LEA R4, P6, R3.reuse, R0, 0x2 ;  /* 0x0000000003047211 */ /* 0x042fe400078c10ff */
[C---:B------:R-:W-:Y:S02]  /*12110*/  IADD3 R8, R3.reuse, c[0x0][0x198], RZ ;  /* 0x0000660003087a10 */ /* 0x040fe40007ffe0ff */
[----:B------:R-:W-:Y:S01]  /*12120*/  LEA.HI.X.SX32 R5, R3, R2, 0x2, P6 ;  /* 0x0000000203057211 */ /* 0x000fe200030f16ff */
[----:B------:R1:W-:Y:S01]  /*12130*/  @P4 STG.E [R6.64], R20 ;  /* 0x0000001406004986 */ /* 0x0003e2000c101904 */
[----:B------:R-:W-:Y:S02]  /*12140*/  ISETP.LT.AND P3, PT, R9, c[0x0][0x17c], !P0 ;  /* 0x00005f0009007a0c */ /* 0x000fe40004761270 */
[C---:B------:R-:W-:Y:S01]  /*12150*/  IADD3 R3, R29.reuse, 0x4a, RZ ;  /* 0x0000004a1d037810 */ /* 0x040fe20007ffe0ff */
[----:B------:R3:W-:Y:S01]  /*12160*/  @P2 STG.E [R4.64], R21 ;  /* 0x0000001504002986 */ /* 0x0007e2000c101904 */
[----:B------:R-:W-:-:S02]  /*12170*/  IADD3 R9, R29, 0x49, RZ ;  /* 0x000000491d097810 */ /* 0x000fc40007ffe0ff */
[----:B------:R-:W-:Y:S02]  /*12180*/  ISETP.LT.AND P2, PT, R3, c[0x0][0x17c], !P0 ;  /* 0x00005f0003007a0c */ /* 0x000fe40004741270 */
[C---:B-1----:R-:W-:Y:S02]  /*12190*/  LEA R6, P6, R8.reuse, R0, 0x2 ;  /* 0x0000000008067211 */ /* 0x042fe400078c10ff */
[C---:B---3--:R-:W-:Y:S02]  /*121a0*/  IADD3 R4, R8.reuse, c[0x0][0x198], RZ ;  /* 0x0000660008047a10 */ /* 0x048fe40007ffe0ff */
[----:B------:R-:W-:Y:S02]  /*121b0*/  LEA.HI.X.SX32 R7, R8, R2, 0x2, P6 ;  /* 0x0000000208077211 */ /* 0x000fe400030f16ff */
[C---:B------:R-:W-:Y:S02]  /*121c0*/  LEA R8, P6, R4.reuse, R0, 0x2 ;  /* 0x0000000004087211 */ /* 0x040fe400078c10ff */
[----:B------:R-:W-:-:S02]  /*121d0*/  IADD3 R3, R4, c[0x0][0x198], RZ ;  /* 0x0000660004037a10 */ /* 0x000fc40007ffe0ff */
[----:B------:R-:W-:Y:S02]  /*121e0*/  ISETP.LT.AND P4, PT, R9, c[0x0][0x17c], !P0 ;  /* 0x00005f0009007a0c */ /* 0x000fe40004781270 */
[----:B------:R-:W-:Y:S02]  /*121f0*/  IADD3 R5, R29, 0x4b, RZ ;  /* 0x0000004b1d057810 */ /* 0x000fe40007ffe0ff */
[----:B------:R-:W-:Y:S02]  /*12200*/  LEA.HI.X.SX32 R9, R4, R2, 0x2, P6 ;  /* 0x0000000204097211 */ /* 0x000fe400030f16ff */
[----:B------:R-:W-:Y:S01]  /*12210*/  LEA R4, P6, R3, R0, 0x2 ;  /* 0x0000000003047211 */ /* 0x000fe200078c10ff */
[----:B------:R1:W-:Y:S01]  /*12220*/  @P3 STG.E [R6.64], R12 ;  /* 0x0000000c06003986 */ /* 0x0003e2000c101904 */
[----:B------:R-:W-:Y:S02]  /*12230*/  ISETP.LT.AND P3, PT, R5, c[0x0][0x17c], !P0 ;  /* 0x00005f0005007a0c */ /* 0x000fe40004761270 */
[----:B------:R-:W-:Y:S01]  /*12240*/  LEA.HI.X.SX32 R5, R3, R2, 0x2, P6 ;  /* 0x0000000203057211 */ /* 0x000fe200030f16ff */
[----:B------:R-:W-:Y:S01]  /*12250*/  @P5 STG.E [R8.64], R13 ;  /* 0x0000000d08005986 */ /* 0x000fe2000c101904 */
[----:B-1----:R-:W-:-:S02]  /*12260*/  IADD3 R6, R29, 0x4c, RZ ;  /* 0x0000004c1d067810 */ /* 0x002fc40007ffe0ff */
[----:B------:R-:W-:Y:S01]  /*12270*/  IADD3 R7, R3, c[0x0][0x198], RZ ;  /* 0x0000660003077a10 */ /* 0x000fe20007ffe0ff */
[----:B------:R1:W-:Y:S01]  /*12280*/  @P1 STG.E [R4.64], R16 ;  /* 0x0000001004001986 */ /* 0x0003e2000c101904 */
[----:B------:R-:W-:Y:S02]  /*12290*/  ISETP.LT.AND P5, PT, R6, c[0x0][0x17c], !P0 ;  /* 0x00005f0006007a0c */ /* 0x000fe400047a1270 */
[----:B------:R-:W-:Y:S02]  /*122a0*/  LEA R6, P6, R7, R0, 0x2 ;  /* 0x0000000007067211 */ /* 0x000fe400078c10ff */
[----:B------:R-:W-:Y:S02]  /*122b0*/  IADD3 R3, R29, 0x4d, RZ ;  /* 0x0000004d1d037810 */ /* 0x000fe40007ffe0ff */
[C---:B-1----:R-:W-:Y:S02]  /*122c0*/  IADD3 R5, R7.reuse, c[0x0][0x198], RZ ;  /* 0x0000660007057a10 */ /* 0x042fe40007ffe0ff */
[----:B------:R-:W-:-:S02]  /*122d0*/  LEA.HI.X.SX32 R7, R7, R2, 0x2, P6 ;  /* 0x0000000207077211 */ /* 0x000fc400030f16ff */
[----:B------:R-:W-:Y:S02]  /*122e0*/  ISETP.LT.AND P1, PT, R3, c[0x0][0x17c], !P0 ;  /* 0x00005f0003007a0c */ /* 0x000fe40004721270 */
[C---:B------:R-:W-:Y:S02]  /*122f0*/  LEA R4, P6, R5.reuse, R0, 0x2 ;  /* 0x0000000005047211 */ /* 0x040fe400078c10ff */
[C---:B------:R-:W-:Y:S01]  /*12300*/  IADD3 R3, R5.reuse, c[0x0][0x198], RZ ;  /* 0x0000660005037a10 */ /* 0x040fe20007ffe0ff */
[----:B------:R1:W-:Y:S01]  /*12310*/  @P4 STG.E [R6.64], R17 ;  /* 0x0000001106004986 */ /* 0x0003e2000c101904 */
[----:B------:R-:W-:Y:S02]  /*12320*/  LEA.HI.X.SX32 R5, R5, R2, 0x2, P6 ;  /* 0x0000000205057211 */ /* 0x000fe400030f16ff */
[----:B------:R-:W-:-:S04]  /*12330*/  IADD3 R8, R29, 0x4e, RZ ;  /* 0x0000004e1d087810 */ /* 0x000fc80007ffe0ff */
[----:B------:R-:W-:Y:S02]  /*12340*/  ISETP.LT.AND P4, PT, R8, c[0x0][0x17c], !P0 ;  /* 0x00005f0008007a0c */ /* 0x000fe40004781270 */
[C---:B-1----:R-:W-:Y:S02]  /*12350*/  LEA R6, P6, R3.reuse, R0, 0x2 ;  /* 0x0000000003067211 */ /* 0x042fe400078c10ff */
[C---:B------:R-:W-:Y:S02]  /*12360*/  IADD3 R8, R3.reuse, c[0x0][0x198], RZ ;  /* 0x0000660003087a10 */ /* 0x040fe40007ffe0ff */
[----:B------:R-:W-:Y:S01]  /*12370*/  LEA.HI.X.SX32 R7, R3, R2, 0x2, P6 ;  /* 0x0000000203077211 */ /* 0x000fe200030f16ff */
[----:B----4-:R1:W-:Y:S01]  /*12380*/  @P2 STG.E [R4.64], R10 ;  /* 0x0000000a04002986 */ /* 0x0103e2000c101904 */
[C---:B------:R-:W-:Y:S02]  /*12390*/  IADD3 R3, R29.reuse, 0x50, RZ ;  /* 0x000000501d037810 */ /* 0x040fe40007ffe0ff */
[----:B------:R-:W-:-:S02]  /*123a0*/  IADD3 R9, R29, 0x4f, RZ ;  /* 0x0000004f1d097810 */ /* 0x000fc40007ffe0ff */
[C---:B-1----:R-:W-:Y:S01]  /*123b0*/  LEA R4, P6, R8.reuse, R0, 0x2 ;  /* 0x0000000008047211 */ /* 0x042fe200078c10ff */
[----:B------:R-:W3:Y:S03]  /*123c0*/  LDL.LU R10, [R1+0x28] ;  /* 0x00002800010a7983 */ /* 0x000ee60000300800 */
[----:B------:R-:W-:Y:S02]  /*123d0*/  LEA.HI.X.SX32 R5, R8, R2, 0x2, P6 ;  /* 0x0000000208057211 */ /* 0x000fe400030f16ff */
[----:B------:R-:W-:Y:S01]  /*123e0*/  ISETP.LT.AND P2, PT, R9, c[0x0][0x17c], !P0 ;  /* 0x00005f0009007a0c */ /* 0x000fe20004741270 */
[----:B--2---:R1:W-:Y:S01]  /*123f0*/  @P3 STG.E [R6.64], R11 ;  /* 0x0000000b06003986 */ /* 0x0043e2000c101904 */
[----:B------:R-:W-:-:S03]  /*12400*/  ISETP.LT.AND P3, PT, R3, c[0x0][0x17c], !P0 ;  /* 0x00005f0003007a0c */ /* 0x000fc60004761270 */
[----:B------:R2:W-:Y:S01]  /*12410*/  @P5 STG.E [R4.64], R18 ;  /* 0x0000001204005986 */ /* 0x0005e2000c101904 */
[----:B-1----:R-:W-:-:S03]  /*12420*/  IADD3 R7, R8, c[0x0][0x198], RZ ;  /* 0x0000660008077a10 */ /* 0x002fc60007ffe0ff */
[----:B------:R-:W4:Y:S01]  /*12430*/  LDL.LU R11, [R1+0x2c] ;  /* 0x00002c00010b7983 */ /* 0x000f220000300800 */
[----:B------:R-:W-:Y:S02]  /*12440*/  IADD3 R8, R29, 0x51, RZ ;  /* 0x000000511d087810 */ /* 0x000fe40007ffe0ff */
[C---:B------:R-:W-:Y:S02]  /*12450*/  LEA R6, P6, R7.reuse, R0, 0x2 ;  /* 0x0000000007067211 */ /* 0x040fe400078c10ff */
[C---:B------:R-:W-:Y:S02]  /*12460*/  IADD3 R3, R7.reuse, c[0x0][0x198], RZ ;  /* 0x0000660007037a10 */ /* 0x040fe40007ffe0ff */
[----:B------:R-:W-:Y:S02]  /*12470*/  LEA.HI.X.SX32 R7, R7, R2, 0x2, P6 ;  /* 0x0000000207077211 */ /* 0x000fe400030f16ff */
[----:B------:R-:W-:Y:S02]  /*12480*/  ISETP.LT.AND P5, PT, R8, c[0x0][0x17c], !P0 ;  /* 0x00005f0008007a0c */ /* 0x000fe400047a1270 */
[----:B--2---:R-:W-:-:S02]  /*12490*/  LEA R4, P6, R3, R0, 0x2 ;  /* 0x0000000003047211 */ /* 0x004fc400078c10ff */
[C---:B------:R-:W-:Y:S01]  /*124a0*/  IADD3 R8, R3.reuse, c[0x0][0x198], RZ ;  /* 0x0000660003087a10 */ /* 0x040fe20007ffe0ff */
[----:B------:R1:W-:Y:S01]  /*124b0*/  @P1 STG.E [R6.64], R19 ;  /* 0x0000001306001986 */ /* 0x0003e2000c101904 */
[----:B------:R-:W-:-:S05]  /*124c0*/  LEA.HI.X.SX32 R5, R3, R2, 0x2, P6 ;  /* 0x0000000203057211 */ /* 0x000fca00030f16ff */
[----:B------:R2:W-:Y:S01]  /*124d0*/  @P4 STG.E [R4.64], R26 ;  /* 0x0000001a04004986 */ /* 0x0005e2000c101904 */
[----:B-1----:R-:W-:-:S04]  /*124e0*/  LEA R6, P6, R8, R0, 0x2 ;  /* 0x0000000008067211 */ /* 0x002fc800078c10ff */
[----:B------:R-:W-:Y:S01]  /*124f0*/  LEA.HI.X.SX32 R7, R8, R2, 0x2, P6 ;  /* 0x0000000208077211 */ /* 0x000fe200030f16ff */
[----:B--2---:R-:W2:Y:S04]  /*12500*/  LDL.LU R26, [R1+0x444] ;  /* 0x00044400011a7983 */ /* 0x004ea80000300800 */
[----:B------:R1:W-:Y:S04]  /*12510*/  @P2 STG.E [R6.64], R27 ;  /* 0x0000001b06002986 */ /* 0x0003e8000c101904 */
[----:B-1----:R-:W2:Y:S04]  /*12520*/  LDL.LU R27, [R1+0x440] ;  /* 0x00044000011b7983 */ /* 0x002ea80000300800 */
[----:B------:R-:W2:Y:S04]  /*12530*/  LDL.LU R16, [R1+0x8] ;  /* 0x0000080001107983 */ /* 0x000ea80000300800 */
[----:B------:R-:W2:Y:S04]  /*12540*/  LDL.LU R17, [R1+0xc] ;  /* 0x00000c0001117983 */ /* 0x000ea80000300800 */
[----:B------:R-:W2:Y:S04]  /*12550*/  LDL.LU R19, [R1+0x88] ;  /* 0x0000880001137983 */ /* 0x000ea80000300800 */
[----:B------:R-:W2:Y:S01]  /*12560*/  LDL.LU R18, [R1+0x8c] ;  /* 0x00008c0001127983 */ /* 0x000ea20000300800 */
[----:B------:R-:W-:-:S02]  /*12570*/  IADD3 R3, R29, 0x53, RZ ;  /* 0x000000531d037810 */ /* 0x000fc40007ffe0ff */
[----:B------:R-:W-:Y:S01]  /*12580*/  IADD3 R5, R8, c[0x0][0x198], RZ ;  /* 0x0000660008057a10 */ /* 0x000fe20007ffe0ff */
[----:B------:R-:W1:Y:S01]  /*12590*/  S2R R24, SR_TID.X ;  /* 0x0000000000187919 */ /* 0x000e620000002100 */
[----:B------:R-:W-:Y:S02]  /*125a0*/  ISETP.LT.AND P4, PT, R3, c[0x0][0x17c], !P0 ;  /* 0x00005f0003007a0c */ /* 0x000fe40004781270 */
[----:B------:R-:W-:Y:S01]  /*125b0*/  LEA R4, P6, R5, R0, 0x2 ;  /* 0x0000000005047211 */ /* 0x000fe200078c10ff */
[----:B------:R-:W2:Y:S01]  /*125c0*/  LDL.LU R25, [R1+0xc8] ;  /* 0x0000c80001197983 */ /* 0x000ea20000300800 */
[C---:B------:R-:W-:Y:S02]  /*125d0*/  IADD3 R9, R29.reuse, 0x52, RZ ;  /* 0x000000521d097810 */ /* 0x040fe40007ffe0ff */
[----:B------:R-:W-:Y:S02]  /*125e0*/  IADD3 R8, R29, 0x54, RZ ;  /* 0x000000541d087810 */ /* 0x000fe40007ffe0ff */
[----:B------:R-:W-:-:S02]  /*125f0*/  IADD3 R3, R5, c[0x0][0x198], RZ ;  /* 0x0000660005037a10 */ /* 0x000fc40007ffe0ff */
[----:B------:R-:W-:Y:S02]  /*12600*/  LEA.HI.X.SX32 R5, R5, R2, 0x2, P6 ;  /* 0x0000000205057211 */ /* 0x000fe400030f16ff */
[----:B------:R-:W-:Y:S02]  /*12610*/  ISETP.LT.AND P1, PT, R9, c[0x0][0x17c], !P0 ;  /* 0x00005f0009007a0c */ /* 0x000fe40004721270 */
[----:B------:R-:W-:Y:S02]  /*12620*/  ISETP.LT.AND P2, PT, R8, c[0x0][0x17c], !P0 ;  /* 0x00005f0008007a0c */ /* 0x000fe40004741270 */
[----:B------:R-:W-:Y:S02]  /*12630*/  LEA R6, P6, R3, R0, 0x2 ;  /* 0x0000000003067211 */ /* 0x000fe400078c10ff */
[----:B------:R-:W-:Y:S02]  /*12640*/  IADD3 R9, R29, 0x55, RZ ;  /* 0x000000551d097810 */ /* 0x000fe40007ffe0ff */
[----:B------:R-:W-:-:S02]  /*12650*/  IADD3 R8, R3, c[0x0][0x198], RZ ;  /* 0x0000660003087a10 */ /* 0x000fc40007ffe0ff */
[----:B------:R-:W-:Y:S02]  /*12660*/  LEA.HI.X.SX32 R7, R3, R2, 0x2, P6 ;  /* 0x0000000203077211 */ /* 0x000fe400030f16ff */
[----:B------:R-:W-:Y:S01]  /*12670*/  IADD3 R3, R29, 0x56, RZ ;  /* 0x000000561d037810 */ /* 0x000fe20007ffe0ff */
[C---:B-1----:R-:W-:Y:S01]  /*12680*/  IMAD.SHL.U32 R28, R24.reuse, 0x2000, RZ ;  /* 0x00002000181c7824 */ /* 0x042fe200078e00ff */
[----:B------:R-:W-:-:S04]  /*12690*/  LOP3.LUT R20, R24, 0x1ff, RZ, 0xc0, !PT ;  /* 0x000001ff18147812 */ /* 0x000fc800078ec0ff */
[----:B------:R-:W-:Y:S01]  /*126a0*/  LOP3.LUT R28, R28, 0xc000, RZ, 0xc0, !PT ;  /* 0x0000c0001c1c7812 */ /* 0x000fe200078ec0ff */
[----:B---3--:R1:W-:Y:S01]  /*126b0*/  @P3 STG.E [R4.64], R10 ;  /* 0x0000000a04003986 */ /* 0x0083e2000c101904 */
[----:B------:R-:W-:Y:S02]  /*126c0*/  ISETP.LT.AND P3, PT, R9, c[0x0][0x17c], !P0 ;  /* 0x00005f0009007a0c */ /* 0x000fe40004761270 */
[C---:B------:R-:W-:Y:S02]  /*126d0*/  IADD3 R9, R8.reuse, c[0x0][0x198], RZ ;  /* 0x0000660008097a10 */ /* 0x040fe40007ffe0ff */
[----:B-1----:R-:W-:-:S04]  /*126e0*/  LEA R4, P6, R8, R0, 0x2 ;  /* 0x0000000008047211 */ /* 0x002fc800078c10ff */
[----:B------:R-:W-:Y:S02]  /*126f0*/  LEA.HI.X.SX32 R5, R8, R2, 0x2, P6 ;  /* 0x0000000208057211 */ /* 0x000fe400030f16ff */
[----:B------:R-:W-:Y:S01]  /*12700*/  IADD3 R8, R29, 0x57, RZ ;  /* 0x000000571d087810 */ /* 0x000fe20007ffe0ff */
[----:B------:R-:W-:Y:S01]  /*12710*/  IMAD R28, R20, 0x10, R28 ;  /* 0x00000010141c7824 */ /* 0x000fe200078e021c */
[----:B----4-:R1:W-:Y:S01]  /*12720*/  @P5 STG.E [R6.64], R11 ;  /* 0x0000000b06005986 */ /* 0x0103e2000c101904 */
[----:B------:R-:W-:Y:S02]  /*12730*/  ISETP.LT.AND P5, PT, R3, c[0x0][0x17c], !P0 ;  /* 0x00005f0003007a0c */ /* 0x000fe400047a1270 */
[C---:B------:R-:W-:Y:S02]  /*12740*/  IADD3 R3, R9.reuse, c[0x0][0x198], RZ ;  /* 0x0000660009037a10 */ /* 0x040fe40007ffe0ff */
[----:B-1----:R-:W-:-:S04]  /*12750*/  LEA R6, P6, R9, R0, 0x2 ;  /* 0x0000000009067211 */ /* 0x002fc800078c10ff */
[----:B------:R-:W-:Y:S02]  /*12760*/  LEA.HI.X.SX32 R7, R9, R2, 0x2, P6 ;  /* 0x0000000209077211 */ /* 0x000fe400030f16ff */
[----:B------:R-:W-:-:S04]  /*12770*/  IADD3 R9, R3, c[0x0][0x198], RZ ;  /* 0x0000660003097a10 */ /* 0x000fc80007ffe0ff */
[----:B------:R-:W-:Y:S01]  /*12780*/  IADD3 R11, R9, c[0x0][0x198], RZ ;  /* 0x00006600090b7a10 */ /* 0x000fe20007ffe0ff */
[----:B--2---:R1:W-:Y:S01]  /*12790*/  @P1 STG.E [R4.64], R26 ;  /* 0x0000001a04001986 */ /* 0x0043e2000c101904 */
[----:B------:R-:W-:Y:S02]  /*127a0*/  ISETP.LT.AND P1, PT, R8, c[0x0][0x17c], !P0 ;  /* 0x00005f0008007a0c */ /* 0x000fe40004721270 */
[----:B-1----:R-:W-:-:S04]  /*127b0*/  LEA R4, P6, R3, R0, 0x2 ;  /* 0x0000000003047211 */ /* 0x002fc800078c10ff */
[----:B------:R-:W-:Y:S01]  /*127c0*/  LEA.HI.X.SX32 R5, R3, R2, 0x2, P6 ;  /* 0x0000000203057211 */ /* 0x000fe200030f16ff */
[----:B------:R1:W-:Y:S01]  /*127d0*/  @P4 STG.E [R6.64], R27 ;  /* 0x0000001b06004986 */ /* 0x0003e2000c101904 */
[----:B------:R-:W-:-:S03]  /*127e0*/  IADD3 R8, R29, 0x58, RZ ;  /* 0x000000581d087810 */ /* 0x000fc60007ffe0ff */
[----:B------:R2:W-:Y:S01]  /*127f0*/  @P2 STG.E [R4.64], R22 ;  /* 0x0000001604002986 */ /* 0x0005e2000c101904 */
[----:B-1----:R-:W-:-:S04]  /*12800*/  LEA R6, P6, R9, R0, 0x2 ;  /* 0x0000000009067211 */ /* 0x002fc800078c10ff */
[----:B------:R-:W-:Y:S02]  /*12810*/  LEA.HI.X.SX32 R7, R9, R2, 0x2, P6 ;  /* 0x0000000209077211 */ /* 0x000fe400030f16ff */
[C---:B--2---:R-:W-:Y:S02]  /*12820*/  LEA R4, P6, R11.reuse, R0, 0x2 ;  /* 0x000000000b047211 */ /* 0x044fe400078c10ff */
[C---:B------:R-:W-:Y:S02]  /*12830*/  IADD3 R9, R11.reuse, c[0x0][0x198], RZ ;  /* 0x000066000b097a10 */ /* 0x040fe40007ffe0ff */
[----:B------:R-:W-:Y:S02]  /*12840*/  ISETP.LT.AND P4, PT, R8, c[0x0][0x17c], !P0 ;  /* 0x00005f0008007a0c */ /* 0x000fe40004781270 */
[----:B------:R-:W-:Y:S02]  /*12850*/  LEA.HI.X.SX32 R5, R11, R2, 0x2, P6 ;  /* 0x000000020b057211 */ /* 0x000fe400030f16ff */
[----:B------:R-:W-:-:S02]  /*12860*/  LEA R8, P6, R9, R0, 0x2 ;  /* 0x0000000009087211 */ /* 0x000fc400078c10ff */
[----:B------:R-:W-:Y:S02]  /*12870*/  IADD3 R11, R9, c[0x0][0x198], RZ ;  /* 0x00006600090b7a10 */ /* 0x000fe40007ffe0ff */
[----:B------:R-:W-:Y:S01]  /*12880*/  IADD3 R3, R29, 0x59, RZ ;  /* 0x000000591d037810 */ /* 0x000fe20007ffe0ff */
[----:B------:R1:W-:Y:S01]  /*12890*/  @P3 STG.E [R6.64], R23 ;  /* 0x0000001706003986 */ /* 0x0003e2000c101904 */
[----:B------:R-:W-:Y:S02]  /*128a0*/  LEA.HI.X.SX32 R9, R9, R2, 0x2, P6 ;  /* 0x0000000209097211 */ /* 0x000fe400030f16ff */
[----:B------:R-:W-:Y:S02]  /*128b0*/  LEA R10, P6, R11, R0, 0x2 ;  /* 0x000000000b0a7211 */ /* 0x000fe400078c10ff */
[----:B------:R-:W-:Y:S02]  /*128c0*/  ISETP.LT.AND P2, PT, R3, c[0x0][0x17c], !P0 ;  /* 0x00005f0003007a0c */ /* 0x000fe40004741270 */
[----:B------:R-:W-:-:S02]  /*128d0*/  IADD3 R3, R29, 0x5a, RZ ;  /* 0x0000005a1d037810 */ /* 0x000fc40007ffe0ff */
[C---:B-1----:R-:W-:Y:S02]  /*128e0*/  IADD3 R7, R11.reuse, c[0x0][0x198], RZ ;  /* 0x000066000b077a10 */ /* 0x042fe40007ffe0ff */
[----:B------:R-:W-:Y:S02]  /*128f0*/  LEA.HI.X.SX32 R11, R11, R2, 0x2, P6 ;  /* 0x000000020b0b7211 */ /* 0x000fe400030f16ff */
[----:B------:R-:W-:Y:S02]  /*12900*/  LEA R6, P6, R7, R0, 0x2 ;  /* 0x0000000007067211 */ /* 0x000fe400078c10ff */
[----:B------:R-:W-:Y:S02]  /*12910*/  ISETP.LT.AND P3, PT, R3, c[0x0][0x17c], !P0 ;  /* 0x00005f0003007a0c */ /* 0x000fe40004761270 */
[C---:B------:R-:W-:Y:S01]  /*12920*/  IADD3 R13, R7.reuse, c[0x0][0x198], RZ ;  /* 0x00006600070d7a10 */ /* 0x040fe20007ffe0ff */
[----:B------:R1:W-:Y:S01]  /*12930*/  @P5 STG.E [R4.64], R14 ;  /* 0x0000000e04005986 */ /* 0x0003e2000c101904 */
[----:B------:R-:W-:-:S03]  /*12940*/  LEA.HI.X.SX32 R7, R7, R2, 0x2, P6 ;  /* 0x0000000207077211 */ /* 0x000fc600030f16ff */
[----:B------:R2:W-:Y:S01]  /*12950*/  @P1 STG.E [R8.64], R15 ;  /* 0x0000000f08001986 */ /* 0x0005e2000c101904 */
[----:B-1----:R-:W-:-:S03]  /*12960*/  LEA R4, P6, R13, R0, 0x2 ;  /* 0x000000000d047211 */ /* 0x002fc600078c10ff */
[----:B------:R1:W-:Y:S01]  /*12970*/  @P4 STG.E [R10.64], R16 ;  /* 0x000000100a004986 */ /* 0x0003e2000c101904 */
[----:B------:R-:W-:-:S03]  /*12980*/  LEA.HI.X.SX32 R5, R13, R2, 0x2, P6 ;  /* 0x000000020d057211 */ /* 0x000fc600030f16ff */
[----:B------:R3:W-:Y:S04]  /*12990*/  @P2 STG.E [R6.64], R17 ;  /* 0x0000001106002986 */ /* 0x0007e8000c101904 */
[----:B------:R-:W-:Y:S04]  /*129a0*/  @P3 STG.E [R4.64], R19 ;  /* 0x0000001304003986 */ /* 0x000fe8000c101904 */
[----:B------:R-:W4:Y:S01]  /*129b0*/  LDS.128 R4, [R28] ;  /* 0x000000001c047984 */ /* 0x000f220000000c00 */
[----:B------:R-:W-:Y:S02]  /*129c0*/  IADD3 R3, R29, 0x5b, RZ ;  /* 0x0000005b1d037810 */ /* 0x000fe40007ffe0ff */
[----:B--2---:R-:W-:Y:S01]  /*129d0*/  IADD3 R9, R13, c[0x0][0x198], RZ ;  /* 0x000066000d097a10 */ /* 0x004fe20007ffe0ff */
[----:B-1----:R-:W2:Y:S01]  /*129e0*/  LDL.LU R16, [R1+0xcc] ;  /* 0x0000cc0001107983 */ /* 0x002ea20000300800 */
[----:B------:R-:W-:-:S02]  /*129f0*/  ISETP.LT.AND P5, PT, R3, c[0x0][0x17c], !P0 ;  /* 0x00005f0003007a0c */ /* 0x000fc400047a1270 */
[C---:B------:R-:W-:Y:S01]  /*12a00*/  LEA R14, P6, R9.reuse, R0, 0x2 ;  /* 0x00000000090e7211 */ /* 0x040fe200078c10ff */
[----:B---3--:R-:W3:Y:S03]  /*12a10*/  LDL.LU R17, [R1+0x168] ;  /* 0x0001680001117983 */ /* 0x008ee60000300800 */
[----:B------:R-:W-:-:S07]  /*12a20*/  LEA.HI.X.SX32 R15, R9, R2, 0x2, P6 ;  /* 0x00000002090f7211 */ /* 0x000fce00030f16ff */
[----:B------:R1:W-:Y:S04]  /*12a30*/  @P5 STG.E [R14.64], R18 ;  /* 0x000000120e005986 */ /* 0x0003e8000c101904 */
[----:B----4-:R4:W-:Y:S04]  /*12a40*/  STL.64 [R1+0x18], R6 ;  /* 0x0000180601007387 */ /* 0x0109e80000100a00 */
[----:B-1----:R-:W3:Y:S01]  /*12a50*/  LDL.LU R18, [R1+0x16c] ;  /* 0x00016c0001127983 */ /* 0x002ee20000300800 */
[----:B------:R-:W-:Y:S01]  /*12a60*/  IMAD.SHL.U32 R27, R24, 0x2000, RZ ;  /* 0x00002000181b7824 */ /* 0x000fe200078e00ff */
[----:B------:R-:W-:-:S02]  /*12a70*/  IADD3 R3, R29, 0x5c, RZ ;  /* 0x0000005c1d037810 */ /* 0x000fc40007ffe0ff */
[----:B------:R-:W-:Y:S02]  /*12a80*/  IADD3 R11, R9, c[0x0][0x198], RZ ;  /* 0x00006600090b7a10 */ /* 0x000fe40007ffe0ff */
[----:B------:R-:W-:Y:S02]  /*12a90*/  LOP3.LUT R27, R27, 0xc000, RZ, 0xc0, !PT ;  /* 0x0000c0001b1b7812 */ /* 0x000fe400078ec0ff */
[----:B------:R-:W-:Y:S02]  /*12aa0*/  ISETP.LT.AND P1, PT, R3, c[0x0][0x17c], !P0 ;  /* 0x00005f0003007a0c */ /* 0x000fe40004721270 */
[----:B------:R-:W-:Y:S01]  /*12ab0*/  IADD3 R3, R29, 0x5d, RZ ;  /* 0x0000005d1d037810 */ /* 0x000fe20007ffe0ff */
[----:B------:R-:W-:Y:S01]  /*12ac0*/  IMAD R27, R20, 0x10, R27 ;  /* 0x00000010141b7824 */ /* 0x000fe200078e021b */
[----:B------:R-:W-:Y:S02]  /*12ad0*/  LEA R12, P6, R11, R0, 0x2 ;  /* 0x000000000b0c7211 */ /* 0x000fe400078c10ff */
[----:B------:R-:W-:-:S02]  /*12ae0*/  ISETP.LT.AND P4, PT, R3, c[0x0][0x17c], !P0 ;  /* 0x00005f0003007a0c */ /* 0x000fc40004781270 */
[----:B----4-:R-:W-:Y:S02]  /*12af0*/  IADD3 R7, R11, c[0x0][0x198], RZ ;  /* 0x000066000b077a10 */ /* 0x010fe40007ffe0ff */
[----:B------:R-:W-:Y:S02]  /*12b00*/  IADD3 R3, R29, 0x5e, RZ ;  /* 0x0000005e1d037810 */ /* 0x000fe40007ffe0ff */
[----:B------:R-:W-:Y:S02]  /*12b10*/  LEA.HI.X.SX32 R13, R11, R2, 0x2, P6 ;  /* 0x000000020b0d7211 */ /* 0x000fe400030f16ff */
[----:B------:R-:W-:Y:S02]  /*12b20*/  LEA R10, P6, R7, R0, 0x2 ;  /* 0x00000000070a7211 */ /* 0x000fe400078c10ff */
[----:B------:R-:W-:Y:S02]  /*12b30*/  LOP3.LUT R27, R27, 0x20, RZ, 0x3c, !PT ;  /* 0x000000201b1b7812 */ /* 0x000fe400078e3cff */
[----:B------:R-:W-:-:S02]  /*12b40*/  ISETP.LT.AND P2, PT, R3, c[0x0][0x17c], !P0 ;  /* 0x00005f0003007a0c */ /* 0x000fc40004741270 */
[----:B------:R-:W-:Y:S01]  /*12b50*/  IADD3 R3, R29, 0x5f, RZ ;  /* 0x0000005f1d037810 */ /* 0x000fe20007ffe0ff */
[----:B------:R-:W-:Y:S01]  /*12b60*/  IMAD.MOV.U32 R21, RZ, RZ, R4 ;  /* 0x000000ffff157224 */ /* 0x000fe200078e0004 */
[C---:B------:R-:W-:Y:S01]  /*12b70*/  IADD3 R9, R7.reuse, c[0x0][0x198], RZ ;  /* 0x0000660007097a10 */ /* 0x040fe20007ffe0ff */
[----:B------:R-:W-:Y:S01]  /*12b80*/  IMAD.MOV.U32 R19, RZ, RZ, R5 ;  /* 0x000000ffff137224 */ /* 0x000fe200078e0005 */
[----:B------:R-:W-:Y:S02]  /*12b90*/  LEA.HI.X.SX32 R11, R7, R2, 0x2, P6 ;  /* 0x00000002070b7211 */ /* 0x000fe400030f16ff */
[----:B------:R-:W1:Y:S01]  /*12ba0*/  LDS.128 R4, [R27] ;  /* 0x000000001b047984 */ /* 0x000e620000000c00 */
[----:B------:R-:W-:Y:S02]  /*12bb0*/  ISETP.LT.AND P3, PT, R3, c[0x0][0x17c], !P0 ;  /* 0x00005f0003007a0c */ /* 0x000fe40004761270 */
[----:B------:R-:W-:-:S04]  /*12bc0*/  IADD3 R3, R29, 0x60, RZ ;  /* 0x000000601d037810 */ /* 0x000fc80007ffe0ff */
[----:B------:R-:W-:Y:S02]  /*12bd0*/  ISETP.LT.AND P5, PT, R3, c[0x0][0x17c], !P0 ;  /* 0x00005f0003007a0c */ /* 0x000fe400047a1270 */
[----:B------:R-:W-:Y:S01]  /*12be0*/  IADD3 R3, R29, 0x61, RZ ;  /* 0x000000611d037810 */ /* 0x000fe20007ffe0ff */
[----:B------:R4:W-:Y:S01]  /*12bf0*/  @P1 STG.E [R12.64], R25 ;  /* 0x000000190c001986 */ /* 0x0009e2000c101904 */
[----:B------:R-:W-:Y:S02]  /*12c00*/  LEA R8, P6, R9, R0, 0x2 ;  /* 0x0000000009087211 */ /* 0x000fe400078c10ff */
[----:B------:R-:W-:Y:S02]  /*12c10*/  ISETP.LT.AND P1, PT, R3, c[0x0][0x17c], !P0 ;  /* 0x00005f0003007a0c */ /* 0x000fe40004721270 */
[----:B------:R-:W-:Y:S02]  /*12c20*/  IADD3 R3, R29, 0x62, RZ ;  /* 0x000000621d037810 */ /* 0x000fe40007ffe0ff */
[----:B------:R-:W-:-:S02]  /*12c30*/  IADD3 R15, R9, c[0x0][0x198], RZ ;  /* 0x00006600090f7a10 */ /* 0x000fc40007ffe0ff */
[----:B------:R-:W-:Y:S02]  /*12c40*/  LEA.HI.X.SX32 R9, R9, R2, 0x2, P6 ;  /* 0x0000000209097211 */ /* 0x000fe400030f16ff */
[C---:B------:R-:W-:Y:S02]  /*12c50*/  LEA R14, P6, R15.reuse, R0, 0x2 ;  /* 0x000000000f0e7211 */ /* 0x040fe400078c10ff */
[C---:B----4-:R-:W-:Y:S01]  /*12c60*/  IADD3 R13, R15.reuse, c[0x0][0x198], RZ ;  /* 0x000066000f0d7a10 */ /* 0x050fe20007ffe0ff */
[C---:B------:R-:W-:Y:S01]  /*12c70*/  IMAD.SHL.U32 R26, R24.reuse, 0x2000, RZ ;  /* 0x00002000181a7824 */ /* 0x040fe200078e00ff */
[----:B------:R-:W-:Y:S01]  /*12c80*/  LEA.HI.X.SX32 R15, R15, R2, 0x2, P6 ;  /* 0x000000020f0f7211 */ /* 0x000fe200030f16ff */
[----:B------:R-:W-:Y:S01]  /*12c90*/  IMAD.SHL.U32 R24, R24, 0x2000, RZ ;  /* 0x0000200018187824 */ /* 0x000fe200078e00ff */
[----:B------:R-:W-:Y:S02]  /*12ca0*/  LEA R12, P6, R13, R0, 0x2 ;  /* 0x000000000d0c7211 */ /* 0x000fe400078c10ff */
[----:B------:R-:W-:-:S02]  /*12cb0*/  LOP3.LUT R26, R26, 0xc000, RZ, 0xc0, !PT ;  /* 0x0000c0001a1a7812 */ /* 0x000fc400078ec0ff */
[----:B------:R-:W-:-:S03]  /*12cc0*/  LOP3.LUT R24, R24, 0xc000, RZ, 0xc0, !PT ;  /* 0x0000c00018187812 */ /* 0x000fc600078ec0ff */
[C---:B------:R-:W-:Y:S02]  /*12cd0*/  IMAD R26, R20.reuse, 0x10, R26 ;  /* 0x00000010141a7824 */ /* 0x040fe400078e021a */
[----:B------:R-:W-:-:S03]  /*12ce0*/  IMAD R24, R20, 0x10, R24 ;  /* 0x0000001014187824 */ /* 0x000fc600078e0218 */
[----:B------:R-:W-:Y:S02]  /*12cf0*/  LOP3.LUT R26, R26, 0x40, RZ, 0x3c, !PT ;  /* 0x000000401a1a7812 */ /* 0x000fe400078e3cff */
[----:B------:R-:W-:Y:S01]  /*12d00*/  LOP3.LUT R24, R24, 0x60, RZ, 0x3c, !PT ;  /* 0x0000006018187812 */ /* 0x000fe200078e3cff */
[----:B--2---:R-:W-:Y:S01]  /*12d10*/  @P4 STG.E [R10.64], R16 ;  /* 0x000000100a004986 */ /* 0x004fe2000c101904 */
[----:B------:R-:W-:Y:S02]  /*12d20*/  ISETP.LT.AND P4, PT, R3, c[0x0][0x17c], !P0 ;  /* 0x00005f0003007a0c */ /* 0x000fe40004781270 */
[----:B------:R-:W-:Y:S01]  /*12d30*/  IADD3 R3, R29, 0x63, RZ ;  /* 0x000000631d037810 */ /* 0x000fe20007ffe0ff */
[----:B---3--:R2:W-:Y:S03]  /*12d40*/  @P2 STG.E [R8.64], R17 ;  /* 0x0000001108002986 */ /* 0x0085e6000c101904 */
[----:B------:R-:W-:Y:S01]  /*12d50*/  ISETP.LT.AND P2, PT, R3, c[0x0][0x17c], !P0 ;  /* 0x00005f0003007a0c */ /* 0x000fe20004741270 */
[----:B------:R-:W-:Y:S01]  /*12d60*/  LDS.128 R8, [R26] ;  /* 0x000000001a087984 */ /* 0x000fe20000000c00 */
[----:B------:R-:W-:-:S02]  /*12d70*/  IADD3 R3, R29, 0x64, RZ ;  /* 0x000000641d037810 */ /* 0x000fc40007ffe0ff */
[C---:B--2---:R-:W-:Y:S02]  /*12d80*/  IADD3 R17, R13.reuse, c[0x0][0x198], RZ ;  /* 0x000066000d117a10 */ /* 0x044fe40007ffe0ff */
[----:B------:R-:W-:Y:S02]  /*12d90*/  LEA.HI.X.SX32 R13, R13, R2, 0x2, P6 ;  /* 0x000000020d0d7211 */ /* 0x000fe400030f16ff */
[----:B------:R-:W-:Y:S01]  /*12da0*/  LEA R16, P6, R17, R0, 0x2 ;  /* 0x0000000011107211 */ /* 0x000fe200078c10ff */
[----:B------:R2:W-:Y:S01]  /*12db0*/  @P3 STG.E [R14.64], R18 ;  /* 0x000000120e003986 */ /* 0x0005e2000c101904 */
[----:B------:R-:W-:Y:S02]  /*12dc0*/  ISETP.LT.AND P3, PT, R3, c[0x0][0x17c], !P0 ;  /* 0x00005f0003007a0c */ /* 0x000fe40004761270 */
[C---:B------:R-:W-:Y:S02]  /*12dd0*/  IADD3 R3, R17.reuse, c[0x0][0x198], RZ ;  /* 0x0000660011037a10 */ /* 0x040fe40007ffe0ff */
[----:B------:R-:W-:-:S02]  /*12de0*/  LEA.HI.X.SX32 R17, R17, R2, 0x2, P6 ;  /* 0x0000000211117211 */ /* 0x000fc400030f16ff */
[----:B------:R-:W-:Y:S01]  /*12df0*/  LEA R20, P6, R3, R0, 0x2 ;  /* 0x0000000003147211 */ /* 0x000fe200078c10ff */
[----:B------:R3:W-:Y:S04]  /*12e00*/  @P5 STG.E [R12.64], R21 ;  /* 0x000000150c005986 */ /* 0x0007e8000c101904 */
[----:B------:R4:W-:Y:S01]  /*12e10*/  @P1 STG.E [R16.64], R19 ;  /* 0x0000001310001986 */ /* 0x0009e2000c101904 */
[----:B--2---:R-:W-:-:S03]  /*12e20*/  IADD3 R18, R29, 0x65, RZ ;  /* 0x000000651d127810 */ /* 0x004fc60007ffe0ff */
[----:B------:R-:W-:Y:S01]  /*12e30*/  LDS.128 R12, [R24] ;  /* 0x00000000180c7984 */ /* 0x000fe20000000c00 */
[----:B---3--:R-:W-:-:S05]  /*12e40*/  LEA.HI.X.SX32 R21, R3, R2, 0x2, P6 ;  /* 0x0000000203157211 */ /* 0x008fca00030f16ff */
[----:B-1----:R1:W-:Y:S04]  /*12e50*/  @P4 STG.E [R20.64], R4 ;  /* 0x0000000414004986 */ /* 0x0023e8000c101904 */
[----:B------:R-:W2:Y:S01]  /*12e60*/  LDS.128 R20, [R28+0x2000] ;  /* 0x002000001c147984 */ /* 0x000ea20000000c00 */
[----:B------:R-:W-:Y:S02]  /*12e70*/  ISETP.LT.AND P5, PT, R18, c[0x0][0x17c], !P0 ;  /* 0x00005f0012007a0c */ /* 0x000fe400047a1270 */
[----:B------:R-:W-:Y:S02]  /*12e80*/  IADD3 R18, R29, 0x66, RZ ;  /* 0x000000661d127810 */ /* 0x000fe40007ffe0ff */
[----:B----4-:R-:W-:Y:S02]  /*12e90*/  IADD3 R19, R3, c[0x0][0x198], RZ ;  /* 0x0000660003137a10 */ /* 0x010fe40007ffe0ff */
[----:B------:R-:W-:-:S02]  /*12ea0*/  ISETP.LT.AND P1, PT, R18, c[0x0][0x17c], !P0 ;  /* 0x00005f0012007a0c */ /* 0x000fc40004721270 */
[----:B------:R-:W-:Y:S02]  /*12eb0*/  LEA R18, P6, R19, R0, 0x2 ;  /* 0x0000000013127211 */ /* 0x000fe400078c10ff */
[----:B------:R-:W-:Y:S02]  /*12ec0*/  IADD3 R3, R29, 0x67, RZ ;  /* 0x000000671d037810 */ /* 0x000fe40007ffe0ff */
[C---:B------:R-:W-:Y:S02]  /*12ed0*/  IADD3 R17, R19.reuse, c[0x0][0x198], RZ ;  /* 0x0000660013117a10 */ /* 0x040fe40007ffe0ff */
[----:B------:R-:W-:Y:S02]  /*12ee0*/  LEA.HI.X.SX32 R19, R19, R2, 0x2, P6 ;  /* 0x0000000213137211 */ /* 0x000fe400030f16ff */
[----:B------:R-:W-:Y:S02]  /*12ef0*/  ISETP.LT.AND P4, PT, R3, c[0x0][0x17c], !P0 ;  /* 0x00005f0003007a0c */ /* 0x000fe40004781270 */
[----:B------:R-:W-:-:S02]  /*12f00*/  LEA R16, P6, R17, R0, 0x2 ;  /* 0x0000000011107211 */ /* 0x000fc400078c10ff */
[C---:B------:R-:W-:Y:S01]  /*12f10*/  IADD3 R3, R17.reuse, c[0x0][0x198], RZ ;  /* 0x0000660011037a10 */ /* 0x040fe20007ffe0ff */
[----:B------:R3:W-:Y:S01]  /*12f20*/  @P2 STG.E [R18.64], R5 ;  /* 0x0000000512002986 */ /* 0x0007e2000c101904 */
[----:B------:R-:W-:Y:S02]  /*12f30*/  LEA.HI.X.SX32 R17, R17, R2, 0x2, P6 ;  /* 0x0000000211117211 */ /* 0x000fe400030f16ff */
[----:B-1----:R-:W-:Y:S02]  /*12f40*/  IADD3 R4, R29, 0x68, RZ ;  /* 0x000000681d047810 */ /* 0x002fe40007ffe0ff */
[C---:B---3--:R-:W-:Y:S01]  /*12f50*/  IADD3 R5, R3.reuse, c[0x0][0x198], RZ ;  /* 0x0000660003057a10 */ /* 0x048fe20007ffe0ff */
[----:B--2---:R-:W-:Y:S01]  /*12f60*/  IMAD.MOV.U32 R25, RZ, RZ, R20 ;  /* 0x000000ffff197224 */ /* 0x004fe200078e0014 */
[----:B------:R-:W-:Y:S01]  /*12f70*/  LEA R20, P6, R3, R0, 0x2 ;  /* 0x0000000003147211 */ /* 0x000fe200078c10ff */
[----:B------:R1:W-:Y:S01]  /*12f80*/  STL [R1+0x4], R21 ;  /* 0x0000041501007387 */ /* 0x0003e20000100800 */
[----:B------:R-:W-:-:S03]  /*12f90*/  ISETP.LT.AND P2, PT, R4, c[0x0][0x17c], !P0 ;  /* 0x00005f0004007a0c */ /* 0x000fc60004741270 */
[----:B------:R2:W-:Y:S01]  /*12fa0*/  @P3 STG.E [R16.64], R8 ;  /* 0x0000000810003986 */ /* 0x0005e2000c101904 */
[----:B-1----:R-:W-:-:S03]  /*12fb0*/  LEA.HI.X.SX32 R21, R3, R2, 0x2, P6 ;  /* 0x0000000203157211 */ /* 0x002fc600030f16ff */
[----:B------:R-:W-:Y:S01]  /*12fc0*/  STL [R1+0x8], R22 ;  /* 0x0000081601007387 */ /* 0x000fe20000100800 */
[C---:B------:R-:W-:Y:S02]  /*12fd0*/  IADD3 R3, R5.reuse, c[0x0][0x198], RZ ;  /* 0x0000660005037a10 */ /* 0x040fe40007ffe0ff */
[-C--:B------:R-:W-:Y:S01]  /*12fe0*/  LEA R4, P6, R5, R0.reuse, 0x2 ;  /* 0x0000000005047211 */ /* 0x080fe200078c10ff */
[----:B------:R-:W1:Y:S01]  /*12ff0*/  LDS.128 R16, [R27+0x2000] ;  /* 0x002000001b107984 */ /* 0x000e620000000c00 */
[----:B--2---:R-:W-:Y:S02]  /*13000*/  LEA R8, P3, R3, R0, 0x2 ;  /* 0x0000000003087211 */ /* 0x004fe400078610ff */
[-C--:B------:R-:W-:Y:S01]  /*13010*/  LEA.HI.X.SX32 R5, R5, R2.reuse, 0x2, P6 ;  /* 0x0000000205057211 */ /* 0x080fe200030f16ff */
[----:B------:R2:W-:Y:S04]  /*13020*/  @P5 STG.E [R20.64], R9 ;  /* 0x0000000914005986 */ /* 0x0005e8000c101904 */
[----:B------:R-:W-:Y:S01]  /*13030*/  @P1 STG.E [R4.64], R12 ;  /* 0x0000000c04001986 */ /* 0x000fe2000c101904 */
[----:B--2---:R-:W-:-:S02]  /*13040*/  LEA.HI.X.SX32 R9, R3, R2, 0x2, P3 ;  /* 0x0000000203097211 */ /* 0x004fc400018f16ff */
[----:B------:R-:W-:-:S03]  /*13050*/  IADD3 R3, R3, c[0x0][0x198], RZ ;  /* 0x0000660003037a10 */ /* 0x000fc60007ffe0ff */
[----:B------:R2:W-:Y:S02]  /*13060*/  @P4 STG.E [R8.64], R13 ;  /* 0x0000000d08004986 */ /* 0x0005e4000c101904 */
[----:B--2---:R-:W-:Y:S02]  /*13070*/  LEA R8, P1, R3, R0, 0x2 ;  /* 0x0000000003087211 */ /* 0x004fe400078210ff */
[----:B------:R-:W-:Y:S02]  /*13080*/  IADD3 R13, R29, 0x6c, RZ ;  /* 0x0000006c1d0d7810 */ /* 0x000fe40007ffe0ff */
[----:B------:R-:W-:Y:S02]  /*13090*/  LEA.HI.X.SX32 R9, R3, R2, 0x2, P1 ;  /* 0x0000000203097211 */ /* 0x000fe400008f16ff */
[----:B------:R-:W-:Y:S02]  /*130a0*/  ISETP.LT.AND P1, PT, R13, c[0x0][0x17c], !P0 ;  /* 0x00005f000d007a0c */ /* 0x000fe40004721270 */
[----:B------:R-:W2:Y:S01]  /*130b0*/  LDL.LU R13, [R1+0x4] ;  /* 0x00000400010d7983 */ /* 0x000ea20000300800 */
[----:B------:R-:W-:Y:S01]  /*130c0*/  IMAD.MOV.U32 R28, RZ, RZ, R23 ;  /* 0x000000ffff1c7224 */ /* 0x000fe200078e0017 */
[----:B------:R-:W-:-:S02]  /*130d0*/  IADD3 R22, R29, 0x69, RZ ;  /* 0x000000691d167810 */ /* 0x000fc40007ffe0ff */
[----:B------:R-:W-:Y:S02]  /*130e0*/  IADD3 R23, R29, 0x6a, RZ ;  /* 0x0000006a1d177810 */ /* 0x000fe40007ffe0ff */
[----:B------:R-:W-:Y:S02]  /*130f0*/  ISETP.LT.AND P5, PT, R22, c[0x0][0x17c], !P0 ;  /* 0x00005f0016007a0c */ /* 0x000fe400047a1270 */
[----:B------:R-:W-:Y:S02]  /*13100*/  ISETP.LT.AND P3, PT, R23, c[0x0][0x17c], !P0 ;  /* 0x00005f0017007a0c */ /* 0x000fe40004761270 */
[----:B------:R-:W3:Y:S01]  /*13110*/  LDS.128 R20, [R26+0x2000] ;  /* 0x002000001a147984 */ /* 0x000ee20000000c00 */
[----:B------:R-:W-:Y:S02]  /*13120*/  IADD3 R5, R3, c[0x0][0x198], RZ ;  /* 0x0000660003057a10 */ /* 0x000fe40007ffe0ff */
[----:B------:R-:W-:Y:S01]  /*13130*/  IADD3 R12, R29, 0x6b, RZ ;  /* 0x0000006b1d0c7810 */ /* 0x000fe20007ffe0ff */
[----:B------:R4:W-:Y:S01]  /*13140*/  @P2 STG.E [R8.64], R25 ;  /* 0x0000001908002986 */ /* 0x0009e2000c101904 */
[----:B------:R-:W-:-:S03]  /*13150*/  LEA R4, P6, R5, R0, 0x2 ;  /* 0x0000000005047211 */ /* 0x000fc600078c10ff */
[----:B------:R-:W1:Y:S01]  /*13160*/  LDS.128 R24, [R24+0x2000] ;  /* 0x0020000018187984 */ /* 0x000e620000000c00 */
[----:B------:R-:W-:Y:S02]  /*13170*/  ISETP.LT.AND P4, PT, R12, c[0x0][0x17c], !P0 ;  /* 0x00005f000c007a0c */ /* 0x000fe40004781270 */
[C---:B------:R-:W-:Y:S02]  /*13180*/  IADD3 R12, R5.reuse, c[0x0][0x198], RZ ;  /* 0x00006600050c7a10 */ /* 0x040fe40007ffe0ff */
[----:B------:R-:W-:Y:S02]  /*13190*/  LEA.HI.X.SX32 R5, R5, R2, 0x2, P6 ;  /* 0x0000000205057211 */ /* 0x000fe400030f16ff */
[C---:B------:R-:W-:Y:S02]  /*131a0*/  IADD3 R3, R12.reuse, c[0x0][0x198], RZ ;  /* 0x000066000c037a10 */ /* 0x040fe40007ffe0ff */
[----:B----4-:R-:W-:-:S04]  /*131b0*/  LEA R8, P2, R12, R0, 0x2 ;  /* 0x000000000c087211 */ /* 0x010fc800078410ff */
[----:B------:R-:W-:Y:S02]  /*131c0*/  LEA.HI.X.SX32 R9, R12, R2, 0x2, P2 ;  /* 0x000000020c097211 */ /* 0x000fe400010f16ff */
[----:B------:R-:W-:Y:S01]  /*131d0*/  IADD3 R12, R3, c[0x0][0x198], RZ ;  /* 0x00006600030c7a10 */ /* 0x000fe20007ffe0ff */
[----:B--2---:R2:W-:Y:S02]  /*131e0*/  @P5 STG.E [R4.64], R13 ;  /* 0x0000000d04005986 */ /* 0x0045e4000c101904 */
[----:B--2---:R-:W-:Y:S02]  /*131f0*/  IADD3 R5, R29, 0x6d, RZ ;  /* 0x0000006d1d057810 */ /* 0x004fe40007ffe0ff */
[----:B------:R-:W-:Y:S02]  /*13200*/  LEA R4, P6, R3, R0, 0x2 ;  /* 0x0000000003047211 */ /* 0x000fe400078c10ff */
[----:B------:R-:W-:Y:S02]  /*13210*/  ISETP.LT.AND P5, PT, R5, c[0x0][0x17c], !P0 ;  /* 0x00005f0005007a0c */ /* 0x000fe400047a1270 */
[----:B------:R-:W-:Y:S01]  /*13220*/  LEA.HI.X.SX32 R5, R3, R2, 0x2, P6 ;  /* 0x0000000203057211 */ /* 0x000fe200030f16ff */
[----:B-1----:R-:W-:Y:S01]  /*13230*/  @P3 STG.E [R8.64], R16 ;  /* 0x0000001008003986 */ /* 0x002fe2000c101904 */
[----:B------:R-:W-:-:S03]  /*13240*/  IADD3 R13, R29, 0x6e, RZ ;  /* 0x0000006e1d0d7810 */ /* 0x000fc60007ffe0ff */
[----:B------:R1:W-:Y:S01]  /*13250*/  @P4 STG.E [R4.64], R17 ;  /* 0x0000001104004986 */ /* 0x0003e2000c101904 */
[C---:B------:R-:W-:Y:S02]  /*13260*/  IADD3 R3, R12.reuse, c[0x0][0x198], RZ ;  /* 0x000066000c037a10 */ /* 0x040fe40007ffe0ff */
[----:B------:R-:W-:Y:S02]  /*13270*/  ISETP.LT.AND P2, PT, R13, c[0x0][0x17c], !P0 ;  /* 0x00005f000d007a0c */ /* 0x000fe40004741270 */
[----:B-1----:R-:W-:-:S04]  /*13280*/  LEA R4, P3, R12, R0, 0x2 ;  /* 0x000000000c047211 */ /* 0x002fc800078610ff */
[----:B------:R-:W-:Y:S02]  /*13290*/  LEA.HI.X.SX32 R5, R12, R2, 0x2, P3 ;  /* 0x000000020c057211 */ /* 0x000fe400018f16ff */
[----:B------:R-:W-:Y:S02]  /*132a0*/  IADD3 R12, R3, c[0x0][0x198], RZ ;  /* 0x00006600030c7a10 */ /* 0x000fe40007ffe0ff */
[----:B------:R-:W-:Y:S01]  /*132b0*/  IADD3 R9, R29, 0x6f, RZ ;  /* 0x0000006f1d097810 */ /* 0x000fe20007ffe0ff */
[----:B---3--:R1:W-:Y:S01]  /*132c0*/  @P1 STG.E [R4.64], R20 ;  /* 0x0000001404001986 */ /* 0x0083e2000c101904 */
[----:B------:R-:W-:Y:S02]  /*132d0*/  LEA R8, P6, R3, R0, 0x2 ;  /* 0x0000000003087211 */ /* 0x000fe400078c10ff */
[----:B------:R-:W-:Y:S02]  /*132e0*/  ISETP.LT.AND P4, PT, R9, c[0x0][0x17c], !P0 ;  /* 0x00005f0009007a0c */ /* 0x000fe40004781270 */
[----:B------:R-:W-:-:S02]  /*132f0*/  LEA.HI.X.SX32 R9, R3, R2, 0x2, P6 ;  /* 0x0000000203097211 */ /* 0x000fc400030f16ff */
[----:B-1----:R-:W-:-:S04]  /*13300*/  LEA R4, P1, R12, R0, 0x2 ;  /* 0x000000000c047211 */ /* 0x002fc800078210ff */
[C---:B------:R-:W-:Y:S01]  /*13310*/  LEA.HI.X.SX32 R5, R12.reuse, R2, 0x2, P1 ;  /* 0x000000020c057211 */ /* 0x040fe200008f16ff */
[----:B------:R-:W-:Y:S04]  /*13320*/  @P5 STG.E [R8.64], R21 ;  /* 0x0000001508005986 */ /* 0x000fe8000c101904 */
[----:B------:R1:W-:Y:S04]  /*13330*/  @P2 STG.E [R4.64], R24 ;  /* 0x0000001804002986 */ /* 0x0003e8000c101904 */
[----:B-1----:R-:W2:Y:S04]  /*13340*/  LDL.LU R4, [R1+0x18] ;  /* 0x0000180001047983 */ /* 0x002ea80000300800 */
[----:B------:R-:W3:Y:S04]  /*13350*/  LDL.LU R5, [R1+0x1c] ;  /* 0x00001c0001057983 */ /* 0x000ee80000300800 */
[----:B------:R-:W4:Y:S01]  /*13360*/  LDL.LU R24, [R1+0x8] ;  /* 0x0000080001187983 */ /* 0x000f220000300800 */
[----:B------:R-:W-:-:S02]  /*13370*/  IADD3 R3, R12, c[0x0][0x198], RZ ;  /* 0x000066000c037a10 */ /* 0x000fc40007ffe0ff */
[----:B------:R-:W-:Y:S02]  /*13380*/  IADD3 R13, R29, 0x70, RZ ;  /* 0x000000701d0d7810 */ /* 0x000fe40007ffe0ff */
[----:B------:R-:W-:Y:S02]  /*13390*/  LEA R8, P6, R3, R0, 0x2 ;  /* 0x0000000003087211 */ /* 0x000fe400078c10ff */
[----:B------:R-:W-:Y:S02]  /*133a0*/  IADD3 R16, R29, 0x71, RZ ;  /* 0x000000711d107810 */ /* 0x000fe40007ffe0ff */
[C---:B------:R-:W-:Y:S02]  /*133b0*/  LEA.HI.X.SX32 R9, R3.reuse, R2, 0x2, P6 ;  /* 0x0000000203097211 */ /* 0x040fe400030f16ff */
[----:B------:R-:W-:Y:S02]  /*133c0*/  IADD3 R3, R3, c[0x0][0x198], RZ ;  /* 0x0000660003037a10 */ /* 0x000fe40007ffe0ff */
[----:B------:R-:W-:-:S02]  /*133d0*/  ISETP.LT.AND P3, PT, R13, c[0x0][0x17c], !P0 ;  /* 0x00005f000d007a0c */ /* 0x000fc40004761270 */
[----:B------:R-:W-:Y:S02]  /*133e0*/  IADD3 R13, R29, 0x72, RZ ;  /* 0x000000721d0d7810 */ /* 0x000fe40007ffe0ff */
[----:B------:R-:W-:Y:S02]  /*133f0*/  ISETP.LT.AND P5, PT, R16, c[0x0][0x17c], !P0 ;  /* 0x00005f0010007a0c */ /* 0x000fe400047a1270 */
[C---:B------:R-:W-:Y:S02]  /*13400*/  IADD3 R21, R3.reuse, c[0x0][0x198], RZ ;  /* 0x0000660003157a10 */ /* 0x040fe40007ffe0ff */
[----:B------:R-:W-:Y:S02]  /*13410*/  LEA R16, P2, R3, R0, 0x2 ;  /* 0x0000000003107211 */ /* 0x000fe400078410ff */
[----:B------:R-:W-:Y:S02]  /*13420*/  ISETP.LT.AND P1, PT, R13, c[0x0][0x17c], !P0 ;  /* 0x00005f000d007a0c */ /* 0x000fe40004721270 */
[----:B------:R-:W-:-:S02]  /*13430*/  IADD3 R13, R29, 0x73, RZ ;  /* 0x000000731d0d7810 */ /* 0x000fc40007ffe0ff */
[----:B------:R-:W-:Y:S02]  /*13440*/  LEA R12, P6, R21, R0, 0x2 ;  /* 0x00000000150c7211 */ /* 0x000fe400078c10ff */
[-C--:B------:R-:W-:Y:S01]  /*13450*/  LEA.HI.X.SX32 R17, R3, R2.reuse, 0x2, P2 ;  /* 0x0000000203117211 */ /* 0x080fe200010f16ff */
[----:B------:R1:W-:Y:S01]  /*13460*/  @P4 STG.E [R8.64], R25 ;  /* 0x0000001908004986 */ /* 0x0003e2000c101904 */
[----:B------:R-:W-:Y:S02]  /*13470*/  IADD3 R3, R21, c[0x0][0x198], RZ ;  /* 0x0000660015037a10 */ /* 0x000fe40007ffe0ff */
[----:B------:R-:W-:Y:S02]  /*13480*/  ISETP.LT.AND P4, PT, R13, c[0x0][0x17c], !P0 ;  /* 0x00005f000d007a0c */ /* 0x000fe40004781270 */
[----:B------:R-:W-:Y:S02]  /*13490*/  LEA.HI.X.SX32 R13, R21, R2, 0x2, P6 ;  /* 0x00000002150d7211 */ /* 0x000fe400030f16ff */
[----:B------:R-:W-:-:S02]  /*134a0*/  IADD3 R21, R3, c[0x0][0x198], RZ ;  /* 0x0000660003157a10 */ /* 0x000fc40007ffe0ff */
[C---:B------:R-:W-:Y:S02]  /*134b0*/  IADD3 R20, R29.reuse, 0x74, RZ ;  /* 0x000000741d147810 */ /* 0x040fe40007ffe0ff */
[----:B-1----:R-:W-:Y:S02]  /*134c0*/  IADD3 R9, R29, 0x75, RZ ;  /* 0x000000751d097810 */ /* 0x002fe40007ffe0ff */
[----:B------:R-:W-:Y:S02]  /*134d0*/  LEA R8, P6, R21, R0, 0x2 ;  /* 0x0000000015087211 */ /* 0x000fe400078c10ff */
[----:B------:R-:W-:Y:S02]  /*134e0*/  ISETP.LT.AND P2, PT, R20, c[0x0][0x17c], !P0 ;  /* 0x00005f0014007a0c */ /* 0x000fe40004741270 */
[----:B------:R-:W-:Y:S01]  /*134f0*/  IADD3 R20, R29, 0x76, RZ ;  /* 0x000000761d147810 */ /* 0x000fe20007ffe0ff */
[----:B--2---:R1:W-:Y:S04]  /*13500*/  @P3 STG.E [R16.64], R4 ;  /* 0x0000000410003986 */ /* 0x0043e8000c101904 */
[----:B---3--:R2:W-:Y:S01]  /*13510*/  @P5 STG.E [R12.64], R5 ;  /* 0x000000050c005986 */ /* 0x0085e2000c101904 */
[----:B------:R-:W-:-:S02]  /*13520*/  ISETP.LT.AND P5, PT, R9, c[0x0][0x17c], !P0 ;  /* 0x00005f0009007a0c */ /* 0x000fc400047a1270 */
[----:B------:R-:W-:Y:S02]  /*13530*/  LEA.HI.X.SX32 R9, R21, R2, 0x2, P6 ;  /* 0x0000000215097211 */ /* 0x000fe400030f16ff */
[----:B-1----:R-:W-:Y:S02]  /*13540*/  LEA R4, P3, R3, R0, 0x2 ;  /* 0x0000000003047211 */ /* 0x002fe400078610ff */
[----:B------:R-:W-:Y:S02]  /*13550*/  IADD3 R21, R21, c[0x0][0x198], RZ ;  /* 0x0000660015157a10 */ /* 0x000fe40007ffe0ff */
[----:B--2---:R-:W-:Y:S02]  /*13560*/  LEA.HI.X.SX32 R5, R3, R2, 0x2, P3 ;  /* 0x0000000203057211 */ /* 0x004fe400018f16ff */
[----:B------:R-:W-:-:S03]  /*13570*/  IADD3 R25, R21, c[0x0][0x198], RZ ;  /* 0x0000660015197a10 */ /* 0x000fc60007ffe0ff */
[----:B------:R1:W-:Y:S01]  /*13580*/  @P1 STG.E [R4.64], R6 ;  /* 0x0000000604001986 */ /* 0x0003e2000c101904 */
[C---:B------:R-:W-:Y:S02]  /*13590*/  LEA R12, P1, R21.reuse, R0, 0x2 ;  /* 0x00000000150c7211 */ /* 0x040fe400078210ff */
[----:B------:R-:W-:Y:S02]  /*135a0*/  ISETP.LT.AND P3, PT, R20, c[0x0][0x17c], !P0 ;  /* 0x00005f0014007a0c */ /* 0x000fe40004761270 */
[----:B------:R-:W-:Y:S02]  /*135b0*/  LEA.HI.X.SX32 R13, R21, R2, 0x2, P1 ;  /* 0x00000002150d7211 */ /* 0x000fe400008f16ff */
[----:B------:R-:W-:Y:S01]  /*135c0*/  IADD3 R21, R25, c[0x0][0x198], RZ ;  /* 0x0000660019157a10 */ /* 0x000fe20007ffe0ff */
[----:B------:R2:W-:Y:S01]  /*135d0*/  @P4 STG.E [R8.64], R7 ;  /* 0x0000000708004986 */ /* 0x0005e2000c101904 */
[----:B------:R-:W-:Y:S02]  /*135e0*/  IADD3 R17, R29, 0x77, RZ ;  /* 0x000000771d117810 */ /* 0x000fe40007ffe0ff */
[-C--:B------:R-:W-:Y:S01]  /*135f0*/  LEA R16, P6, R25, R0.reuse, 0x2 ;  /* 0x0000000019107211 */ /* 0x080fe200078c10ff */
[----:B------:R3:W-:Y:S01]  /*13600*/  @P2 STG.E [R12.64], R10 ;  /* 0x0000000a0c002986 */ /* 0x0007e2000c101904 */
[----:B-1----:R-:W-:-:S02]  /*13610*/  LEA R6, P2, R21, R0, 0x2 ;  /* 0x0000000015067211 */ /* 0x002fc400078410ff */
[----:B------:R-:W-:Y:S02]  /*13620*/  ISETP.LT.AND P4, PT, R17, c[0x0][0x17c], !P0 ;  /* 0x00005f0011007a0c */ /* 0x000fe40004781270 */
[-C--:B------:R-:W-:Y:S02]  /*13630*/  LEA.HI.X.SX32 R17, R25, R2.reuse, 0x2, P6 ;  /* 0x0000000219117211 */ /* 0x080fe400030f16ff */
[C---:B--2---:R-:W-:Y:S02]  /*13640*/  IADD3 R9, R21.reuse, c[0x0][0x198], RZ ;  /* 0x0000660015097a10 */ /* 0x044fe40007ffe0ff */
[----:B------:R-:W-:Y:S02]  /*13650*/  LEA.HI.X.SX32 R7, R21, R2, 0x2, P2 ;  /* 0x0000000215077211 */ /* 0x000fe400010f16ff */
[----:B---3--:R-:W-:Y:S01]  /*13660*/  IADD3 R13, R9, c[0x0][0x198], RZ ;  /* 0x00006600090d7a10 */ /* 0x008fe20007ffe0ff */
[----:B------:R1:W-:Y:S01]  /*13670*/  @P5 STG.E [R16.64], R11 ;  /* 0x0000000b10005986 */ /* 0x0003e2000c101904 */
[----:B------:R-:W-:-:S02]  /*13680*/  IADD3 R3, R29, 0x78, RZ ;  /* 0x000000781d037810 */ /* 0x000fc40007ffe0ff */
[----:B------:R-:W-:Y:S01]  /*13690*/  IADD3 R5, R29, 0x79, RZ ;  /* 0x000000791d057810 */ /* 0x000fe20007ffe0ff */
[----:B------:R2:W-:Y:S01]  /*136a0*/  @P3 STG.E [R6.64], R14 ;  /* 0x0000000e06003986 */ /* 0x0005e2000c101904 */
[-C--:B------:R-:W-:Y:S02]  /*136b0*/  LEA R4, P5, R9, R0.reuse, 0x2 ;  /* 0x0000000009047211 */ /* 0x080fe400078a10ff */
[----:B------:R-:W-:Y:S02]  /*136c0*/  LEA R10, P3, R13, R0, 0x2 ;  /* 0x000000000d0a7211 */ /* 0x000fe400078610ff */
[----:B------:R-:W-:Y:S02]  /*136d0*/  ISETP.LT.AND P1, PT, R3, c[0x0][0x17c], !P0 ;  /* 0x00005f0003007a0c */ /* 0x000fe40004721270 */
[----:B------:R-:W-:Y:S02]  /*136e0*/  IADD3 R3, R29, 0x7a, RZ ;  /* 0x0000007a1d037810 */ /* 0x000fe40007ffe0ff */
[----:B-1----:R-:W-:-:S02]  /*136f0*/  IADD3 R17, R13, c[0x0][0x198], RZ ;  /* 0x000066000d117a10 */ /* 0x002fc40007ffe0ff */
[----:B------:R-:W-:Y:S02]  /*13700*/  ISETP.LT.AND P2, PT, R5, c[0x0][0x17c], !P0 ;  /* 0x00005f0005007a0c */ /* 0x000fe40004741270 */
[-C--:B------:R-:W-:Y:S02]  /*13710*/  LEA.HI.X.SX32 R5, R9, R2.reuse, 0x2, P5 ;  /* 0x0000000209057211 */ /* 0x080fe400028f16ff */
[----:B------:R-:W-:Y:S02]  /*13720*/  LEA.HI.X.SX32 R11, R13, R2, 0x2, P3 ;  /* 0x000000020d0b7211 */ /* 0x000fe400018f16ff */
[----:B------:R-:W-:Y:S02]  /*13730*/  IADD3 R9, R29, 0x7b, RZ ;  /* 0x0000007b1d097810 */ /* 0x000fe40007ffe0ff */
[----:B------:R-:W-:Y:S02]  /*13740*/  IADD3 R13, R17, c[0x0][0x198], RZ ;  /* 0x00006600110d7a10 */ /* 0x000fe40007ffe0ff */
[----:B------:R-:W-:-:S02]  /*13750*/  ISETP.LT.AND P5, PT, R3, c[0x0][0x17c], !P0 ;  /* 0x00005f0003007a0c */ /* 0x000fc400047a1270 */
[----:B------:R-:W-:Y:S01]  /*13760*/  LEA R8, P6, R17, R0, 0x2 ;  /* 0x0000000011087211 */ /* 0x000fe200078c10ff */
[----:B------:R1:W-:Y:S01]  /*13770*/  @P4 STG.E [R4.64], R15 ;  /* 0x0000000f04004986 */ /* 0x0003e2000c101904 */
[----:B------:R-:W-:Y:S02]  /*13780*/  IADD3 R3, R29, 0x7c, RZ ;  /* 0x0000007c1d037810 */ /* 0x000fe40007ffe0ff */
[----:B------:R-:W-:Y:S02]  /*13790*/  ISETP.LT.AND P4, PT, R9, c[0x0][0x17c], !P0 ;  /* 0x00005f0009007a0c */ /* 0x000fe40004781270 */
[----:B--2---:R-:W-:Y:S02]  /*137a0*/  IADD3 R7, R13, c[0x0][0x198], RZ ;  /* 0x000066000d077a10 */ /* 0x004fe40007ffe0ff */
[----:B------:R-:W-:Y:S02]  /*137b0*/  LEA.HI.X.SX32 R9, R17, R2, 0x2, P6 ;  /* 0x0000000211097211 */ /* 0x000fe400030f16ff */
[----:B------:R-:W-:-:S02]  /*137c0*/  ISETP.LT.AND P3, PT, R3, c[0x0][0x17c], !P0 ;  /* 0x00005f0003007a0c */ /* 0x000fc40004761270 */
[----:B------:R-:W-:Y:S01]  /*137d0*/  IADD3 R3, R29, 0x7d, RZ ;  /* 0x0000007d1d037810 */ /* 0x000fe20007ffe0ff */
[----:B----4-:R2:W-:Y:S01]  /*137e0*/  @P1 STG.E [R10.64], R24 ;  /* 0x000000180a001986 */ /* 0x0105e2000c101904 */
[C---:B-1----:R-:W-:Y:S02]  /*137f0*/  IADD3 R15, R7.reuse, c[0x0][0x198], RZ ;  /* 0x00006600070f7a10 */ /* 0x042fe40007ffe0ff */
[-C--:B------:R-:W-:Y:S01]  /*13800*/  LEA R6, P6, R7, R0.reuse, 0x2 ;  /* 0x0000000007067211 */ /* 0x080fe200078c10ff */
[----:B------:R1:W-:Y:S01]  /*13810*/  @P2 STG.E [R8.64], R28 ;  /* 0x0000001c08002986 */ /* 0x0003e2000c101904 */
[----:B------:R-:W-:Y:S02]  /*13820*/  ISETP.LT.AND P2, PT, R3, c[0x0][0x17c], !P0 ;  /* 0x00005f0003007a0c */ /* 0x000fe40004741270 */
[----:B------:R-:W-:Y:S02]  /*13830*/  IADD3 R3, R15, c[0x0][0x198], RZ ;  /* 0x000066000f037a10 */ /* 0x000fe40007ffe0ff */
[----:B------:R-:W-:-:S02]  /*13840*/  LEA R4, P1, R13, R0, 0x2 ;  /* 0x000000000d047211 */ /* 0x000fc400078210ff */
[----:B------:R-:W-:Y:S02]  /*13850*/  LEA.HI.X.SX32 R7, R7, R2, 0x2, P6 ;  /* 0x0000000207077211 */ /* 0x000fe400030f16ff */
[----:B------:R-:W-:Y:S02]  /*13860*/  LEA R12, P6, R3, R0, 0x2 ;  /* 0x00000000030c7211 */ /* 0x000fe400078c10ff */
[----:B------:R-:W-:Y:S02]  /*13870*/  LEA.HI.X.SX32 R5, R13, R2, 0x2, P1 ;  /* 0x000000020d057211 */ /* 0x000fe400008f16ff */
[----:B--2---:R-:W-:Y:S02]  /*13880*/  LEA R10, P1, R15, R0, 0x2 ;  /* 0x000000000f0a7211 */ /* 0x004fe400078210ff */
[----:B-1----:R-:W-:Y:S02]  /*13890*/  IADD3 R9, R3, c[0x0][0x198], RZ ;  /* 0x0000660003097a10 */ /* 0x002fe40007ffe0ff */
[----:B------:R-:W-:-:S02]  /*138a0*/  IADD3 R14, R29, 0x7e, RZ ;  /* 0x0000007e1d0e7810 */ /* 0x000fc40007ffe0ff */
[-C--:B------:R-:W-:Y:S02]  /*138b0*/  LEA.HI.X.SX32 R13, R3, R2.reuse, 0x2, P6 ;  /* 0x00000002030d7211 */ /* 0x080fe400030f16ff */
[----:B------:R-:W-:Y:S02]  /*138c0*/  IADD3 R3, R29, 0x7f, RZ ;  /* 0x0000007f1d037810 */ /* 0x000fe40007ffe0ff */
[----:B------:R-:W-:Y:S02]  /*138d0*/  LEA.HI.X.SX32 R11, R15, R2, 0x2, P1 ;  /* 0x000000020f0b7211 */ /* 0x000fe400008f16ff */
[----:B------:R-:W-:Y:S02]  /*138e0*/  ISETP.LT.AND P1, PT, R14, c[0x0][0x17c], !P0 ;  /* 0x00005f000e007a0c */ /* 0x000fe40004721270 */
[----:B------:R-:W-:Y:S02]  /*138f0*/  ISETP.LT.AND P0, PT, R3, c[0x0][0x17c], !P0 ;  /* 0x00005f0003007a0c */ /* 0x000fe40004701270 */
[----:B------:R-:W-:-:S02]  /*13900*/  LEA R8, P6, R9, R0, 0x2 ;  /* 0x0000000009087211 */ /* 0x000fc400078c10ff */
[C---:B------:R-:W-:Y:S01]  /*13910*/  IADD3 R15, R9.reuse, c[0x0][0x198], RZ ;  /* 0x00006600090f7a10 */ /* 0x040fe20007ffe0ff */
[----:B------:R1:W-:Y:S01]  /*13920*/  @P5 STG.E [R4.64], R18 ;  /* 0x0000001204005986 */ /* 0x0003e2000c101904 */
[----:B------:R-:W-:-:S03]  /*13930*/  LEA.HI.X.SX32 R9, R9, R2, 0x2, P6 ;  /* 0x0000000209097211 */ /* 0x000fc600030f16ff */
[----:B------:R1:W-:Y:S01]  /*13940*/  @P4 STG.E [R6.64], R19 ;  /* 0x0000001306004986 */ /* 0x0003e2000c101904 */
[----:B------:R-:W-:-:S03]  /*13950*/  LEA R14, P6, R15, R0, 0x2 ;  /* 0x000000000f0e7211 */ /* 0x000fc600078c10ff */
[----:B------:R1:W-:Y:S04]  /*13960*/  @P3 STG.E [R10.64], R22 ;  /* 0x000000160a003986 */ /* 0x0003e8000c101904 */
[----:B------:R1:W-:Y:S01]  /*13970*/  @P2 STG.E [R12.64], R23 ;  /* 0x000000170c002986 */ /* 0x0003e2000c101904 */
[----:B------:R-:W-:-:S03]  /*13980*/  LEA.HI.X.SX32 R15, R15, R2, 0x2, P6 ;  /* 0x000000020f0f7211 */ /* 0x000fc600030f16ff */
[----:B------:R1:W-:Y:S01]  /*13990*/  @P1 STG.E [R8.64], R26 ;  /* 0x0000001a08001986 */ /* 0x0003e2000c101904 */
[----:B------:R-:W-:Y:S05]  /*139a0*/  @!P0 EXIT ;  /* 0x000000000000894d */ /* 0x000fea0003800000 */
[----:B------:R-:W-:Y:S01]  /*139b0*/  STG.E [R14.64], R27 ;  /* 0x0000001b0e007986 */ /* 0x000fe2000c101904 */
[----:B------:R-:W-:Y:S05]  /*139c0*/  EXIT ;  /* 0x000000000000794d */ /* 0x000fea0003800000 */
.L_x_3:
[----:B------:R-:W-:-:S00]  /*139d0*/  BRA `(.L_x_3) ;  /* 0xfffffff000007947 */ /* 0x000fc0000383ffff */
[----:B------:R-:W-:-:S00]  /*139e0*/  NOP ;  /* 0x0000000000007918 */ /* 0x000fc00000000000 */
        /* <DEDUP_REMOVED lines=9> */
.L_x_4:


//--------------------- .nv.shared.matmul_kernel  --------------------------
	.section	.nv.shared.matmul_kernel,"aw",@nobits
	.sectionflags	@""
	.align	16
